	.target	sm_90a

	.elftype	@"ET_EXEC"


//--------------------- .note.nv.tkinfo           --------------------------
	.section	.note.nv.tkinfo,"",@"SHT_NOTE"
	.sectionflags	@"SHF_NOTE_NV_TKINFO"
	.tkinfo
        /*0018*/ 	.word	0x00000002
        /*0030*/ 	.string	""
        /*0030*/ 	.string	"ptxas"
        /*0030*/ 	.string	"Cuda compilation tools, release 13.0, V13.0.88"
        /*0030*/ 	.string	"Build cuda_13.0.r13.0/compiler.36424714_0"
        /*0030*/ 	.string	"-v  -suppress-debug-info  -lineinfo  -arch sm_90a "



//--------------------- .note.nv.cuinfo           --------------------------
	.section	.note.nv.cuinfo,"",@"SHT_NOTE"
	.sectionflags	@"SHF_NOTE_NV_CUINFO"
        /*0018*/ 	.short	0x0002
        /*001a*/ 	.short	0x005a
        /*001c*/ 	.short	0x0082
	.zero		2


//--------------------- .nv.info                  --------------------------
	.section	.nv.info,"",@"SHT_CUDA_INFO"
	.align	4


	//----- nvinfo : EIATTR_REGCOUNT
	.align		4
        /*0000*/ 	.byte	0x04, 0x2f
        /*0002*/ 	.short	(.L_1 - .L_0)
	.align		4
.L_0:
        /*0004*/ 	.word	index@(matmul_kernel)
        /*0008*/ 	.word	0x000000ff


	//----- nvinfo : EIATTR_FRAME_SIZE
	.align		4
.L_1:
        /*000c*/ 	.byte	0x04, 0x11
        /*000e*/ 	.short	(.L_3 - .L_2)
	.align		4
.L_2:
        /*0010*/ 	.word	index@(matmul_kernel)
        /*0014*/ 	.word	0x00000bc0


	//----- nvinfo : EIATTR_MIN_STACK_SIZE
	.align		4
.L_3:
        /*0018*/ 	.byte	0x04, 0x12
        /*001a*/ 	.short	(.L_5 - .L_4)
	.align		4
.L_4:
        /*001c*/ 	.word	index@(matmul_kernel)
        /*0020*/ 	.word	0x00000bc0
.L_5:


//--------------------- .nv.compat                --------------------------
	.section	.nv.compat,"",@"SHT_CUDA_COMPAT_INFO"
	.align	4
        /*0000*/ 	.byte	0x02, 0x09, 0x01, 0x00, 0x02, 0x02, 0x04, 0x00, 0x02, 0x05, 0x05, 0x00, 0x03, 0x07, 0x01, 0x01
        /*0010*/ 	.byte	0x02, 0x03, 0x00, 0x00, 0x02, 0x06, 0x01, 0x00, 0x04, 0x0b, 0x08, 0x00, 0x00, 0x00, 0x00, 0x00
        /*0020*/ 	.byte	0x00, 0x00, 0x00, 0x00


//--------------------- .nv.info.matmul_kernel    --------------------------
	.section	.nv.info.matmul_kernel,"",@"SHT_CUDA_INFO"
	.sectionflags	@""
	.align	4


	//----- nvinfo : EIATTR_CUDA_API_VERSION
	.align		4
        /*0000*/ 	.byte	0x04, 0x37
        /*0002*/ 	.short	(.L_7 - .L_6)
.L_6:
        /*0004*/ 	.word	0x00000082


	//----- nvinfo : EIATTR_KPARAM_INFO
	.align		4
.L_7:
        /*0008*/ 	.byte	0x04, 0x17
        /*000a*/ 	.short	(.L_9 - .L_8)
.L_8:
        /*000c*/ 	.word	0x00000000
        /*0010*/ 	.short	0x000d
        /*0012*/ 	.short	0x0048
        /*0014*/ 	.byte	0x00, 0xf4, 0x21, 0x00


	//----- nvinfo : EIATTR_KPARAM_INFO
	.align		4
.L_9:
        /*0018*/ 	.byte	0x04, 0x17
        /*001a*/ 	.short	(.L_11 - .L_10)
.L_10:
        /*001c*/ 	.word	0x00000000
        /*0020*/ 	.short	0x000c
        /*0022*/ 	.short	0x0040
        /*0024*/ 	.byte	0x00, 0xf4, 0x21, 0x00


	//----- nvinfo : EIATTR_KPARAM_INFO
	.align		4
.L_11:
        /*0028*/ 	.byte	0x04, 0x17
        /*002a*/ 	.short	(.L_13 - .L_12)
.L_12:
        /*002c*/ 	.word	0x00000000
        /*0030*/ 	.short	0x000b
        /*0032*/ 	.short	0x0038
        /*0034*/ 	.byte	0x00, 0xf0, 0x11, 0x00


	//----- nvinfo : EIATTR_KPARAM_INFO
	.align		4
.L_13:
        /*0038*/ 	.byte	0x04, 0x17
        /*003a*/ 	.short	(.L_15 - .L_14)
.L_14:
        /*003c*/ 	.word	0x00000000
        /*0040*/ 	.short	0x000a
        /*0042*/ 	.short	0x0034
        /*0044*/ 	.byte	0x00, 0xf0, 0x11, 0x00


	//----- nvinfo : EIATTR_KPARAM_INFO
	.align		4
.L_15:
        /*0048*/ 	.byte	0x04, 0x17
        /*004a*/ 	.short	(.L_17 - .L_16)
.L_16:
        /*004c*/ 	.word	0x00000000
        /*0050*/ 	.short	0x0009
        /*0052*/ 	.short	0x0030
        /*0054*/ 	.byte	0x00, 0xf0, 0x11, 0x00


	//----- nvinfo : EIATTR_KPARAM_INFO
	.align		4
.L_17:
        /*0058*/ 	.byte	0x04, 0x17
        /*005a*/ 	.short	(.L_19 - .L_18)
.L_18:
        /*005c*/ 	.word	0x00000000
        /*0060*/ 	.short	0x0008
        /*0062*/ 	.short	0x002c
        /*0064*/ 	.byte	0x00, 0xf0, 0x11, 0x00


	//----- nvinfo : EIATTR_KPARAM_INFO
	.align		4
.L_19:
        /*0068*/ 	.byte	0x04, 0x17
        /*006a*/ 	.short	(.L_21 - .L_20)
.L_20:
        /*006c*/ 	.word	0x00000000
        /*0070*/ 	.short	0x0007
        /*0072*/ 	.short	0x0028
        /*0074*/ 	.byte	0x00, 0xf0, 0x11, 0x00


	//----- nvinfo : EIATTR_KPARAM_INFO
	.align		4
.L_21:
        /*0078*/ 	.byte	0x04, 0x17
        /*007a*/ 	.short	(.L_23 - .L_22)
.L_22:
        /*007c*/ 	.word	0x00000000
        /*0080*/ 	.short	0x0006
        /*0082*/ 	.short	0x0024
        /*0084*/ 	.byte	0x00, 0xf0, 0x11, 0x00


	//----- nvinfo : EIATTR_KPARAM_INFO
	.align		4
.L_23:
        /*0088*/ 	.byte	0x04, 0x17
        /*008a*/ 	.short	(.L_25 - .L_24)
.L_24:
        /*008c*/ 	.word	0x00000000
        /*0090*/ 	.short	0x0005
        /*0092*/ 	.short	0x0020
        /*0094*/ 	.byte	0x00, 0xf0, 0x11, 0x00


	//----- nvinfo : EIATTR_KPARAM_INFO
	.align		4
.L_25:
        /*0098*/ 	.byte	0x04, 0x17
        /*009a*/ 	.short	(.L_27 - .L_26)
.L_26:
        /*009c*/ 	.word	0x00000000
        /*00a0*/ 	.short	0x0004
        /*00a2*/ 	.short	0x001c
        /*00a4*/ 	.byte	0x00, 0xf0, 0x11, 0x00


	//----- nvinfo : EIATTR_KPARAM_INFO
	.align		4
.L_27:
        /*00a8*/ 	.byte	0x04, 0x17
        /*00aa*/ 	.short	(.L_29 - .L_28)
.L_28:
        /*00ac*/ 	.word	0x00000000
        /*00b0*/ 	.short	0x0003
        /*00b2*/ 	.short	0x0018
        /*00b4*/ 	.byte	0x00, 0xf0, 0x11, 0x00


	//----- nvinfo : EIATTR_KPARAM_INFO
	.align		4
.L_29:
        /*00b8*/ 	.byte	0x04, 0x17
        /*00ba*/ 	.short	(.L_31 - .L_30)
.L_30:
        /*00bc*/ 	.word	0x00000000
        /*00c0*/ 	.short	0x0002
        /*00c2*/ 	.short	0x0010
        /*00c4*/ 	.byte	0x00, 0xf4, 0x21, 0x00


	//----- nvinfo : EIATTR_KPARAM_INFO
	.align		4
.L_31:
        /*00c8*/ 	.byte	0x04, 0x17
        /*00ca*/ 	.short	(.L_33 - .L_32)
.L_32:
        /*00cc*/ 	.word	0x00000000
        /*00d0*/ 	.short	0x0001
        /*00d2*/ 	.short	0x0008
        /*00d4*/ 	.byte	0x00, 0xf4, 0x21, 0x00


	//----- nvinfo : EIATTR_KPARAM_INFO
	.align		4
.L_33:
        /*00d8*/ 	.byte	0x04, 0x17
        /*00da*/ 	.short	(.L_35 - .L_34)
.L_34:
        /*00dc*/ 	.word	0x00000000
        /*00e0*/ 	.short	0x0000
        /*00e2*/ 	.short	0x0000
        /*00e4*/ 	.byte	0x00, 0xf4, 0x21, 0x00


	//----- nvinfo : EIATTR_SPARSE_MMA_MASK
	.align		4
.L_35:
        /*00e8*/ 	.byte	0x03, 0x50
        /*00ea*/ 	.short	0x0000


	//----- nvinfo : EIATTR_MAXREG_COUNT
	.align		4
        /*00ec*/ 	.byte	0x03, 0x1b
        /*00ee*/ 	.short	0x00ff


	//----- nvinfo : EIATTR_NUM_BARRIERS
	.align		4
        /*00f0*/ 	.byte	0x02, 0x4c
        /*00f2*/ 	.byte	0x01
	.zero		1


	//----- nvinfo : EIATTR_ANNOTATIONS
	.align		4
        /*00f4*/ 	.byte	0x04, 0x55
        /*00f6*/ 	.short	(.L_37 - .L_36)


	//   ....[0]....
.L_36:
        /*00f8*/ 	.word	0x00000001
        /*00fc*/ 	.byte	0xa0, 0x01, 0x00, 0x00, 0x01, 0x00, 0x00, 0x00, 0x20, 0x07, 0x00, 0x00, 0x01, 0x00, 0x00, 0x00
        /* <DEDUP_REMOVED lines=1425> */
        /*5a1c*/ 	.byte	0x70, 0xbf, 0x02, 0x00, 0x01, 0x00, 0x00, 0x00, 0xe0, 0xbf, 0x02, 0x00


	//----- nvinfo : EIATTR_MERCURY_ISA_VERSION
	.align		4
.L_37:
        /*5a28*/ 	.byte	0x03, 0x5f
        /*5a2a*/ 	.short	0x0101


	//----- nvinfo : EIATTR_EXIT_INSTR_OFFSETS
	.align		4
        /*5a2c*/ 	.byte	0x04, 0x1c
        /*5a2e*/ 	.short	(.L_39 - .L_38)


	//   ....[0]....
.L_38:
        /*5a30*/ 	.word	0x0002c160


	//   ....[1]....
        /*5a34*/ 	.word	0x0002c180


	//----- nvinfo : EIATTR_REQNTID
	.align		4
.L_39:
        /*5a38*/ 	.byte	0x04, 0x10
        /*5a3a*/ 	.short	(.L_41 - .L_40)
.L_40:
        /*5a3c*/ 	.word	0x00000080
        /*5a40*/ 	.word	0x00000001
        /*5a44*/ 	.word	0x00000001


	//----- nvinfo : EIATTR_CBANK_PARAM_SIZE
	.align		4
.L_41:
        /*5a48*/ 	.byte	0x03, 0x19
        /*5a4a*/ 	.short	0x0050


	//----- nvinfo : EIATTR_PARAM_CBANK
	.align		4
        /*5a4c*/ 	.byte	0x04, 0x0a
        /*5a4e*/ 	.short	(.L_43 - .L_42)
	.align		4
.L_42:
        /*5a50*/ 	.word	index@(.nv.constant0.matmul_kernel)
        /*5a54*/ 	.short	0x0210
        /*5a56*/ 	.short	0x0050


	//----- nvinfo : EIATTR_SW_WAR
	.align		4
.L_43:
        /*5a58*/ 	.byte	0x04, 0x36
        /*5a5a*/ 	.short	(.L_45 - .L_44)
.L_44:
        /*5a5c*/ 	.word	0x00000008
.L_45:


//--------------------- .nv.callgraph             --------------------------
	.section	.nv.callgraph,"",@"SHT_CUDA_CALLGRAPH"
	.align	4
	.sectionentsize	8
	.align		4
        /*0000*/ 	.word	0x00000000
	.align		4
        /*0004*/ 	.word	0xffffffff
	.align		4
        /*0008*/ 	.word	0x00000000
	.align		4
        /*000c*/ 	.word	0xfffffffe
	.align		4
        /*0010*/ 	.word	0x00000000
	.align		4
        /*0014*/ 	.word	0xfffffffd
	.align		4
        /*0018*/ 	.word	0x00000000
	.align		4
        /*001c*/ 	.word	0xfffffffc


//--------------------- .text.matmul_kernel       --------------------------
	.section	.text.matmul_kernel,"ax",@progbits
	.align	128
        .global         matmul_kernel
        .type           matmul_kernel,@function
        .size           matmul_kernel,(.L_x_3 - matmul_kernel)
        .other          matmul_kernel,@"STO_CUDA_ENTRY STV_DEFAULT"
matmul_kernel:
.text.matmul_kernel:
[----:B------:R-:W1:Y:S08]  /*0000*/  LDC R1, c[0x0][0x28] ;  /* 0x00000a00ff017b82 */ /* 0x000e700000000800 */
[----:B------:R-:W2:Y:S01]  /*0010*/  LDC.64 R2, c[0x0][0x228] ;  /* 0x00008a00ff027b82 */ /* 0x000ea20000000a00 */
[----:B-1----:R-:W-:Y:S01]  /*0020*/  VIADD R1, R1, 0xfffff440 ;  /* 0xfffff44001017836 */ /* 0x002fe20000000000 */
[----:B------:R-:W1:Y:S01]  /*0030*/  S2R R5, SR_CTAID.X ;  /* 0x0000000000057919 */ /* 0x000e620000002500 */
[----:B------:R-:W-:Y:S01]  /*0040*/  ULDC UR4, c[0x0][0x230] ;  /* 0x00008c0000047ab9 */ /* 0x000fe20000000800 */
[----:B------:R-:W-:Y:S01]  /*0050*/  ULDC UR5, c[0x0][0x230] ;  /* 0x00008c0000057ab9 */ /* 0x000fe20000000800 */
[----:B------:R-:W-:Y:S01]  /*0060*/  UIADD3 UR4, UR4, -0x20, URZ ;  /* 0xffffffe004047890 */ /* 0x000fe2000fffe03f */
[----:B------:R-:W-:Y:S01]  /*0070*/  LOP3.LUT R252, R252, 0xfffeffff, RZ, 0xc0, !PT ;  /* 0xfffefffffcfc7812 */ /* 0x000fe200078ec0ff */
[----:B------:R-:W-:Y:S01]  /*0080*/  ULDC UR6, c[0x0][0x230] ;  /* 0x00008c0000067ab9 */ /* 0x000fe20000000800 */
[----:B------:R-:W3:Y:S01]  /*0090*/  LDC.64 R220, c[0x0][0x238] ;  /* 0x00008e00ffdc7b82 */ /* 0x000ee20000000a00 */
[----:B------:R-:W-:Y:S01]  /*00a0*/  ULDC.64 UR8, c[0x0][0x218] ;  /* 0x0000860000087ab9 */ /* 0x000fe20000000a00 */
[----:B------:R-:W-:Y:S01]  /*00b0*/  ULDC UR10, c[0x0][0x230] ;  /* 0x00008c00000a7ab9 */ /* 0x000fe20000000800 */
        /* <DEDUP_REMOVED lines=13> */
[----:B--2---:R-:W-:Y:S01]  /*0190*/  IMAD.MOV.U32 R67, RZ, RZ, R3 ;  /* 0x000000ffff437224 */ /* 0x004fe200078e0003 */
[----:B------:R2:W-:Y:S01]  /*01a0*/  STL.64 [R1+0x4e8], R2 ;  /* 0x0004e80201007387 */ /* 0x0005e20000100a00 */
[----:B------:R-:W-:Y:S01]  /*01b0*/  IMAD.MOV.U32 R133, RZ, RZ, R2 ;  /* 0x000000ffff857224 */ /* 0x000fe200078e0002 */
[----:B------:R-:W-:Y:S01]  /*01c0*/  ULDC UR24, c[0x0][0x230] ;  /* 0x00008c0000187ab9 */ /* 0x000fe20000000800 */
[----:B------:R-:W-:-:S03]  /*01d0*/  VIADD R0, R67, 0x1ff ;  /* 0x000001ff43007836 */ /* 0x000fc60000000000 */
[----:B------:R-:W-:Y:S02]  /*01e0*/  IABS R14, R133 ;  /* 0x00000085000e7213 */ /* 0x000fe40000000000 */
[----:B-1----:R-:W-:Y:S02]  /*01f0*/  IABS R8, R5 ;  /* 0x0000000500087213 */ /* 0x002fe40000000000 */
[----:B--2---:R-:W-:-:S04]  /*0200*/  SHF.R.S32.HI R3, RZ, 0x1f, R0 ;  /* 0x0000001fff037819 */ /* 0x004fc80000011400 */
[----:B------:R-:W-:-:S04]  /*0210*/  LEA.HI R3, R3, R0, RZ, 0x9 ;  /* 0x0000000003037211 */ /* 0x000fc800078f48ff */
[----:B------:R-:W-:-:S05]  /*0220*/  SHF.R.S32.HI R3, RZ, 0x9, R3 ;  /* 0x00000009ff037819 */ /* 0x000fca0000011403 */
[----:B------:R-:W-:-:S05]  /*0230*/  IMAD.SHL.U32 R4, R3, 0x8, RZ ;  /* 0x0000000803047824 */ /* 0x000fca00078e00ff */
[-C--:B------:R-:W-:Y:S02]  /*0240*/  IABS R7, R4.reuse ;  /* 0x0000000400077213 */ /* 0x080fe40000000000 */
[----:B------:R-:W-:Y:S02]  /*0250*/  IABS R10, R4 ;  /* 0x00000004000a7213 */ /* 0x000fe40000000000 */
[----:B------:R-:W1:Y:S08]  /*0260*/  I2F.RP R0, R7 ;  /* 0x0000000700007306 */ /* 0x000e700000209400 */
[----:B-1----:R-:W1:Y:S02]  /*0270*/  MUFU.RCP R0, R0 ;  /* 0x0000000000007308 */ /* 0x002e640000001000 */
[----:B-1----:R-:W-:-:S02]  /*0280*/  VIADD R2, R0, 0xffffffe ;  /* 0x0ffffffe00027836 */ /* 0x002fc40000000000 */
[----:B------:R-:W-:-:S04]  /*0290*/  IMAD.MOV R0, RZ, RZ, -R10 ;  /* 0x000000ffff007224 */ /* 0x000fc800078e0a0a */
[----:B------:R1:W2:Y:S02]  /*02a0*/  F2I.FTZ.U32.TRUNC.NTZ R3, R2 ;  /* 0x0000000200037305 */ /* 0x0002a4000021f000 */
[----:B-1----:R-:W-:Y:S02]  /*02b0*/  IMAD.MOV.U32 R2, RZ, RZ, RZ ;  /* 0x000000ffff027224 */ /* 0x002fe400078e00ff */
[----:B--2---:R-:W-:-:S04]  /*02c0*/  IMAD.MOV R6, RZ, RZ, -R3 ;  /* 0x000000ffff067224 */ /* 0x004fc800078e0a03 */
[----:B------:R-:W-:Y:S02]  /*02d0*/  IMAD R9, R6, R7, RZ ;  /* 0x0000000706097224 */ /* 0x000fe400078e02ff */
[----:B------:R-:W-:Y:S02]  /*02e0*/  IMAD.MOV.U32 R6, RZ, RZ, R8 ;  /* 0x000000ffff067224 */ /* 0x000fe400078e0008 */
[----:B------:R-:W-:-:S06]  /*02f0*/  IMAD.HI.U32 R3, R3, R9, R2 ;  /* 0x0000000903037227 */ /* 0x000fcc00078e0002 */
[----:B------:R-:W-:-:S04]  /*0300*/  IMAD.HI.U32 R3, R3, R6, RZ ;  /* 0x0000000603037227 */ /* 0x000fc800078e00ff */
[----:B------:R-:W-:-:S05]  /*0310*/  IMAD R0, R3, R0, R6 ;  /* 0x0000000003007224 */ /* 0x000fca00078e0206 */
[----:B------:R-:W-:-:S13]  /*0320*/  ISETP.GT.U32.AND P1, PT, R7, R0, PT ;  /* 0x000000000700720c */ /* 0x000fda0003f24070 */
[----:B------:R-:W-:Y:S02]  /*0330*/  @!P1 IMAD.IADD R0, R0, 0x1, -R7 ;  /* 0x0000000100009824 */ /* 0x000fe400078e0a07 */
[----:B------:R-:W-:Y:S01]  /*0340*/  @!P1 VIADD R3, R3, 0x1 ;  /* 0x0000000103039836 */ /* 0x000fe20000000000 */
[----:B------:R-:W-:Y:S02]  /*0350*/  ISETP.NE.AND P1, PT, R4, RZ, PT ;  /* 0x000000ff0400720c */ /* 0x000fe40003f25270 */
[----:B------:R-:W-:Y:S02]  /*0360*/  ISETP.GE.U32.AND P0, PT, R0, R7, PT ;  /* 0x000000070000720c */ /* 0x000fe40003f06070 */
[----:B------:R-:W-:-:S04]  /*0370*/  LOP3.LUT R0, R5, R4, RZ, 0x3c, !PT ;  /* 0x0000000405007212 */ /* 0x000fc800078e3cff */
[----:B------:R-:W-:Y:S01]  /*0380*/  ISETP.GE.AND P2, PT, R0, RZ, PT ;  /* 0x000000ff0000720c */ /* 0x000fe20003f46270 */
[----:B------:R-:W-:-:S06]  /*0390*/  VIADD R0, R133, 0x3f ;  /* 0x0000003f85007836 */ /* 0x000fcc0000000000 */
[----:B------:R-:W-:-:S04]  /*03a0*/  @P0 VIADD R3, R3, 0x1 ;  /* 0x0000000103030836 */ /* 0x000fc80000000000 */
[----:B------:R-:W-:Y:S01]  /*03b0*/  IMAD.MOV.U32 R2, RZ, RZ, R3 ;  /* 0x000000ffff027224 */ /* 0x000fe200078e0003 */
[----:B------:R-:W-:-:S03]  /*03c0*/  SHF.R.S32.HI R3, RZ, 0x1f, R0 ;  /* 0x0000001fff037819 */ /* 0x000fc60000011400 */
[----:B------:R-:W-:Y:S01]  /*03d0*/  @!P2 IMAD.MOV R2, RZ, RZ, -R2 ;  /* 0x000000ffff02a224 */ /* 0x000fe200078e0a02 */
[----:B------:R-:W-:Y:S02]  /*03e0*/  @!P1 LOP3.LUT R2, RZ, R4, RZ, 0x33, !PT ;  /* 0x00000004ff029212 */ /* 0x000fe400078e33ff */
[----:B------:R-:W-:-:S03]  /*03f0*/  LEA.HI R3, R3, R0, RZ, 0x6 ;  /* 0x0000000003037211 */ /* 0x000fc600078f30ff */
[----:B------:R-:W-:Y:S02]  /*0400*/  IMAD.SHL.U32 R10, R2, 0x8, RZ ;  /* 0x00000008020a7824 */ /* 0x000fe400078e00ff */
[----:B------:R-:W-:-:S03]  /*0410*/  IMAD.MOV R2, RZ, RZ, -R2 ;  /* 0x000000ffff027224 */ /* 0x000fc600078e0a02 */
[----:B------:R-:W-:Y:S01]  /*0420*/  LEA.HI.SX32 R3, R3, -R10, 0x1a ;  /* 0x8000000a03037211 */ /* 0x000fe200078fd2ff */
[----:B------:R-:W-:Y:S02]  /*0430*/  IMAD R11, R4, R2, R5 ;  /* 0x00000002040b7224 */ /* 0x000fe400078e0205 */
[----:B------:R-:W-:Y:S01]  /*0440*/  IMAD.MOV.U32 R2, RZ, RZ, RZ ;  /* 0x000000ffff027224 */ /* 0x000fe200078e00ff */
[----:B------:R-:W-:Y:S02]  /*0450*/  VIMNMX R12, R3, 0x8, PT ;  /* 0x00000008030c7848 */ /* 0x000fe40003fe0100 */
[----:B------:R-:W-:Y:S02]  /*0460*/  IABS R4, R11 ;  /* 0x0000000b00047213 */ /* 0x000fe40000000000 */
[----:B------:R-:W-:-:S04]  /*0470*/  IABS R9, R12 ;  /* 0x0000000c00097213 */ /* 0x000fc80000000000 */
[----:B------:R-:W1:Y:S08]  /*0480*/  I2F.RP R0, R9 ;  /* 0x0000000900007306 */ /* 0x000e700000209400 */
[----:B-1----:R-:W1:Y:S02]  /*0490*/  MUFU.RCP R0, R0 ;  /* 0x0000000000007308 */ /* 0x002e640000001000 */
[----:B-1----:R-:W-:Y:S01]  /*04a0*/  VIADD R3, R0, 0xffffffe ;  /* 0x0ffffffe00037836 */ /* 0x002fe20000000000 */
[----:B------:R-:W-:-:S05]  /*04b0*/  IABS R0, R67 ;  /* 0x0000004300007213 */ /* 0x000fca0000000000 */
[----:B------:R-:W1:Y:S08]  /*04c0*/  I2F.RP R7, R0 ;  /* 0x0000000000077306 */ /* 0x000e700000209400 */
[----:B------:R-:W2:Y:S08]  /*04d0*/  F2I.FTZ.U32.TRUNC.NTZ R3, R3 ;  /* 0x0000000300037305 */ /* 0x000eb0000021f000 */
[----:B-1----:R-:W1:Y:S01]  /*04e0*/  MUFU.RCP R7, R7 ;  /* 0x0000000700077308 */ /* 0x002e620000001000 */
[----:B--2---:R-:W-:-:S04]  /*04f0*/  IMAD.MOV R6, RZ, RZ, -R3 ;  /* 0x000000ffff067224 */ /* 0x004fc800078e0a03 */
[----:B------:R-:W-:Y:S01]  /*0500*/  IMAD R5, R6, R9, RZ ;  /* 0x0000000906057224 */ /* 0x000fe200078e02ff */
[----:B------:R-:W-:-:S03]  /*0510*/  IABS R6, R12 ;  /* 0x0000000c00067213 */ /* 0x000fc60000000000 */
[----:B------:R-:W-:-:S04]  /*0520*/  IMAD.HI.U32 R2, R3, R5, R2 ;  /* 0x0000000503027227 */ /* 0x000fc800078e0002 */
[----:B------:R-:W-:Y:S02]  /*0530*/  IMAD.MOV R5, RZ, RZ, -R6 ;  /* 0x000000ffff057224 */ /* 0x000fe400078e0a06 */
[----:B------:R-:W-:Y:S01]  /*0540*/  IMAD.HI.U32 R3, R2, R4, RZ ;  /* 0x0000000402037227 */ /* 0x000fe200078e00ff */
[----:B------:R-:W2:Y:S01]  /*0550*/  I2F.RP R6, R14 ;  /* 0x0000000e00067306 */ /* 0x000ea20000209400 */
[----:B------:R-:W4:Y:S02]  /*0560*/  S2R R2, SR_TID.X ;  /* 0x0000000000027919 */ /* 0x000f240000002100 */
[----:B------:R-:W-:Y:S02]  /*0570*/  IMAD R4, R3, R5, R4 ;  /* 0x0000000503047224 */ /* 0x000fe400078e0204 */
[----:B-1----:R-:W-:-:S03]  /*0580*/  VIADD R5, R7, 0xffffffe ;  /* 0x0ffffffe07057836 */ /* 0x002fc60000000000 */
[----:B------:R-:W-:-:S03]  /*0590*/  ISETP.GT.U32.AND P1, PT, R9, R4, PT ;  /* 0x000000040900720c */ /* 0x000fc60003f24070 */
[----:B------:R-:W1:Y:S08]  /*05a0*/  F2I.FTZ.U32.TRUNC.NTZ R5, R5 ;  /* 0x0000000500057305 */ /* 0x000e70000021f000 */
[----:B--2---:R-:W2:Y:S02]  /*05b0*/  MUFU.RCP R6, R6 ;  /* 0x0000000600067308 */ /* 0x004ea40000001000 */
[----:B------:R-:W-:-:S02]  /*05c0*/  @!P1 IMAD.IADD R4, R4, 0x1, -R9 ;  /* 0x0000000104049824 */ /* 0x000fc400078e0a09 */
[----:B------:R-:W-:Y:S01]  /*05d0*/  @!P1 VIADD R3, R3, 0x1 ;  /* 0x0000000103039836 */ /* 0x000fe20000000000 */
[----:B------:R-:W-:Y:S02]  /*05e0*/  ISETP.NE.AND P1, PT, R12, RZ, PT ;  /* 0x000000ff0c00720c */ /* 0x000fe40003f25270 */
[----:B------:R-:W-:Y:S01]  /*05f0*/  ISETP.GE.U32.AND P0, PT, R4, R9, PT ;  /* 0x000000090400720c */ /* 0x000fe20003f06070 */
[----:B-1----:R-:W-:Y:S01]  /*0600*/  IMAD.MOV R15, RZ, RZ, -R5 ;  /* 0x000000ffff0f7224 */ /* 0x002fe200078e0a05 */
[----:B------:R-:W-:-:S04]  /*0610*/  LOP3.LUT R4, R11, R12, RZ, 0x3c, !PT ;  /* 0x0000000c0b047212 */ /* 0x000fc800078e3cff */
[----:B------:R-:W-:Y:S01]  /*0620*/  ISETP.GE.AND P2, PT, R4, RZ, PT ;  /* 0x000000ff0400720c */ /* 0x000fe20003f46270 */
[----:B------:R-:W-:Y:S01]  /*0630*/  IMAD.MOV.U32 R4, RZ, RZ, RZ ;  /* 0x000000ffff047224 */ /* 0x000fe200078e00ff */
[----:B----4-:R-:W-:Y:S01]  /*0640*/  LOP3.LUT R185, R2, 0x1f, RZ, 0xc0, !PT ;  /* 0x0000001f02b97812 */ /* 0x010fe200078ec0ff */
[----:B--2---:R-:W-:Y:S01]  /*0650*/  VIADD R8, R6, 0xffffffe ;  /* 0x0ffffffe06087836 */ /* 0x004fe20000000000 */
[----:B------:R-:W-:-:S03]  /*0660*/  SHF.R.U32.HI R6, RZ, 0x5, R2 ;  /* 0x00000005ff067819 */ /* 0x000fc60000011602 */
[----:B------:R-:W-:Y:S01]  /*0670*/  @P0 VIADD R3, R3, 0x1 ;  /* 0x0000000103030836 */ /* 0x000fe20000000000 */
[----:B------:R1:W2:Y:S01]  /*0680*/  F2I.FTZ.U32.TRUNC.NTZ R9, R8 ;  /* 0x0000000800097305 */ /* 0x0002a2000021f000 */
[----:B------:R-:W-:Y:S02]  /*0690*/  SGXT.U32 R6, R6, 0x2 ;  /* 0x000000020606781a */ /* 0x000fe40000000000 */
[----:B------:R-:W-:-:S04]  /*06a0*/  IMAD.MOV.U32 R7, RZ, RZ, R3 ;  /* 0x000000ffff077224 */ /* 0x000fc800078e0003 */
[----:B------:R-:W-:Y:S01]  /*06b0*/  @!P2 IMAD.MOV R7, RZ, RZ, -R7 ;  /* 0x000000ffff07a224 */ /* 0x000fe200078e0a07 */
[----:B------:R-:W-:Y:S01]  /*06c0*/  @!P1 LOP3.LUT R7, RZ, R12, RZ, 0x33, !PT ;  /* 0x0000000cff079212 */ /* 0x000fe200078e33ff */
[----:B-1----:R-:W-:-:S04]  /*06d0*/  IMAD.MOV.U32 R8, RZ, RZ, RZ ;  /* 0x000000ffff087224 */ /* 0x002fc800078e00ff */
[----:B------:R-:W-:Y:S02]  /*06e0*/  IMAD.MOV R3, RZ, RZ, -R7 ;  /* 0x000000ffff037224 */ /* 0x000fe400078e0a07 */
[----:B------:R-:W-:Y:S02]  /*06f0*/  IMAD.SHL.U32 R7, R7, 0x200, RZ ;  /* 0x0000020007077824 */ /* 0x000fe400078e00ff */
[----:B------:R-:W-:Y:S02]  /*0700*/  IMAD R3, R12, R3, R11 ;  /* 0x000000030c037224 */ /* 0x000fe400078e020b */
[----:B------:R-:W-:Y:S01]  /*0710*/  IMAD R11, R15, R0, RZ ;  /* 0x000000000f0b7224 */ /* 0x000fe200078e02ff */
[----:B------:R-:W-:Y:S01]  /*0720*/  STL [R1+0x6d8], R7 ;  /* 0x0006d80701007387 */ /* 0x000fe20000100800 */
[----:B------:R-:W-:Y:S01]  /*0730*/  IMAD.IADD R3, R10, 0x1, R3 ;  /* 0x000000010a037824 */ /* 0x000fe200078e0203 */
[----:B------:R-:W-:Y:S01]  /*0740*/  LOP3.LUT R10, R2, 0x40, RZ, 0xc0, !PT ;  /* 0x00000040020a7812 */ /* 0x000fe200078ec0ff */
[----:B------:R-:W-:Y:S01]  /*0750*/  IMAD.HI.U32 R4, R5, R11, R4 ;  /* 0x0000000b05047227 */ /* 0x000fe200078e0004 */
[----:B------:R-:W-:-:S02]  /*0760*/  LOP3.LUT R5, R7, R6, RZ, 0xfc, !PT ;  /* 0x0000000607057212 */ /* 0x000fc400078efcff */
[C---:B------:R-:W-:Y:S01]  /*0770*/  LOP3.LUT R6, R2.reuse, 0x3f, RZ, 0xc0, !PT ;  /* 0x0000003f02067812 */ /* 0x040fe200078ec0ff */
[----:B--2---:R-:W-:Y:S01]  /*0780*/  IMAD.MOV R13, RZ, RZ, -R9 ;  /* 0x000000ffff0d7224 */ /* 0x004fe200078e0a09 */
[----:B------:R-:W-:Y:S02]  /*0790*/  LOP3.LUT R18, R5, 0x1fc, RZ, 0xfc, !PT ;  /* 0x000001fc05127812 */ /* 0x000fe400078efcff */
[----:B------:R-:W-:Y:S01]  /*07a0*/  SHF.R.U32.HI R15, RZ, 0x4, R10 ;  /* 0x00000004ff0f7819 */ /* 0x000fe2000001160a */
[----:B------:R-:W-:Y:S01]  /*07b0*/  IMAD R65, R3, 0x40, R6 ;  /* 0x0000004003417824 */ /* 0x000fe200078e0206 */
[----:B------:R-:W-:Y:S01]  /*07c0*/  LOP3.LUT R3, R2, 0x7f, RZ, 0xc0, !PT ;  /* 0x0000007f02037812 */ /* 0x000fe200078ec0ff */
[----:B------:R-:W-:Y:S01]  /*07d0*/  IMAD R11, R13, R14, RZ ;  /* 0x0000000e0d0b7224 */ /* 0x000fe200078e02ff */
[----:B------:R-:W-:Y:S01]  /*07e0*/  IABS R17, R18 ;  /* 0x0000001200117213 */ /* 0x000fe20000000000 */
[----:B------:R-:W-:Y:S01]  /*07f0*/  IMAD R15, R6, 0x80, R15 ;  /* 0x00000080060f7824 */ /* 0x000fe200078e020f */
[----:B------:R-:W-:Y:S01]  /*0800*/  IABS R13, R5 ;  /* 0x00000005000d7213 */ /* 0x000fe20000000000 */
[----:B------:R-:W-:Y:S01]  /*0810*/  IMAD.SHL.U32 R12, R3, 0x4, RZ ;  /* 0x00000004030c7824 */ /* 0x000fe200078e00ff */
[C---:B------:R-:W-:Y:S01]  /*0820*/  LOP3.LUT R16, R5.reuse, 0x8, RZ, 0xfc, !PT ;  /* 0x0000000805107812 */ /* 0x040fe200078efcff */
[----:B------:R-:W-:Y:S01]  /*0830*/  IMAD.HI.U32 R3, R4, R17, RZ ;  /* 0x0000001104037227 */ /* 0x000fe200078e00ff */
[----:B------:R-:W-:Y:S01]  /*0840*/  LOP3.LUT R10, R5, 0x4, RZ, 0xfc, !PT ;  /* 0x00000004050a7812 */ /* 0x000fe200078efcff */
[----:B------:R1:W-:Y:S01]  /*0850*/  STL [R1+0x654], R65 ;  /* 0x0006544101007387 */ /* 0x0003e20000100800 */
[----:B------:R-:W-:Y:S01]  /*0860*/  ISETP.GE.AND P2, PT, R18, RZ, PT ;  /* 0x000000ff1200720c */ /* 0x000fe20003f46270 */
[----:B------:R-:W-:Y:S01]  /*0870*/  IMAD.MOV R3, RZ, RZ, -R3 ;  /* 0x000000ffff037224 */ /* 0x000fe200078e0a03 */
[----:B------:R-:W-:Y:S01]  /*0880*/  ISETP.GE.AND P4, PT, R10, RZ, PT ;  /* 0x000000ff0a00720c */ /* 0x000fe20003f86270 */
[----:B------:R-:W-:Y:S01]  /*0890*/  IMAD.HI.U32 R8, R9, R11, R8 ;  /* 0x0000000b09087227 */ /* 0x000fe200078e0008 */
[----:B------:R-:W-:-:S02]  /*08a0*/  IABS R11, R65 ;  /* 0x00000041000b7213 */ /* 0x000fc40000000000 */
[----:B------:R-:W-:Y:S01]  /*08b0*/  LOP3.LUT R9, R2, 0x60, RZ, 0xc0, !PT ;  /* 0x0000006002097812 */ /* 0x000fe200078ec0ff */
[----:B------:R-:W-:Y:S01]  /*08c0*/  IMAD R124, R0, R3, R17 ;  /* 0x00000003007c7224 */ /* 0x000fe200078e0211 */
[C---:B------:R-:W-:Y:S01]  /*08d0*/  LOP3.LUT R18, R5.reuse, 0xc, RZ, 0xfc, !PT ;  /* 0x0000000c05127812 */ /* 0x040fe200078efcff */
[----:B------:R-:W-:Y:S01]  /*08e0*/  IMAD.HI.U32 R8, R8, R11, RZ ;  /* 0x0000000b08087227 */ /* 0x000fe200078e00ff */
[----:B------:R-:W-:Y:S02]  /*08f0*/  SHF.R.U32.HI R9, RZ, 0x1, R9 ;  /* 0x00000001ff097819 */ /* 0x000fe40000011609 */
[----:B------:R-:W-:Y:S01]  /*0900*/  ISETP.GT.U32.AND P5, PT, R0, R124, PT ;  /* 0x0000007c0000720c */ /* 0x000fe20003fa4070 */
[----:B------:R-:W-:Y:S01]  /*0910*/  IMAD.HI.U32 R6, R4, R13, RZ ;  /* 0x0000000d04067227 */ /* 0x000fe200078e00ff */
[----:B------:R-:W-:Y:S02]  /*0920*/  LOP3.LUT R12, R12, R9, RZ, 0x3c, !PT ;  /* 0x000000090c0c7212 */ /* 0x000fe400078e3cff */
[----:B------:R-:W-:Y:S01]  /*0930*/  IABS R9, R16 ;  /* 0x0000001000097213 */ /* 0x000fe20000000000 */
[----:B------:R-:W-:Y:S01]  /*0940*/  IMAD.MOV R8, RZ, RZ, -R8 ;  /* 0x000000ffff087224 */ /* 0x000fe200078e0a08 */
[----:B------:R-:W-:Y:S01]  /*0950*/  IABS R17, R18 ;  /* 0x0000001200117213 */ /* 0x000fe20000000000 */
[----:B------:R-:W-:Y:S01]  /*0960*/  IMAD.MOV R6, RZ, RZ, -R6 ;  /* 0x000000ffff067224 */ /* 0x000fe200078e0a06 */
[----:B------:R-:W-:Y:S01]  /*0970*/  ISETP.GE.AND P1, PT, R16, RZ, PT ;  /* 0x000000ff1000720c */ /* 0x000fe20003f26270 */
[----:B------:R-:W-:Y:S01]  /*0980*/  IMAD R3, R14, R8, R11 ;  /* 0x000000080e037224 */ /* 0x000fe200078e020b */
[----:B------:R-:W-:Y:S01]  /*0990*/  IABS R11, R10 ;  /* 0x0000000a000b7213 */ /* 0x000fe20000000000 */
[----:B------:R-:W-:Y:S01]  /*09a0*/  IMAD R8, R0, R6, R13 ;  /* 0x0000000600087224 */ /* 0x000fe200078e020d */
[C---:B------:R-:W-:Y:S01]  /*09b0*/  LOP3.LUT R16, R5.reuse, 0x10, RZ, 0xfc, !PT ;  /* 0x0000001005107812 */ /* 0x040fe200078efcff */
[----:B------:R-:W-:Y:S01]  /*09c0*/  @!P5 IMAD.IADD R124, R124, 0x1, -R0 ;  /* 0x000000017c7cd824 */ /* 0x000fe200078e0a00 */
[----:B------:R-:W-:Y:S01]  /*09d0*/  ISETP.GT.U32.AND P3, PT, R14, R3, PT ;  /* 0x000000030e00720c */ /* 0x000fe20003f64070 */
[----:B------:R-:W-:Y:S01]  /*09e0*/  IMAD.MOV.U32 R13, RZ, RZ, R9 ;  /* 0x000000ffff0d7224 */ /* 0x000fe200078e0009 */
[----:B------:R-:W-:Y:S01]  /*09f0*/  ISETP.GT.U32.AND P0, PT, R0, R8, PT ;  /* 0x000000080000720c */ /* 0x000fe20003f04070 */
[----:B------:R-:W-:Y:S01]  /*0a00*/  IMAD.HI.U32 R6, R4, R11, RZ ;  /* 0x0000000b04067227 */ /* 0x000fe200078e00ff */
[----:B------:R-:W-:Y:S01]  /*0a10*/  ISETP.GT.U32.AND P6, PT, R0, R124, PT ;  /* 0x0000007c0000720c */ /* 0x000fe20003fc4070 */
[----:B------:R-:W-:Y:S01]  /*0a20*/  STL [R1+0x920], R12 ;  /* 0x0009200c01007387 */ /* 0x000fe20000100800 */
[C---:B------:R-:W-:Y:S01]  /*0a30*/  LOP3.LUT R19, R5.reuse, 0x14, RZ, 0xfc, !PT ;  /* 0x0000001405137812 */ /* 0x040fe200078efcff */
[----:B------:R-:W-:Y:S01]  /*0a40*/  IMAD.HI.U32 R9, R4, R13, RZ ;  /* 0x0000000d04097227 */ /* 0x000fe200078e00ff */
[----:B------:R-:W-:-:S02]  /*0a50*/  LOP3.LUT R25, R5, 0x34, RZ, 0xfc, !PT ;  /* 0x0000003405197812 */ /* 0x000fc400078efcff */
[C---:B------:R-:W-:Y:S01]  /*0a60*/  LOP3.LUT R26, R5.reuse, 0x38, RZ, 0xfc, !PT ;  /* 0x00000038051a7812 */ /* 0x040fe200078efcff */
[----:B------:R-:W-:Y:S01]  /*0a70*/  IMAD.MOV R9, RZ, RZ, -R9 ;  /* 0x000000ffff097224 */ /* 0x000fe200078e0a09 */
[C---:B------:R-:W-:Y:S01]  /*0a80*/  LOP3.LUT R23, R5.reuse, 0x30, RZ, 0xfc, !PT ;  /* 0x0000003005177812 */ /* 0x040fe200078efcff */
[----:B------:R-:W-:Y:S01]  /*0a90*/  IMAD.MOV R6, RZ, RZ, -R6 ;  /* 0x000000ffff067224 */ /* 0x000fe200078e0a06 */
[----:B------:R-:W-:Y:S01]  /*0aa0*/  IABS R21, R26 ;  /* 0x0000001a00157213 */ /* 0x000fe20000000000 */
[----:B------:R-:W-:Y:S01]  /*0ab0*/  IMAD R10, R0, R9, R13 ;  /* 0x00000009000a7224 */ /* 0x000fe200078e020d */
[----:B------:R-:W-:Y:S01]  /*0ac0*/  IABS R13, R19 ;  /* 0x00000013000d7213 */ /* 0x000fe20000000000 */
[--C-:B------:R-:W-:Y:S01]  /*0ad0*/  @!P6 IMAD.IADD R124, R124, 0x1, -R0.reuse ;  /* 0x000000017c7ce824 */ /* 0x100fe200078e0a00 */
[C---:B------:R-:W-:Y:S01]  /*0ae0*/  LOP3.LUT R27, R5.reuse, 0x150, RZ, 0xfc, !PT ;  /* 0x00000150051b7812 */ /* 0x040fe200078efcff */
[----:B------:R-:W-:Y:S01]  /*0af0*/  @!P0 IMAD.IADD R8, R8, 0x1, -R0 ;  /* 0x0000000108088824 */ /* 0x000fe200078e0a00 */
[C---:B------:R-:W-:Y:S01]  /*0b00*/  ISETP.GT.U32.AND P6, PT, R0.reuse, R10, PT ;  /* 0x0000000a0000720c */ /* 0x040fe20003fc4070 */
[----:B------:R-:W-:Y:S01]  /*0b10*/  IMAD R122, R0, R6, R11 ;  /* 0x00000006007a7224 */ /* 0x000fe200078e020b */
[----:B------:R-:W-:Y:S01]  /*0b20*/  IABS R11, R16 ;  /* 0x00000010000b7213 */ /* 0x000fe20000000000 */
[----:B------:R-:W-:Y:S01]  /*0b30*/  IMAD.HI.U32 R6, R4, R17, RZ ;  /* 0x0000001104067227 */ /* 0x000fe200078e00ff */
[----:B------:R-:W-:-:S02]  /*0b40*/  LOP3.LUT R29, R5, 0x1d4, RZ, 0xfc, !PT ;  /* 0x000001d4051d7812 */ /* 0x000fc400078efcff */
[C---:B------:R-:W-:Y:S01]  /*0b50*/  ISETP.GT.U32.AND P0, PT, R0.reuse, R122, PT ;  /* 0x0000007a0000720c */ /* 0x040fe20003f04070 */
[----:B------:R-:W-:Y:S01]  /*0b60*/  @!P3 IMAD.IADD R3, R3, 0x1, -R14 ;  /* 0x000000010303b824 */ /* 0x000fe200078e0a0e */
[----:B------:R-:W-:Y:S01]  /*0b70*/  ISETP.GT.U32.AND P3, PT, R0, R8, PT ;  /* 0x000000080000720c */ /* 0x000fe20003f64070 */
[----:B------:R-:W-:Y:S01]  /*0b80*/  IMAD.MOV R6, RZ, RZ, -R6 ;  /* 0x000000ffff067224 */ /* 0x000fe200078e0a06 */
[C---:B------:R-:W-:Y:S01]  /*0b90*/  LOP3.LUT R33, R5.reuse, 0x1d8, RZ, 0xfc, !PT ;  /* 0x000001d805217812 */ /* 0x040fe200078efcff */
[----:B------:R-:W-:Y:S01]  /*0ba0*/  @!P2 IMAD.MOV R124, RZ, RZ, -R124 ;  /* 0x000000ffff7ca224 */ /* 0x000fe200078e0a7c */
[----:B------:R-:W-:Y:S01]  /*0bb0*/  ISETP.GT.U32.AND P5, PT, R14, R3, PT ;  /* 0x000000030e00720c */ /* 0x000fe20003fa4070 */
[----:B------:R-:W-:Y:S01]  /*0bc0*/  @!P6 IMAD.IADD R10, R10, 0x1, -R0 ;  /* 0x000000010a0ae824 */ /* 0x000fe200078e0a00 */
[----:B------:R-:W-:Y:S01]  /*0bd0*/  ISETP.GE.AND P6, PT, R18, RZ, PT ;  /* 0x000000ff1200720c */ /* 0x000fe20003fc6270 */
[----:B------:R-:W-:Y:S01]  /*0be0*/  IMAD R120, R0, R6, R17 ;  /* 0x0000000600787224 */ /* 0x000fe200078e0211 */
[----:B------:R-:W-:Y:S01]  /*0bf0*/  LOP3.LUT R37, R5, 0x1dc, RZ, 0xfc, !PT ;  /* 0x000001dc05257812 */ /* 0x000fe200078efcff */
[----:B------:R-:W-:Y:S01]  /*0c00*/  IMAD.HI.U32 R6, R4, R11, RZ ;  /* 0x0000000b04067227 */ /* 0x000fe200078e00ff */
[----:B------:R-:W-:-:S02]  /*0c10*/  ISETP.GT.U32.AND P2, PT, R0, R10, PT ;  /* 0x0000000a0000720c */ /* 0x000fc40003f44070 */
[C---:B------:R-:W-:Y:S01]  /*0c20*/  LOP3.LUT R41, R5.reuse, 0x1e0, RZ, 0xfc, !PT ;  /* 0x000001e005297812 */ /* 0x040fe200078efcff */
[----:B------:R-:W-:Y:S01]  /*0c30*/  IMAD.MOV R6, RZ, RZ, -R6 ;  /* 0x000000ffff067224 */ /* 0x000fe200078e0a06 */
[C---:B------:R-:W-:Y:S01]  /*0c40*/  LOP3.LUT R49, R5.reuse, 0x1e8, RZ, 0xfc, !PT ;  /* 0x000001e805317812 */ /* 0x040fe200078efcff */
[--C-:B------:R-:W-:Y:S01]  /*0c50*/  @!P3 IMAD.IADD R8, R8, 0x1, -R0.reuse ;  /* 0x000000010808b824 */ /* 0x100fe200078e0a00 */
[----:B------:R-:W-:Y:S01]  /*0c60*/  ISETP.GT.U32.AND P3, PT, R0, R120, PT ;  /* 0x000000780000720c */ /* 0x000fe20003f64070 */
[----:B------:R-:W-:Y:S01]  /*0c70*/  @!P0 IMAD.IADD R122, R122, 0x1, -R0 ;  /* 0x000000017a7a8824 */ /* 0x000fe200078e0a00 */
[C---:B------:R-:W-:Y:S01]  /*0c80*/  LOP3.LUT R45, R5.reuse, 0x1e4, RZ, 0xfc, !PT ;  /* 0x000001e4052d7812 */ /* 0x040fe200078efcff */
[----:B------:R-:W-:Y:S01]  /*0c90*/  IMAD R118, R0, R6, R11 ;  /* 0x0000000600767224 */ /* 0x000fe200078e020b */
[----:B------:R-:W-:Y:S01]  /*0ca0*/  LOP3.LUT R6, R5, 0x18, RZ, 0xfc, !PT ;  /* 0x0000001805067812 */ /* 0x000fe200078efcff */
[----:B------:R-:W-:Y:S01]  /*0cb0*/  IMAD.HI.U32 R9, R4, R13, RZ ;  /* 0x0000000d04097227 */ /* 0x000fe200078e00ff */
[----:B------:R-:W-:-:S02]  /*0cc0*/  ISETP.GT.U32.AND P0, PT, R0, R122, PT ;  /* 0x0000007a0000720c */ /* 0x000fc40003f04070 */
[----:B------:R-:W-:Y:S01]  /*0cd0*/  IABS R11, R6 ;  /* 0x00000006000b7213 */ /* 0x000fe20000000000 */
[--C-:B------:R-:W-:Y:S01]  /*0ce0*/  @!P2 IMAD.IADD R10, R10, 0x1, -R0.reuse ;  /* 0x000000010a0aa824 */ /* 0x100fe200078e0a00 */
[----:B------:R-:W-:Y:S01]  /*0cf0*/  ISETP.GT.U32.AND P2, PT, R0, R118, PT ;  /* 0x000000760000720c */ /* 0x000fe20003f44070 */
[----:B------:R-:W-:Y:S01]  /*0d00*/  IMAD.MOV R9, RZ, RZ, -R9 ;  /* 0x000000ffff097224 */ /* 0x000fe200078e0a09 */
[C---:B------:R-:W-:Y:S01]  /*0d10*/  LOP3.LUT R53, R5.reuse, 0x1ec, RZ, 0xfc, !PT ;  /* 0x000001ec05357812 */ /* 0x040fe200078efcff */
[----:B------:R-:W-:Y:S01]  /*0d20*/  @!P3 IMAD.IADD R120, R120, 0x1, -R0 ;  /* 0x000000017878b824 */ /* 0x000fe200078e0a00 */
[C---:B------:R-:W-:Y:S01]  /*0d30*/  LOP3.LUT R57, R5.reuse, 0x1f0, RZ, 0xfc, !PT ;  /* 0x000001f005397812 */ /* 0x040fe200078efcff */
[C---:B------:R-:W-:Y:S01]  /*0d40*/  IMAD R18, R0.reuse, R9, R13 ;  /* 0x0000000900127224 */ /* 0x040fe200078e020d */
[----:B------:R-:W-:Y:S01]  /*0d50*/  LOP3.LUT R9, R5, 0x1c, RZ, 0xfc, !PT ;  /* 0x0000001c05097812 */ /* 0x000fe200078efcff */
[----:B------:R-:W-:Y:S01]  /*0d60*/  @!P1 IMAD.MOV R10, RZ, RZ, -R10 ;  /* 0x000000ffff0a9224 */ /* 0x000fe200078e0a0a */
[----:B------:R-:W-:Y:S01]  /*0d70*/  ISETP.GT.U32.AND P3, PT, R0, R120, PT ;  /* 0x000000780000720c */ /* 0x000fe20003f64070 */
[----:B------:R-:W-:Y:S01]  /*0d80*/  @!P0 IMAD.IADD R122, R122, 0x1, -R0 ;  /* 0x000000017a7a8824 */ /* 0x000fe200078e0a00 */
[----:B------:R-:W-:Y:S01]  /*0d90*/  IABS R13, R9 ;  /* 0x00000009000d7213 */ /* 0x000fe20000000000 */
[----:B------:R-:W-:Y:S01]  /*0da0*/  @!P5 IMAD.IADD R3, R3, 0x1, -R14 ;  /* 0x000000010303d824 */ /* 0x000fe200078e0a0e */
[----:B------:R-:W-:Y:S01]  /*0db0*/  ISETP.GE.AND P1, PT, R9, RZ, PT ;  /* 0x000000ff0900720c */ /* 0x000fe20003f26270 */
[----:B------:R-:W-:Y:S01]  /*0dc0*/  @!P2 IMAD.IADD R118, R118, 0x1, -R0 ;  /* 0x000000017676a824 */ /* 0x000fe200078e0a00 */
[----:B------:R-:W-:Y:S01]  /*0dd0*/  ISETP.GE.AND P5, PT, R5, RZ, PT ;  /* 0x000000ff0500720c */ /* 0x000fe20003fa6270 */
[----:B------:R-:W-:Y:S01]  /*0de0*/  @!P4 IMAD.MOV R122, RZ, RZ, -R122 ;  /* 0x000000ffff7ac224 */ /* 0x000fe200078e0a7a */
[----:B------:R-:W-:Y:S01]  /*0df0*/  ISETP.GE.AND P4, PT, R6, RZ, PT ;  /* 0x000000ff0600720c */ /* 0x000fe20003f86270 */
[----:B------:R-:W-:Y:S01]  /*0e00*/  IMAD.HI.U32 R6, R4, R11, RZ ;  /* 0x0000000b04067227 */ /* 0x000fe200078e00ff */
[----:B------:R-:W-:-:S02]  /*0e10*/  ISETP.GT.U32.AND P2, PT, R0, R118, PT ;  /* 0x000000760000720c */ /* 0x000fc40003f44070 */
[----:B------:R-:W-:Y:S01]  /*0e20*/  LOP3.LUT R14, R5, 0x20, RZ, 0xfc, !PT ;  /* 0x00000020050e7812 */ /* 0x000fe200078efcff */
[----:B------:R-:W-:Y:S01]  /*0e30*/  IMAD.HI.U32 R9, R4, R13, RZ ;  /* 0x0000000d04097227 */ /* 0x000fe200078e00ff */
[----:B------:R-:W-:Y:S02]  /*0e40*/  ISETP.GE.AND P0, PT, R19, RZ, PT ;  /* 0x000000ff1300720c */ /* 0x000fe40003f06270 */
[----:B------:R-:W-:Y:S01]  /*0e50*/  IABS R17, R14 ;  /* 0x0000000e00117213 */ /* 0x000fe20000000000 */
[----:B------:R-:W-:Y:S01]  /*0e60*/  IMAD.MOV R6, RZ, RZ, -R6 ;  /* 0x000000ffff067224 */ /* 0x000fe200078e0a06 */
[----:B------:R-:W-:Y:S01]  /*0e70*/  LOP3.LUT R61, R5, 0x1f4, RZ, 0xfc, !PT ;  /* 0x000001f4053d7812 */ /* 0x000fe200078efcff */
[----:B------:R-:W-:Y:S01]  /*0e80*/  @!P3 IMAD.IADD R120, R120, 0x1, -R0 ;  /* 0x000000017878b824 */ /* 0x000fe200078e0a00 */
[C---:B------:R-:W-:Y:S01]  /*0e90*/  ISETP.GT.U32.AND P3, PT, R0.reuse, R18, PT ;  /* 0x000000120000720c */ /* 0x040fe20003f64070 */
[----:B------:R-:W-:Y:S02]  /*0ea0*/  IMAD.MOV R9, RZ, RZ, -R9 ;  /* 0x000000ffff097224 */ /* 0x000fe400078e0a09 */
[----:B------:R-:W-:-:S02]  /*0eb0*/  IMAD R116, R0, R6, R11 ;  /* 0x0000000600747224 */ /* 0x000fc400078e020b */
[----:B------:R-:W-:Y:S02]  /*0ec0*/  IMAD R114, R0, R9, R13 ;  /* 0x0000000900727224 */ /* 0x000fe400078e020d */
[----:B------:R-:W-:Y:S01]  /*0ed0*/  @!P2 IMAD.IADD R118, R118, 0x1, -R0 ;  /* 0x000000017676a824 */ /* 0x000fe200078e0a00 */
[C---:B------:R-:W-:Y:S01]  /*0ee0*/  ISETP.GT.U32.AND P2, PT, R0.reuse, R116, PT ;  /* 0x000000740000720c */ /* 0x040fe20003f44070 */
[----:B------:R-:W-:Y:S01]  /*0ef0*/  @!P6 IMAD.MOV R120, RZ, RZ, -R120 ;  /* 0x000000ffff78e224 */ /* 0x000fe200078e0a78 */
[----:B------:R-:W-:Y:S01]  /*0f00*/  ISETP.GT.U32.AND P6, PT, R0, R114, PT ;  /* 0x000000720000720c */ /* 0x000fe20003fc4070 */
[----:B------:R-:W-:Y:S01]  /*0f10*/  @!P5 IMAD.MOV R8, RZ, RZ, -R8 ;  /* 0x000000ffff08d224 */ /* 0x000fe200078e0a08 */
[----:B------:R-:W-:Y:S01]  /*0f20*/  ISETP.GE.AND P5, PT, R16, RZ, PT ;  /* 0x000000ff1000720c */ /* 0x000fe20003fa6270 */
[----:B------:R-:W-:Y:S01]  /*0f30*/  @!P3 IMAD.IADD R18, R18, 0x1, -R0 ;  /* 0x000000011212b824 */ /* 0x000fe200078e0a00 */
[----:B------:R-:W-:Y:S01]  /*0f40*/  LOP3.LUT R16, R5, 0x24, RZ, 0xfc, !PT ;  /* 0x0000002405107812 */ /* 0x000fe200078efcff */
[----:B------:R-:W-:-:S03]  /*0f50*/  IMAD.HI.U32 R6, R4, R17, RZ ;  /* 0x0000001104067227 */ /* 0x000fc600078e00ff */
[----:B------:R-:W-:Y:S01]  /*0f60*/  ISETP.GT.U32.AND P3, PT, R0, R18, PT ;  /* 0x000000120000720c */ /* 0x000fe20003f64070 */
[----:B------:R-:W-:Y:S01]  /*0f70*/  IMAD.MOV R6, RZ, RZ, -R6 ;  /* 0x000000ffff067224 */ /* 0x000fe200078e0a06 */
[----:B------:R-:W-:Y:S01]  /*0f80*/  IABS R19, R16 ;  /* 0x0000001000137213 */ /* 0x000fe20000000000 */
[--C-:B------:R-:W-:Y:S02]  /*0f90*/  @!P2 IMAD.IADD R116, R116, 0x1, -R0.reuse ;  /* 0x000000017474a824 */ /* 0x100fe400078e0a00 */
[----:B------:R-:W-:Y:S02]  /*0fa0*/  @!P6 IMAD.IADD R114, R114, 0x1, -R0 ;  /* 0x000000017272e824 */ /* 0x000fe400078e0a00 */
[----:B------:R-:W-:Y:S01]  /*0fb0*/  @!P5 IMAD.MOV R118, RZ, RZ, -R118 ;  /* 0x000000ffff76d224 */ /* 0x000fe200078e0a76 */
[----:B------:R-:W-:Y:S01]  /*0fc0*/  ISETP.GT.U32.AND P2, PT, R0, R116, PT ;  /* 0x000000740000720c */ /* 0x000fe20003f44070 */
[----:B------:R-:W-:Y:S01]  /*0fd0*/  IMAD.HI.U32 R9, R4, R19, RZ ;  /* 0x0000001304097227 */ /* 0x000fe200078e00ff */
[----:B------:R-:W-:-:S02]  /*0fe0*/  ISETP.GE.AND P5, PT, R14, RZ, PT ;  /* 0x000000ff0e00720c */ /* 0x000fc40003fa6270 */
[----:B------:R-:W-:Y:S01]  /*0ff0*/  ISETP.GT.U32.AND P6, PT, R0, R114, PT ;  /* 0x000000720000720c */ /* 0x000fe20003fc4070 */
[--C-:B------:R-:W-:Y:S01]  /*1000*/  @!P3 IMAD.IADD R18, R18, 0x1, -R0.reuse ;  /* 0x000000011212b824 */ /* 0x100fe200078e0a00 */
[C---:B------:R-:W-:Y:S01]  /*1010*/  LOP3.LUT R14, R5.reuse, 0x28, RZ, 0xfc, !PT ;  /* 0x00000028050e7812 */ /* 0x040fe200078efcff */
[----:B------:R-:W-:Y:S01]  /*1020*/  IMAD.MOV R9, RZ, RZ, -R9 ;  /* 0x000000ffff097224 */ /* 0x000fe200078e0a09 */
[----:B------:R-:W-:Y:S01]  /*1030*/  ISETP.GE.AND P3, PT, R16, RZ, PT ;  /* 0x000000ff1000720c */ /* 0x000fe20003f66270 */
[C---:B------:R-:W-:Y:S01]  /*1040*/  IMAD R20, R0.reuse, R6, R17 ;  /* 0x0000000600147224 */ /* 0x040fe200078e0211 */
[----:B------:R-:W-:Y:S01]  /*1050*/  IABS R11, R14 ;  /* 0x0000000e000b7213 */ /* 0x000fe20000000000 */
[----:B------:R-:W-:Y:S01]  /*1060*/  IMAD R112, R0, R9, R19 ;  /* 0x0000000900707224 */ /* 0x000fe200078e0213 */
[----:B------:R-:W-:Y:S01]  /*1070*/  LOP3.LUT R16, R5, 0x2c, RZ, 0xfc, !PT ;  /* 0x0000002c05107812 */ /* 0x000fe200078efcff */
[----:B------:R-:W-:Y:S01]  /*1080*/  @!P2 IMAD.IADD R116, R116, 0x1, -R0 ;  /* 0x000000017474a824 */ /* 0x000fe200078e0a00 */
[----:B------:R-:W-:Y:S01]  /*1090*/  ISETP.GT.U32.AND P2, PT, R0, R20, PT ;  /* 0x000000140000720c */ /* 0x000fe20003f44070 */
[----:B------:R-:W-:Y:S01]  /*10a0*/  IMAD.HI.U32 R6, R4, R11, RZ ;  /* 0x0000000b04067227 */ /* 0x000fe200078e00ff */
[----:B------:R-:W-:-:S02]  /*10b0*/  IABS R13, R16 ;  /* 0x00000010000d7213 */ /* 0x000fc40000000000 */
[----:B------:R-:W-:Y:S01]  /*10c0*/  IABS R19, R25 ;  /* 0x0000001900137213 */ /* 0x000fe20000000000 */
[----:B------:R-:W-:Y:S01]  /*10d0*/  @!P6 IMAD.IADD R114, R114, 0x1, -R0 ;  /* 0x000000017272e824 */ /* 0x000fe200078e0a00 */
[----:B------:R-:W-:Y:S01]  /*10e0*/  ISETP.GT.U32.AND P6, PT, R0, R112, PT ;  /* 0x000000700000720c */ /* 0x000fe20003fc4070 */
[----:B------:R-:W-:Y:S01]  /*10f0*/  IMAD.MOV R110, RZ, RZ, -R6 ;  /* 0x000000ffff6e7224 */ /* 0x000fe200078e0a06 */
[----:B------:R-:W-:Y:S01]  /*1100*/  IABS R17, R23 ;  /* 0x0000001700117213 */ /* 0x000fe20000000000 */
[----:B------:R-:W-:-:S04]  /*1110*/  IMAD.HI.U32 R6, R4, R13, RZ ;  /* 0x0000000d04067227 */ /* 0x000fc800078e00ff */
[----:B------:R-:W-:Y:S02]  /*1120*/  IMAD R110, R0, R110, R11 ;  /* 0x0000006e006e7224 */ /* 0x000fe400078e020b */
[----:B------:R-:W-:Y:S02]  /*1130*/  IMAD.MOV R22, RZ, RZ, -R6 ;  /* 0x000000ffff167224 */ /* 0x000fe400078e0a06 */
[--C-:B------:R-:W-:Y:S01]  /*1140*/  @!P2 IMAD.IADD R20, R20, 0x1, -R0.reuse ;  /* 0x000000011414a824 */ /* 0x100fe200078e0a00 */
[C---:B------:R-:W-:Y:S01]  /*1150*/  ISETP.GT.U32.AND P2, PT, R0.reuse, R110, PT ;  /* 0x0000006e0000720c */ /* 0x040fe20003f44070 */
[----:B------:R-:W-:Y:S02]  /*1160*/  IMAD R22, R0, R22, R13 ;  /* 0x0000001600167224 */ /* 0x000fe400078e020d */
[----:B------:R-:W-:Y:S02]  /*1170*/  @!P6 IMAD.IADD R112, R112, 0x1, -R0 ;  /* 0x000000017070e824 */ /* 0x000fe400078e0a00 */
[----:B------:R-:W-:Y:S01]  /*1180*/  IMAD.HI.U32 R11, R4, R19, RZ ;  /* 0x00000013040b7227 */ /* 0x000fe200078e00ff */
[----:B------:R-:W-:-:S03]  /*1190*/  ISETP.GT.U32.AND P6, PT, R0, R22, PT ;  /* 0x000000160000720c */ /* 0x000fc60003fc4070 */
[----:B------:R-:W-:-:S04]  /*11a0*/  IMAD.HI.U32 R6, R4, R21, RZ ;  /* 0x0000001504067227 */ /* 0x000fc800078e00ff */
[----:B------:R-:W-:Y:S01]  /*11b0*/  @!P2 IMAD.IADD R110, R110, 0x1, -R0 ;  /* 0x000000016e6ea824 */ /* 0x000fe200078e0a00 */
[----:B------:R-:W-:Y:S01]  /*11c0*/  ISETP.GT.U32.AND P2, PT, R0, R20, PT ;  /* 0x000000140000720c */ /* 0x000fe20003f44070 */
[----:B------:R-:W-:-:S04]  /*11d0*/  IMAD.HI.U32 R9, R4, R17, RZ ;  /* 0x0000001104097227 */ /* 0x000fc800078e00ff */
[----:B------:R-:W-:Y:S01]  /*11e0*/  @!P6 IMAD.IADD R22, R22, 0x1, -R0 ;  /* 0x000000011616e824 */ /* 0x000fe200078e0a00 */
[C---:B------:R-:W-:Y:S01]  /*11f0*/  ISETP.GT.U32.AND P6, PT, R0.reuse, R110, PT ;  /* 0x0000006e0000720c */ /* 0x040fe20003fc4070 */
[----:B------:R-:W-:Y:S02]  /*1200*/  IMAD.MOV R11, RZ, RZ, -R11 ;  /* 0x000000ffff0b7224 */ /* 0x000fe400078e0a0b */
[----:B------:R-:W-:Y:S02]  /*1210*/  IMAD.MOV R6, RZ, RZ, -R6 ;  /* 0x000000ffff067224 */ /* 0x000fe400078e0a06 */
[----:B------:R-:W-:Y:S01]  /*1220*/  @!P4 IMAD.MOV R116, RZ, RZ, -R116 ;  /* 0x000000ffff74c224 */ /* 0x000fe200078e0a74 */
[C---:B------:R-:W-:Y:S01]  /*1230*/  ISETP.GT.U32.AND P4, PT, R0.reuse, R22, PT ;  /* 0x000000160000720c */ /* 0x040fe20003f84070 */
[----:B------:R-:W-:Y:S02]  /*1240*/  IMAD.MOV R9, RZ, RZ, -R9 ;  /* 0x000000ffff097224 */ /* 0x000fe400078e0a09 */
[C---:B------:R-:W-:Y:S01]  /*1250*/  IMAD R106, R0.reuse, R11, R19 ;  /* 0x0000000b006a7224 */ /* 0x040fe200078e0213 */
[C---:B------:R-:W-:Y:S01]  /*1260*/  LOP3.LUT R19, R5.reuse, 0x40, RZ, 0xfc, !PT ;  /* 0x0000004005137812 */ /* 0x040fe200078efcff */
[C---:B------:R-:W-:Y:S01]  /*1270*/  IMAD R24, R0.reuse, R6, R21 ;  /* 0x0000000600187224 */ /* 0x040fe200078e0215 */
[C---:B------:R-:W-:Y:S01]  /*1280*/  LOP3.LUT R21, R5.reuse, 0x60, RZ, 0xfc, !PT ;  /* 0x0000006005157812 */ /* 0x040fe200078efcff */
[----:B------:R-:W-:Y:S01]  /*1290*/  IMAD R108, R0, R9, R17 ;  /* 0x00000009006c7224 */ /* 0x000fe200078e0211 */
[----:B------:R-:W-:Y:S01]  /*12a0*/  LOP3.LUT R17, R5, 0x3c, RZ, 0xfc, !PT ;  /* 0x0000003c05117812 */ /* 0x000fe200078efcff */
[----:B------:R-:W-:Y:S01]  /*12b0*/  @!P6 IMAD.IADD R110, R110, 0x1, -R0 ;  /* 0x000000016e6ee824 */ /* 0x000fe200078e0a00 */
[----:B------:R-:W-:Y:S01]  /*12c0*/  IABS R13, R19 ;  /* 0x00000013000d7213 */ /* 0x000fe20000000000 */
[----:B------:R-:W-:Y:S01]  /*12d0*/  @!P0 IMAD.MOV R18, RZ, RZ, -R18 ;  /* 0x000000ffff128224 */ /* 0x000fe200078e0a12 */
[C---:B------:R-:W-:Y:S01]  /*12e0*/  ISETP.GT.U32.AND P6, PT, R0.reuse, R24, PT ;  /* 0x000000180000720c */ /* 0x040fe20003fc4070 */
[----:B------:R-:W-:Y:S01]  /*12f0*/  @!P1 IMAD.MOV R114, RZ, RZ, -R114 ;  /* 0x000000ffff729224 */ /* 0x000fe200078e0a72 */
[----:B------:R-:W-:Y:S01]  /*1300*/  ISETP.GT.U32.AND P0, PT, R0, R112, PT ;  /* 0x000000700000720c */ /* 0x000fe20003f04070 */
[----:B------:R-:W-:Y:S01]  /*1310*/  IMAD.HI.U32 R9, R4, R13, RZ ;  /* 0x0000000d04097227 */ /* 0x000fe200078e00ff */
[----:B------:R-:W-:-:S02]  /*1320*/  IABS R11, R17 ;  /* 0x00000011000b7213 */ /* 0x000fc40000000000 */
[----:B------:R-:W-:Y:S01]  /*1330*/  ISETP.GT.U32.AND P1, PT, R0, R108, PT ;  /* 0x0000006c0000720c */ /* 0x000fe20003f24070 */
[----:B------:R-:W-:Y:S01]  /*1340*/  @!P4 IMAD.IADD R22, R22, 0x1, -R0 ;  /* 0x000000011616c824 */ /* 0x000fe200078e0a00 */
[----:B------:R-:W-:Y:S01]  /*1350*/  ISETP.GE.AND P4, PT, R16, RZ, PT ;  /* 0x000000ff1000720c */ /* 0x000fe20003f86270 */
[----:B------:R-:W-:Y:S01]  /*1360*/  IMAD.HI.U32 R6, R4, R11, RZ ;  /* 0x0000000b04067227 */ /* 0x000fe200078e00ff */
[----:B------:R-:W-:-:S03]  /*1370*/  LOP3.LUT R16, R5, 0x5c, RZ, 0xfc, !PT ;  /* 0x0000005c05107812 */ /* 0x000fc600078efcff */
[----:B------:R-:W-:Y:S02]  /*1380*/  IMAD.MOV R9, RZ, RZ, -R9 ;  /* 0x000000ffff097224 */ /* 0x000fe400078e0a09 */
[----:B------:R-:W-:Y:S01]  /*1390*/  @!P2 IMAD.IADD R20, R20, 0x1, -R0 ;  /* 0x000000011414a824 */ /* 0x000fe200078e0a00 */
[C---:B------:R-:W-:Y:S01]  /*13a0*/  ISETP.GT.U32.AND P2, PT, R0.reuse, R106, PT ;  /* 0x0000006a0000720c */ /* 0x040fe20003f44070 */
[----:B------:R-:W-:Y:S02]  /*13b0*/  IMAD.MOV R6, RZ, RZ, -R6 ;  /* 0x000000ffff067224 */ /* 0x000fe400078e0a06 */
[----:B------:R-:W-:Y:S01]  /*13c0*/  IMAD R102, R0, R9, R13 ;  /* 0x0000000900667224 */ /* 0x000fe200078e020d */
[----:B------:R-:W-:Y:S01]  /*13d0*/  LOP3.LUT R9, R5, 0x44, RZ, 0xfc, !PT ;  /* 0x0000004405097812 */ /* 0x000fe200078efcff */
[--C-:B------:R-:W-:Y:S02]  /*13e0*/  @!P6 IMAD.IADD R24, R24, 0x1, -R0.reuse ;  /* 0x000000011818e824 */ /* 0x100fe400078e0a00 */
[--C-:B------:R-:W-:Y:S01]  /*13f0*/  @!P0 IMAD.IADD R112, R112, 0x1, -R0.reuse ;  /* 0x0000000170708824 */ /* 0x100fe200078e0a00 */
[----:B------:R-:W-:Y:S01]  /*1400*/  ISETP.GE.AND P0, PT, R14, RZ, PT ;  /* 0x000000ff0e00720c */ /* 0x000fe20003f06270 */
[----:B------:R-:W-:Y:S01]  /*1410*/  @!P1 IMAD.IADD R108, R108, 0x1, -R0 ;  /* 0x000000016c6c9824 */ /* 0x000fe200078e0a00 */
[C---:B------:R-:W-:Y:S01]  /*1420*/  ISETP.GT.U32.AND P6, PT, R0.reuse, R24, PT ;  /* 0x000000180000720c */ /* 0x040fe20003fc4070 */
[C---:B------:R-:W-:Y:S01]  /*1430*/  IMAD R104, R0.reuse, R6, R11 ;  /* 0x0000000600687224 */ /* 0x040fe200078e020b */
[----:B------:R-:W-:Y:S01]  /*1440*/  IABS R11, R9 ;  /* 0x00000009000b7213 */ /* 0x000fe20000000000 */
[----:B------:R-:W-:Y:S01]  /*1450*/  @!P5 IMAD.MOV R20, RZ, RZ, -R20 ;  /* 0x000000ffff14d224 */ /* 0x000fe200078e0a14 */
[----:B------:R-:W-:Y:S01]  /*1460*/  ISETP.GT.U32.AND P5, PT, R0, R108, PT ;  /* 0x0000006c0000720c */ /* 0x000fe20003fa4070 */
[----:B------:R-:W-:Y:S01]  /*1470*/  @!P4 IMAD.MOV R22, RZ, RZ, -R22 ;  /* 0x000000ffff16c224 */ /* 0x000fe200078e0a16 */
[----:B------:R-:W-:Y:S01]  /*1480*/  ISETP.GE.AND P4, PT, R26, RZ, PT ;  /* 0x000000ff1a00720c */ /* 0x000fe20003f86270 */
[----:B------:R-:W-:Y:S01]  /*1490*/  IMAD.HI.U32 R6, R4, R11, RZ ;  /* 0x0000000b04067227 */ /* 0x000fe200078e00ff */
[----:B------:R-:W-:-:S02]  /*14a0*/  ISETP.GE.AND P1, PT, R23, RZ, PT ;  /* 0x000000ff1700720c */ /* 0x000fc40003f26270 */
[----:B------:R-:W-:Y:S01]  /*14b0*/  LOP3.LUT R14, R5, 0x48, RZ, 0xfc, !PT ;  /* 0x00000048050e7812 */ /* 0x000fe200078efcff */
[----:B------:R-:W-:Y:S01]  /*14c0*/  @!P2 IMAD.IADD R106, R106, 0x1, -R0 ;  /* 0x000000016a6aa824 */ /* 0x000fe200078e0a00 */
[----:B------:R-:W-:Y:S01]  /*14d0*/  ISETP.GE.AND P2, PT, R25, RZ, PT ;  /* 0x000000ff1900720c */ /* 0x000fe20003f46270 */
[----:B------:R-:W-:Y:S01]  /*14e0*/  IMAD.MOV R6, RZ, RZ, -R6 ;  /* 0x000000ffff067224 */ /* 0x000fe200078e0a06 */
[----:B------:R-:W-:Y:S01]  /*14f0*/  IABS R13, R14 ;  /* 0x0000000e000d7213 */ /* 0x000fe20000000000 */
[----:B------:R-:W-:Y:S01]  /*1500*/  @!P3 IMAD.MOV R112, RZ, RZ, -R112 ;  /* 0x000000ffff70b224 */ /* 0x000fe200078e0a70 */
[C---:B------:R-:W-:Y:S01]  /*1510*/  ISETP.GT.U32.AND P3, PT, R0.reuse, R106, PT ;  /* 0x0000006a0000720c */ /* 0x040fe20003f64070 */
[----:B------:R-:W-:Y:S01]  /*1520*/  @!P0 IMAD.MOV R110, RZ, RZ, -R110 ;  /* 0x000000ffff6e8224 */ /* 0x000fe200078e0a6e */
[----:B------:R-:W-:Y:S01]  /*1530*/  ISETP.GT.U32.AND P0, PT, R0, R104, PT ;  /* 0x000000680000720c */ /* 0x000fe20003f04070 */
[--C-:B------:R-:W-:Y:S01]  /*1540*/  @!P6 IMAD.IADD R24, R24, 0x1, -R0.reuse ;  /* 0x000000011818e824 */ /* 0x100fe200078e0a00 */
[----:B------:R-:W-:Y:S01]  /*1550*/  ISETP.GE.AND P6, PT, R19, RZ, PT ;  /* 0x000000ff1300720c */ /* 0x000fe20003fc6270 */
[----:B------:R-:W-:Y:S01]  /*1560*/  IMAD R26, R0, R6, R11 ;  /* 0x00000006001a7224 */ /* 0x000fe200078e020b */
[C---:B------:R-:W-:Y:S01]  /*1570*/  LOP3.LUT R6, R5.reuse, 0x4c, RZ, 0xfc, !PT ;  /* 0x0000004c05067812 */ /* 0x040fe200078efcff */
[----:B------:R-:W-:Y:S01]  /*1580*/  @!P5 IMAD.IADD R108, R108, 0x1, -R0 ;  /* 0x000000016c6cd824 */ /* 0x000fe200078e0a00 */
[C---:B------:R-:W-:Y:S01]  /*1590*/  ISETP.GT.U32.AND P5, PT, R0.reuse, R102, PT ;  /* 0x000000660000720c */ /* 0x040fe20003fa4070 */
[----:B------:R-:W-:Y:S01]  /*15a0*/  @!P4 IMAD.MOV R24, RZ, RZ, -R24 ;  /* 0x000000ffff18c224 */ /* 0x000fe200078e0a18 */
[----:B------:R-:W-:Y:S01]  /*15b0*/  ISETP.GT.U32.AND P4, PT, R0, R26, PT ;  /* 0x0000001a0000720c */ /* 0x000fe20003f84070 */
[----:B------:R-:W-:Y:S01]  /*15c0*/  @!P1 IMAD.MOV R108, RZ, RZ, -R108 ;  /* 0x000000ffff6c9224 */ /* 0x000fe200078e0a6c */
[----:B------:R-:W-:Y:S01]  /*15d0*/  LOP3.LUT R23, R5, 0x64, RZ, 0xfc, !PT ;  /* 0x0000006405177812 */ /* 0x000fe200078efcff */
[--C-:B------:R-:W-:Y:S01]  /*15e0*/  @!P3 IMAD.IADD R106, R106, 0x1, -R0.reuse ;  /* 0x000000016a6ab824 */ /* 0x100fe200078e0a00 */
[----:B------:R-:W-:Y:S01]  /*15f0*/  ISETP.GE.AND P3, PT, R17, RZ, PT ;  /* 0x000000ff1100720c */ /* 0x000fe20003f66270 */
[----:B------:R-:W-:Y:S01]  /*1600*/  @!P0 IMAD.IADD R104, R104, 0x1, -R0 ;  /* 0x0000000168688824 */ /* 0x000fe200078e0a00 */
[----:B------:R-:W-:Y:S01]  /*1610*/  ISETP.GE.AND P0, PT, R9, RZ, PT ;  /* 0x000000ff0900720c */ /* 0x000fe20003f06270 */
[----:B------:R-:W-:Y:S01]  /*1620*/  @!P2 IMAD.MOV R106, RZ, RZ, -R106 ;  /* 0x000000ffff6aa224 */ /* 0x000fe200078e0a6a */
[----:B------:R-:W-:Y:S01]  /*1630*/  ISETP.GE.AND P2, PT, R14, RZ, PT ;  /* 0x000000ff0e00720c */ /* 0x000fe20003f46270 */
[----:B------:R-:W-:Y:S01]  /*1640*/  IMAD.HI.U32 R9, R4, R13, RZ ;  /* 0x0000000d04097227 */ /* 0x000fe200078e00ff */
[----:B------:R-:W-:-:S02]  /*1650*/  ISETP.GT.U32.AND P1, PT, R0, R104, PT ;  /* 0x000000680000720c */ /* 0x000fc40003f24070 */
[C---:B------:R-:W-:Y:S01]  /*1660*/  LOP3.LUT R14, R5.reuse, 0x54, RZ, 0xfc, !PT ;  /* 0x00000054050e7812 */ /* 0x040fe200078efcff */
[--C-:B------:R-:W-:Y:S01]  /*1670*/  @!P5 IMAD.IADD R102, R102, 0x1, -R0.reuse ;  /* 0x000000016666d824 */ /* 0x100fe200078e0a00 */
[C---:B------:R-:W-:Y:S01]  /*1680*/  LOP3.LUT R25, R5.reuse, 0xac, RZ, 0xfc, !PT ;  /* 0x000000ac05197812 */ /* 0x040fe200078efcff */
[----:B------:R-:W-:Y:S01]  /*1690*/  @!P4 IMAD.IADD R26, R26, 0x1, -R0 ;  /* 0x000000011a1ac824 */ /* 0x000fe200078e0a00 */
[----:B------:R-:W-:Y:S01]  /*16a0*/  IABS R19, R14 ;  /* 0x0000000e00137213 */ /* 0x000fe20000000000 */
[----:B------:R-:W-:Y:S01]  /*16b0*/  IMAD.MOV R9, RZ, RZ, -R9 ;  /* 0x000000ffff097224 */ /* 0x000fe200078e0a09 */
[C---:B------:R-:W-:Y:S02]  /*16c0*/  ISETP.GT.U32.AND P5, PT, R0.reuse, R102, PT ;  /* 0x000000660000720c */ /* 0x040fe40003fa4070 */
[C---:B------:R-:W-:Y:S01]  /*16d0*/  ISETP.GT.U32.AND P4, PT, R0.reuse, R26, PT ;  /* 0x0000001a0000720c */ /* 0x040fe20003f84070 */
[----:B------:R-:W-:Y:S01]  /*16e0*/  IMAD R100, R0, R9, R13 ;  /* 0x0000000900647224 */ /* 0x000fe200078e020d */
[----:B------:R-:W-:Y:S01]  /*16f0*/  LOP3.LUT R9, R5, 0x50, RZ, 0xfc, !PT ;  /* 0x0000005005097812 */ /* 0x000fe200078efcff */
[----:B------:R-:W-:Y:S01]  /*1700*/  IMAD.HI.U32 R11, R4, R19, RZ ;  /* 0x00000013040b7227 */ /* 0x000fe200078e00ff */
[----:B------:R-:W-:-:S02]  /*1710*/  IABS R13, R6 ;  /* 0x00000006000d7213 */ /* 0x000fc40000000000 */
[----:B------:R-:W-:Y:S01]  /*1720*/  IABS R17, R9 ;  /* 0x0000000900117213 */ /* 0x000fe20000000000 */
[----:B------:R-:W-:Y:S01]  /*1730*/  @!P1 IMAD.IADD R104, R104, 0x1, -R0 ;  /* 0x0000000168689824 */ /* 0x000fe200078e0a00 */
[----:B------:R-:W-:Y:S01]  /*1740*/  ISETP.GE.AND P1, PT, R6, RZ, PT ;  /* 0x000000ff0600720c */ /* 0x000fe20003f26270 */
[----:B------:R-:W-:Y:S02]  /*1750*/  IMAD.MOV R11, RZ, RZ, -R11 ;  /* 0x000000ffff0b7224 */ /* 0x000fe400078e0a0b */
[----:B------:R-:W-:-:S04]  /*1760*/  IMAD.HI.U32 R6, R4, R13, RZ ;  /* 0x0000000d04067227 */ /* 0x000fc800078e00ff */
[----:B------:R-:W-:Y:S01]  /*1770*/  @!P3 IMAD.MOV R104, RZ, RZ, -R104 ;  /* 0x000000ffff68b224 */ /* 0x000fe200078e0a68 */
[----:B------:R-:W-:Y:S01]  /*1780*/  ISETP.GE.AND P3, PT, R9, RZ, PT ;  /* 0x000000ff0900720c */ /* 0x000fe20003f66270 */
[--C-:B------:R-:W-:Y:S01]  /*1790*/  @!P5 IMAD.IADD R102, R102, 0x1, -R0.reuse ;  /* 0x000000016666d824 */ /* 0x100fe200078e0a00 */
[----:B------:R-:W-:Y:S01]  /*17a0*/  ISETP.GT.U32.AND P5, PT, R0, R100, PT ;  /* 0x000000640000720c */ /* 0x000fe20003fa4070 */
[----:B------:R-:W-:Y:S02]  /*17b0*/  @!P4 IMAD.IADD R26, R26, 0x1, -R0 ;  /* 0x000000011a1ac824 */ /* 0x000fe400078e0a00 */
[----:B------:R-:W-:Y:S01]  /*17c0*/  IMAD R96, R0, R11, R19 ;  /* 0x0000000b00607224 */ /* 0x000fe200078e0213 */
[----:B------:R-:W-:Y:S01]  /*17d0*/  IABS R19, R23 ;  /* 0x0000001700137213 */ /* 0x000fe20000000000 */
[----:B------:R-:W-:-:S04]  /*17e0*/  IMAD.HI.U32 R9, R4, R17, RZ ;  /* 0x0000001104097227 */ /* 0x000fc800078e00ff */
[----:B------:R-:W-:Y:S02]  /*17f0*/  IMAD.MOV R6, RZ, RZ, -R6 ;  /* 0x000000ffff067224 */ /* 0x000fe400078e0a06 */
[----:B------:R-:W-:Y:S01]  /*1800*/  @!P6 IMAD.MOV R102, RZ, RZ, -R102 ;  /* 0x000000ffff66e224 */ /* 0x000fe200078e0a66 */
[----:B------:R-:W-:Y:S01]  /*1810*/  ISETP.GE.AND P6, PT, R14, RZ, PT ;  /* 0x000000ff0e00720c */ /* 0x000fe20003fc6270 */
[----:B------:R-:W-:Y:S01]  /*1820*/  @!P0 IMAD.MOV R26, RZ, RZ, -R26 ;  /* 0x000000ffff1a8224 */ /* 0x000fe200078e0a1a */
[C---:B------:R-:W-:Y:S01]  /*1830*/  ISETP.GT.U32.AND P0, PT, R0.reuse, R96, PT ;  /* 0x000000600000720c */ /* 0x040fe20003f04070 */
[----:B------:R-:W-:Y:S01]  /*1840*/  IMAD.MOV R9, RZ, RZ, -R9 ;  /* 0x000000ffff097224 */ /* 0x000fe200078e0a09 */
[----:B------:R-:W-:Y:S01]  /*1850*/  LOP3.LUT R14, R5, 0x58, RZ, 0xfc, !PT ;  /* 0x00000058050e7812 */ /* 0x000fe200078efcff */
[C---:B------:R-:W-:Y:S01]  /*1860*/  IMAD R98, R0.reuse, R6, R13 ;  /* 0x0000000600627224 */ /* 0x040fe200078e020d */
[----:B------:R-:W-:Y:S01]  /*1870*/  IABS R13, R16 ;  /* 0x00000010000d7213 */ /* 0x000fe20000000000 */
[----:B------:R-:W-:Y:S01]  /*1880*/  IMAD R28, R0, R9, R17 ;  /* 0x00000009001c7224 */ /* 0x000fe200078e0211 */
[----:B------:R-:W-:Y:S01]  /*1890*/  IABS R9, R14 ;  /* 0x0000000e00097213 */ /* 0x000fe20000000000 */
[----:B------:R-:W-:Y:S01]  /*18a0*/  @!P5 IMAD.IADD R100, R100, 0x1, -R0 ;  /* 0x000000016464d824 */ /* 0x000fe200078e0a00 */
[----:B------:R-:W-:Y:S01]  /*18b0*/  ISETP.GT.U32.AND P4, PT, R0, R98, PT ;  /* 0x000000620000720c */ /* 0x000fe20003f84070 */
[----:B------:R-:W-:Y:S01]  /*18c0*/  IMAD.HI.U32 R11, R4, R19, RZ ;  /* 0x00000013040b7227 */ /* 0x000fe200078e00ff */
[----:B------:R-:W-:-:S02]  /*18d0*/  IABS R17, R21 ;  /* 0x0000001500117213 */ /* 0x000fc40000000000 */
[----:B------:R-:W-:Y:S01]  /*18e0*/  ISETP.GT.U32.AND P5, PT, R0, R100, PT ;  /* 0x000000640000720c */ /* 0x000fe20003fa4070 */
[----:B------:R-:W-:-:S04]  /*18f0*/  IMAD.HI.U32 R6, R4, R9, RZ ;  /* 0x0000000904067227 */ /* 0x000fc800078e00ff */
[----:B------:R-:W-:Y:S02]  /*1900*/  @!P0 IMAD.IADD R96, R96, 0x1, -R0 ;  /* 0x0000000160608824 */ /* 0x000fe400078e0a00 */
[----:B------:R-:W-:Y:S02]  /*1910*/  IMAD.MOV R6, RZ, RZ, -R6 ;  /* 0x000000ffff067224 */ /* 0x000fe400078e0a06 */
[----:B------:R-:W-:Y:S01]  /*1920*/  @!P4 IMAD.IADD R98, R98, 0x1, -R0 ;  /* 0x000000016262c824 */ /* 0x000fe200078e0a00 */
[C---:B------:R-:W-:Y:S01]  /*1930*/  ISETP.GT.U32.AND P0, PT, R0.reuse, R96, PT ;  /* 0x000000600000720c */ /* 0x040fe20003f04070 */
[----:B------:R-:W-:Y:S02]  /*1940*/  IMAD R94, R0, R6, R9 ;  /* 0x00000006005e7224 */ /* 0x000fe400078e0209 */
[----:B------:R-:W-:Y:S01]  /*1950*/  IMAD.HI.U32 R9, R4, R17, RZ ;  /* 0x0000001104097227 */ /* 0x000fe200078e00ff */
[----:B------:R-:W-:-:S03]  /*1960*/  ISETP.GT.U32.AND P4, PT, R0, R98, PT ;  /* 0x000000620000720c */ /* 0x000fc60003f84070 */
[----:B------:R-:W-:Y:S02]  /*1970*/  IMAD.MOV R9, RZ, RZ, -R9 ;  /* 0x000000ffff097224 */ /* 0x000fe400078e0a09 */
[----:B------:R-:W-:-:S04]  /*1980*/  IMAD.HI.U32 R6, R4, R13, RZ ;  /* 0x0000000d04067227 */ /* 0x000fc800078e00ff */
[----:B------:R-:W-:Y:S02]  /*1990*/  IMAD.MOV R11, RZ, RZ, -R11 ;  /* 0x000000ffff0b7224 */ /* 0x000fe400078e0a0b */
[C---:B------:R-:W-:Y:S02]  /*19a0*/  IMAD R92, R0.reuse, R9, R17 ;  /* 0x00000009005c7224 */ /* 0x040fe400078e0211 */
[----:B------:R-:W-:Y:S02]  /*19b0*/  IMAD.MOV R6, RZ, RZ, -R6 ;  /* 0x000000ffff067224 */ /* 0x000fe400078e0a06 */
[----:B------:R-:W-:Y:S02]  /*19c0*/  IMAD R90, R0, R11, R19 ;  /* 0x0000000b005a7224 */ /* 0x000fe400078e0213 */
[--C-:B------:R-:W-:Y:S01]  /*19d0*/  @!P0 IMAD.IADD R96, R96, 0x1, -R0.reuse ;  /* 0x0000000160608824 */ /* 0x100fe200078e0a00 */
[----:B------:R-:W-:Y:S01]  /*19e0*/  ISETP.GT.U32.AND P0, PT, R0, R92, PT ;  /* 0x0000005c0000720c */ /* 0x000fe20003f04070 */
[----:B------:R-:W-:Y:S01]  /*19f0*/  @!P5 IMAD.IADD R100, R100, 0x1, -R0 ;  /* 0x000000016464d824 */ /* 0x000fe200078e0a00 */
[C---:B------:R-:W-:Y:S01]  /*1a00*/  ISETP.GT.U32.AND P5, PT, R0.reuse, R28, PT ;  /* 0x0000001c0000720c */ /* 0x040fe20003fa4070 */
[C---:B------:R-:W-:Y:S01]  /*1a10*/  IMAD R30, R0.reuse, R6, R13 ;  /* 0x00000006001e7224 */ /* 0x040fe200078e020d */
[C---:B------:R-:W-:Y:S01]  /*1a20*/  LOP3.LUT R13, R5.reuse, 0x68, RZ, 0xfc, !PT ;  /* 0x00000068050d7812 */ /* 0x040fe200078efcff */
[----:B------:R-:W-:Y:S01]  /*1a30*/  @!P6 IMAD.MOV R96, RZ, RZ, -R96 ;  /* 0x000000ffff60e224 */ /* 0x000fe200078e0a60 */
[----:B------:R-:W-:Y:S01]  /*1a40*/  ISETP.GT.U32.AND P6, PT, R0, R90, PT ;  /* 0x0000005a0000720c */ /* 0x000fe20003fc4070 */
[----:B------:R-:W-:Y:S01]  /*1a50*/  @!P4 IMAD.IADD R98, R98, 0x1, -R0 ;  /* 0x000000016262c824 */ /* 0x000fe200078e0a00 */
[----:B------:R-:W-:Y:S01]  /*1a60*/  IABS R9, R13 ;  /* 0x0000000d00097213 */ /* 0x000fe20000000000 */
[----:B------:R-:W-:Y:S01]  /*1a70*/  @!P2 IMAD.MOV R100, RZ, RZ, -R100 ;  /* 0x000000ffff64a224 */ /* 0x000fe200078e0a64 */
[----:B------:R-:W-:Y:S01]  /*1a80*/  ISETP.GT.U32.AND P4, PT, R0, R94, PT ;  /* 0x0000005e0000720c */ /* 0x000fe20003f84070 */
[----:B------:R-:W-:Y:S01]  /*1a90*/  @!P1 IMAD.MOV R98, RZ, RZ, -R98 ;  /* 0x000000ffff629224 */ /* 0x000fe200078e0a62 */
[----:B------:R-:W-:Y:S01]  /*1aa0*/  ISETP.GE.AND P2, PT, R14, RZ, PT ;  /* 0x000000ff0e00720c */ /* 0x000fe20003f46270 */
[----:B------:R-:W-:Y:S01]  /*1ab0*/  IMAD.HI.U32 R6, R4, R9, RZ ;  /* 0x0000000904067227 */ /* 0x000fe200078e00ff */
[----:B------:R-:W-:-:S02]  /*1ac0*/  LOP3.LUT R14, R5, 0x6c, RZ, 0xfc, !PT ;  /* 0x0000006c050e7812 */ /* 0x000fc400078efcff */
[----:B------:R-:W-:Y:S01]  /*1ad0*/  ISETP.GT.U32.AND P1, PT, R0, R30, PT ;  /* 0x0000001e0000720c */ /* 0x000fe20003f24070 */
[--C-:B------:R-:W-:Y:S01]  /*1ae0*/  @!P0 IMAD.IADD R92, R92, 0x1, -R0.reuse ;  /* 0x000000015c5c8824 */ /* 0x100fe200078e0a00 */
[----:B------:R-:W-:Y:S01]  /*1af0*/  IABS R11, R14 ;  /* 0x0000000e000b7213 */ /* 0x000fe20000000000 */
[----:B------:R-:W-:Y:S02]  /*1b00*/  @!P5 IMAD.IADD R28, R28, 0x1, -R0 ;  /* 0x000000011c1cd824 */ /* 0x000fe400078e0a00 */
[----:B------:R-:W-:Y:S02]  /*1b10*/  IMAD.MOV R6, RZ, RZ, -R6 ;  /* 0x000000ffff067224 */ /* 0x000fe400078e0a06 */
[--C-:B------:R-:W-:Y:S01]  /*1b20*/  @!P6 IMAD.IADD R90, R90, 0x1, -R0.reuse ;  /* 0x000000015a5ae824 */ /* 0x100fe200078e0a00 */
[C---:B------:R-:W-:Y:S01]  /*1b30*/  ISETP.GT.U32.AND P6, PT, R0.reuse, R92, PT ;  /* 0x0000005c0000720c */ /* 0x040fe20003fc4070 */
[C---:B------:R-:W-:Y:S01]  /*1b40*/  IMAD R32, R0.reuse, R6, R9 ;  /* 0x0000000600207224 */ /* 0x040fe200078e0209 */
[----:B------:R-:W-:Y:S01]  /*1b50*/  ISETP.GT.U32.AND P5, PT, R0, R28, PT ;  /* 0x0000001c0000720c */ /* 0x000fe20003fa4070 */
[----:B------:R-:W-:-:S02]  /*1b60*/  @!P4 IMAD.IADD R94, R94, 0x1, -R0 ;  /* 0x000000015e5ec824 */ /* 0x000fc400078e0a00 */
[----:B------:R-:W-:-:S03]  /*1b70*/  IMAD.HI.U32 R6, R4, R11, RZ ;  /* 0x0000000b04067227 */ /* 0x000fc600078e00ff */
[----:B------:R-:W-:Y:S01]  /*1b80*/  ISETP.GT.U32.AND P4, PT, R0, R94, PT ;  /* 0x0000005e0000720c */ /* 0x000fe20003f84070 */
[----:B------:R-:W-:Y:S02]  /*1b90*/  IMAD.MOV R6, RZ, RZ, -R6 ;  /* 0x000000ffff067224 */ /* 0x000fe400078e0a06 */
[--C-:B------:R-:W-:Y:S01]  /*1ba0*/  @!P1 IMAD.IADD R30, R30, 0x1, -R0.reuse ;  /* 0x000000011e1e9824 */ /* 0x100fe200078e0a00 */
[----:B------:R-:W-:Y:S01]  /*1bb0*/  ISETP.GE.AND P1, PT, R13, RZ, PT ;  /* 0x000000ff0d00720c */ /* 0x000fe20003f26270 */
[----:B------:R-:W-:Y:S02]  /*1bc0*/  IMAD R88, R0, R6, R11 ;  /* 0x0000000600587224 */ /* 0x000fe400078e020b */
[--C-:B------:R-:W-:Y:S01]  /*1bd0*/  @!P6 IMAD.IADD R92, R92, 0x1, -R0.reuse ;  /* 0x000000015c5ce824 */ /* 0x100fe200078e0a00 */
[----:B------:R-:W-:Y:S01]  /*1be0*/  ISETP.GT.U32.AND P0, PT, R0, R30, PT ;  /* 0x0000001e0000720c */ /* 0x000fe20003f04070 */
[----:B------:R-:W-:Y:S01]  /*1bf0*/  @!P5 IMAD.IADD R28, R28, 0x1, -R0 ;  /* 0x000000011c1cd824 */ /* 0x000fe200078e0a00 */
[----:B------:R-:W-:-:S02]  /*1c00*/  ISETP.GT.U32.AND P6, PT, R0, R88, PT ;  /* 0x000000580000720c */ /* 0x000fc40003fc4070 */
[----:B------:R-:W-:Y:S01]  /*1c10*/  ISETP.GE.AND P5, PT, R16, RZ, PT ;  /* 0x000000ff1000720c */ /* 0x000fe20003fa6270 */
[----:B------:R-:W-:Y:S01]  /*1c20*/  @!P3 IMAD.MOV R28, RZ, RZ, -R28 ;  /* 0x000000ffff1cb224 */ /* 0x000fe200078e0a1c */
[----:B------:R-:W-:Y:S01]  /*1c30*/  LOP3.LUT R16, R5, 0x70, RZ, 0xfc, !PT ;  /* 0x0000007005107812 */ /* 0x000fe200078efcff */
[----:B------:R-:W-:Y:S01]  /*1c40*/  @!P4 IMAD.IADD R94, R94, 0x1, -R0 ;  /* 0x000000015e5ec824 */ /* 0x000fe200078e0a00 */
[----:B------:R-:W-:Y:S02]  /*1c50*/  ISETP.GE.AND P3, PT, R21, RZ, PT ;  /* 0x000000ff1500720c */ /* 0x000fe40003f66270 */
[----:B------:R-:W-:Y:S01]  /*1c60*/  LOP3.LUT R21, R5, 0x74, RZ, 0xfc, !PT ;  /* 0x0000007405157812 */ /* 0x000fe200078efcff */
[----:B------:R-:W-:Y:S01]  /*1c70*/  @!P2 IMAD.MOV R94, RZ, RZ, -R94 ;  /* 0x000000ffff5ea224 */ /* 0x000fe200078e0a5e */
[----:B------:R-:W-:Y:S01]  /*1c80*/  IABS R13, R16 ;  /* 0x00000010000d7213 */ /* 0x000fe20000000000 */
[--C-:B------:R-:W-:Y:S01]  /*1c90*/  @!P0 IMAD.IADD R30, R30, 0x1, -R0.reuse ;  /* 0x000000011e1e8824 */ /* 0x100fe200078e0a00 */
[----:B------:R-:W-:Y:S01]  /*1ca0*/  ISETP.GE.AND P4, PT, R23, RZ, PT ;  /* 0x000000ff1700720c */ /* 0x000fe20003f86270 */
[----:B------:R-:W-:Y:S01]  /*1cb0*/  @!P6 IMAD.IADD R88, R88, 0x1, -R0 ;  /* 0x000000015858e824 */ /* 0x000fe200078e0a00 */
[----:B------:R-:W-:Y:S01]  /*1cc0*/  ISETP.GT.U32.AND P2, PT, R0, R90, PT ;  /* 0x0000005a0000720c */ /* 0x000fe20003f44070 */
[----:B------:R-:W-:Y:S01]  /*1cd0*/  IMAD.HI.U32 R6, R4, R13, RZ ;  /* 0x0000000d04067227 */ /* 0x000fe200078e00ff */
[----:B------:R-:W-:-:S02]  /*1ce0*/  LOP3.LUT R23, R5, 0x78, RZ, 0xfc, !PT ;  /* 0x0000007805177812 */ /* 0x000fc400078efcff */
[----:B------:R-:W-:Y:S01]  /*1cf0*/  IABS R17, R21 ;  /* 0x0000001500117213 */ /* 0x000fe20000000000 */
[----:B------:R-:W-:Y:S01]  /*1d00*/  IMAD.MOV R6, RZ, RZ, -R6 ;  /* 0x000000ffff067224 */ /* 0x000fe200078e0a06 */
[----:B------:R-:W-:Y:S01]  /*1d10*/  IABS R19, R23 ;  /* 0x0000001700137213 */ /* 0x000fe20000000000 */
[----:B------:R-:W-:Y:S01]  /*1d20*/  @!P3 IMAD.MOV R92, RZ, RZ, -R92 ;  /* 0x000000ffff5cb224 */ /* 0x000fe200078e0a5c */
[----:B------:R-:W-:Y:S01]  /*1d30*/  ISETP.GT.U32.AND P6, PT, R0, R88, PT ;  /* 0x000000580000720c */ /* 0x000fe20003fc4070 */
[----:B------:R-:W-:Y:S01]  /*1d40*/  IMAD.HI.U32 R9, R4, R17, RZ ;  /* 0x0000001104097227 */ /* 0x000fe200078e00ff */
[----:B------:R-:W-:-:S03]  /*1d50*/  ISETP.GT.U32.AND P0, PT, R0, R32, PT ;  /* 0x000000200000720c */ /* 0x000fc60003f04070 */
[----:B------:R-:W-:-:S04]  /*1d60*/  IMAD.HI.U32 R11, R4, R19, RZ ;  /* 0x00000013040b7227 */ /* 0x000fc800078e00ff */
[----:B------:R-:W-:Y:S02]  /*1d70*/  IMAD.MOV R9, RZ, RZ, -R9 ;  /* 0x000000ffff097224 */ /* 0x000fe400078e0a09 */
[----:B------:R-:W-:Y:S01]  /*1d80*/  IMAD R86, R0, R6, R13 ;  /* 0x0000000600567224 */ /* 0x000fe200078e020d */
[C---:B------:R-:W-:Y:S01]  /*1d90*/  LOP3.LUT R13, R5.reuse, 0x7c, RZ, 0xfc, !PT ;  /* 0x0000007c050d7812 */ /* 0x040fe200078efcff */
[----:B------:R-:W-:Y:S01]  /*1da0*/  @!P2 IMAD.IADD R90, R90, 0x1, -R0 ;  /* 0x000000015a5aa824 */ /* 0x000fe200078e0a00 */
[----:B------:R-:W-:Y:S01]  /*1db0*/  ISETP.GE.AND P2, PT, R14, RZ, PT ;  /* 0x000000ff0e00720c */ /* 0x000fe20003f46270 */
[----:B------:R-:W-:Y:S01]  /*1dc0*/  IMAD.MOV R11, RZ, RZ, -R11 ;  /* 0x000000ffff0b7224 */ /* 0x000fe200078e0a0b */
[C---:B------:R-:W-:Y:S01]  /*1dd0*/  ISETP.GT.U32.AND P3, PT, R0.reuse, R86, PT ;  /* 0x000000560000720c */ /* 0x040fe20003f64070 */
[C---:B------:R-:W-:Y:S01]  /*1de0*/  IMAD R34, R0.reuse, R9, R17 ;  /* 0x0000000900227224 */ /* 0x040fe200078e0211 */
[----:B------:R-:W-:Y:S01]  /*1df0*/  IABS R9, R13 ;  /* 0x0000000d00097213 */ /* 0x000fe20000000000 */
[C---:B------:R-:W-:Y:S01]  /*1e00*/  IMAD R84, R0.reuse, R11, R19 ;  /* 0x0000000b00547224 */ /* 0x040fe200078e0213 */
[----:B------:R-:W-:Y:S01]  /*1e10*/  LOP3.LUT R14, R5, 0x80, RZ, 0xfc, !PT ;  /* 0x00000080050e7812 */ /* 0x000fe200078efcff */
[----:B------:R-:W-:Y:S01]  /*1e20*/  @!P4 IMAD.MOV R90, RZ, RZ, -R90 ;  /* 0x000000ffff5ac224 */ /* 0x000fe200078e0a5a */
[----:B------:R-:W-:Y:S01]  /*1e30*/  ISETP.GT.U32.AND P4, PT, R0, R34, PT ;  /* 0x000000220000720c */ /* 0x000fe20003f84070 */
[----:B------:R-:W-:Y:S01]  /*1e40*/  @!P6 IMAD.IADD R88, R88, 0x1, -R0 ;  /* 0x000000015858e824 */ /* 0x000fe200078e0a00 */
[----:B------:R-:W-:Y:S01]  /*1e50*/  ISETP.GT.U32.AND P6, PT, R0, R84, PT ;  /* 0x000000540000720c */ /* 0x000fe20003fc4070 */
[----:B------:R-:W-:Y:S01]  /*1e60*/  IMAD.HI.U32 R6, R4, R9, RZ ;  /* 0x0000000904067227 */ /* 0x000fe200078e00ff */
[----:B------:R-:W-:-:S02]  /*1e70*/  IABS R11, R14 ;  /* 0x0000000e000b7213 */ /* 0x000fc40000000000 */
[C---:B------:R-:W-:Y:S01]  /*1e80*/  LOP3.LUT R17, R5.reuse, 0x88, RZ, 0xfc, !PT ;  /* 0x0000008805117812 */ /* 0x040fe200078efcff */
[--C-:B------:R-:W-:Y:S01]  /*1e90*/  @!P3 IMAD.IADD R86, R86, 0x1, -R0.reuse ;  /* 0x000000015656b824 */ /* 0x100fe200078e0a00 */
[C---:B------:R-:W-:Y:S01]  /*1ea0*/  LOP3.LUT R19, R5.reuse, 0x8c, RZ, 0xfc, !PT ;  /* 0x0000008c05137812 */ /* 0x040fe200078efcff */
[----:B------:R-:W-:Y:S01]  /*1eb0*/  @!P0 IMAD.IADD R32, R32, 0x1, -R0 ;  /* 0x0000000120208824 */ /* 0x000fe200078e0a00 */
[----:B------:R-:W-:Y:S01]  /*1ec0*/  ISETP.GE.AND P0, PT, R16, RZ, PT ;  /* 0x000000ff1000720c */ /* 0x000fe20003f06270 */
[----:B------:R-:W-:Y:S01]  /*1ed0*/  IMAD.MOV R82, RZ, RZ, -R6 ;  /* 0x000000ffff527224 */ /* 0x000fe200078e0a06 */
[----:B------:R-:W-:Y:S01]  /*1ee0*/  LOP3.LUT R16, R5, 0x84, RZ, 0xfc, !PT ;  /* 0x0000008405107812 */ /* 0x000fe200078efcff */
[--C-:B------:R-:W-:Y:S01]  /*1ef0*/  @!P4 IMAD.IADD R34, R34, 0x1, -R0.reuse ;  /* 0x000000012222c824 */ /* 0x100fe200078e0a00 */
[----:B------:R-:W-:Y:S01]  /*1f00*/  ISETP.GT.U32.AND P4, PT, R0, R86, PT ;  /* 0x000000560000720c */ /* 0x000fe20003f84070 */
[----:B------:R-:W-:Y:S01]  /*1f10*/  @!P6 IMAD.IADD R84, R84, 0x1, -R0 ;  /* 0x000000015454e824 */ /* 0x000fe200078e0a00 */
[----:B------:R-:W-:Y:S01]  /*1f20*/  ISETP.GE.AND P3, PT, R23, RZ, PT ;  /* 0x000000ff1700720c */ /* 0x000fe20003f66270 */
[----:B------:R-:W-:Y:S01]  /*1f30*/  @!P5 IMAD.MOV R30, RZ, RZ, -R30 ;  /* 0x000000ffff1ed224 */ /* 0x000fe200078e0a1e */
[----:B------:R-:W-:Y:S01]  /*1f40*/  ISETP.GT.U32.AND P6, PT, R0, R34, PT ;  /* 0x000000220000720c */ /* 0x000fe20003fc4070 */
[----:B------:R-:W-:Y:S01]  /*1f50*/  IMAD.HI.U32 R6, R4, R11, RZ ;  /* 0x0000000b04067227 */ /* 0x000fe200078e00ff */
[----:B------:R-:W-:-:S02]  /*1f60*/  ISETP.GT.U32.AND P5, PT, R0, R32, PT ;  /* 0x000000200000720c */ /* 0x000fc40003fa4070 */
[----:B------:R-:W-:Y:S01]  /*1f70*/  LOP3.LUT R23, R5, 0xa8, RZ, 0xfc, !PT ;  /* 0x000000a805177812 */ /* 0x000fe200078efcff */
[----:B------:R-:W-:Y:S01]  /*1f80*/  IMAD R82, R0, R82, R9 ;  /* 0x0000005200527224 */ /* 0x000fe200078e0209 */
[----:B------:R-:W-:Y:S01]  /*1f90*/  IABS R9, R16 ;  /* 0x0000001000097213 */ /* 0x000fe20000000000 */
[----:B------:R-:W-:Y:S02]  /*1fa0*/  IMAD.MOV R6, RZ, RZ, -R6 ;  /* 0x000000ffff067224 */ /* 0x000fe400078e0a06 */
[--C-:B------:R-:W-:Y:S01]  /*1fb0*/  @!P4 IMAD.IADD R86, R86, 0x1, -R0.reuse ;  /* 0x000000015656c824 */ /* 0x100fe200078e0a00 */
[C---:B------:R-:W-:Y:S01]  /*1fc0*/  ISETP.GT.U32.AND P4, PT, R0.reuse, R82, PT ;  /* 0x000000520000720c */ /* 0x040fe20003f84070 */
[----:B------:R-:W-:Y:S01]  /*1fd0*/  IMAD R36, R0, R6, R11 ;  /* 0x0000000600247224 */ /* 0x000fe200078e020b */
[----:B------:R-:W-:Y:S01]  /*1fe0*/  IABS R11, R17 ;  /* 0x00000011000b7213 */ /* 0x000fe20000000000 */
[--C-:B------:R-:W-:Y:S02]  /*1ff0*/  @!P6 IMAD.IADD R34, R34, 0x1, -R0.reuse ;  /* 0x000000012222e824 */ /* 0x100fe400078e0a00 */
[----:B------:R-:W-:Y:S01]  /*2000*/  @!P5 IMAD.IADD R32, R32, 0x1, -R0 ;  /* 0x000000012020d824 */ /* 0x000fe200078e0a00 */
[----:B------:R-:W-:Y:S01]  /*2010*/  ISETP.GT.U32.AND P6, PT, R0, R36, PT ;  /* 0x000000240000720c */ /* 0x000fe20003fc4070 */
[----:B------:R-:W-:Y:S01]  /*2020*/  IMAD.HI.U32 R6, R4, R9, RZ ;  /* 0x0000000904067227 */ /* 0x000fe200078e00ff */
[----:B------:R-:W-:-:S02]  /*2030*/  ISETP.GE.AND P5, PT, R21, RZ, PT ;  /* 0x000000ff1500720c */ /* 0x000fc40003fa6270 */
[C---:B------:R-:W-:Y:S01]  /*2040*/  LOP3.LUT R21, R5.reuse, 0x9c, RZ, 0xfc, !PT ;  /* 0x0000009c05157812 */ /* 0x040fe200078efcff */
[----:B------:R-:W-:Y:S01]  /*2050*/  @!P1 IMAD.MOV R32, RZ, RZ, -R32 ;  /* 0x000000ffff209224 */ /* 0x000fe200078e0a20 */
[----:B------:R-:W-:Y:S01]  /*2060*/  ISETP.GT.U32.AND P1, PT, R0, R84, PT ;  /* 0x000000540000720c */ /* 0x000fe20003f24070 */
[----:B------:R-:W-:Y:S01]  /*2070*/  @!P4 IMAD.IADD R82, R82, 0x1, -R0 ;  /* 0x000000015252c824 */ /* 0x000fe200078e0a00 */
[----:B------:R-:W-:Y:S01]  /*2080*/  ISETP.GE.AND P4, PT, R14, RZ, PT ;  /* 0x000000ff0e00720c */ /* 0x000fe20003f86270 */
[----:B------:R-:W-:Y:S01]  /*2090*/  IMAD.MOV R80, RZ, RZ, -R6 ;  /* 0x000000ffff507224 */ /* 0x000fe200078e0a06 */
[----:B------:R-:W-:Y:S01]  /*20a0*/  LOP3.LUT R14, R5, 0x94, RZ, 0xfc, !PT ;  /* 0x00000094050e7812 */ /* 0x000fe200078efcff */
[----:B------:R-:W-:-:S04]  /*20b0*/  IMAD.HI.U32 R6, R4, R11, RZ ;  /* 0x0000000b04067227 */ /* 0x000fc800078e00ff */
[--C-:B------:R-:W-:Y:S01]  /*20c0*/  @!P6 IMAD.IADD R36, R36, 0x1, -R0.reuse ;  /* 0x000000012424e824 */ /* 0x100fe200078e0a00 */
[C---:B------:R-:W-:Y:S01]  /*20d0*/  ISETP.GT.U32.AND P6, PT, R0.reuse, R82, PT ;  /* 0x000000520000720c */ /* 0x040fe20003fc4070 */
[----:B------:R-:W-:Y:S02]  /*20e0*/  IMAD R80, R0, R80, R9 ;  /* 0x0000005000507224 */ /* 0x000fe400078e0209 */
[----:B------:R-:W-:Y:S01]  /*20f0*/  @!P1 IMAD.IADD R84, R84, 0x1, -R0 ;  /* 0x0000000154549824 */ /* 0x000fe200078e0a00 */
[----:B------:R-:W-:Y:S01]  /*2100*/  ISETP.GE.AND P1, PT, R13, RZ, PT ;  /* 0x000000ff0d00720c */ /* 0x000fe20003f26270 */
[----:B------:R-:W-:Y:S01]  /*2110*/  IMAD.MOV R78, RZ, RZ, -R6 ;  /* 0x000000ffff4e7224 */ /* 0x000fe200078e0a06 */
[----:B------:R-:W-:Y:S01]  /*2120*/  IABS R13, R19 ;  /* 0x00000013000d7213 */ /* 0x000fe20000000000 */
[----:B------:R-:W-:Y:S01]  /*2130*/  @!P2 IMAD.MOV R88, RZ, RZ, -R88 ;  /* 0x000000ffff58a224 */ /* 0x000fe200078e0a58 */
[C---:B------:R-:W-:Y:S01]  /*2140*/  ISETP.GT.U32.AND P2, PT, R0.reuse, R80, PT ;  /* 0x000000500000720c */ /* 0x040fe20003f44070 */
[----:B------:R-:W-:-:S02]  /*2150*/  IMAD R78, R0, R78, R11 ;  /* 0x0000004e004e7224 */ /* 0x000fc400078e020b */
[----:B------:R-:W-:Y:S01]  /*2160*/  IMAD.MOV.U32 R9, RZ, RZ, R13 ;  /* 0x000000ffff097224 */ /* 0x000fe200078e000d */
[----:B------:R-:W-:Y:S01]  /*2170*/  LOP3.LUT R13, R5, 0x90, RZ, 0xfc, !PT ;  /* 0x00000090050d7812 */ /* 0x000fe200078efcff */
[----:B------:R-:W-:Y:S01]  /*2180*/  @!P6 IMAD.IADD R82, R82, 0x1, -R0 ;  /* 0x000000015252e824 */ /* 0x000fe200078e0a00 */
[----:B------:R-:W-:Y:S01]  /*2190*/  ISETP.GT.U32.AND P6, PT, R0, R78, PT ;  /* 0x0000004e0000720c */ /* 0x000fe20003fc4070 */
[----:B------:R-:W-:Y:S01]  /*21a0*/  IMAD.HI.U32 R6, R4, R9, RZ ;  /* 0x0000000904067227 */ /* 0x000fe200078e00ff */
[----:B------:R-:W-:-:S03]  /*21b0*/  IABS R11, R13 ;  /* 0x0000000d000b7213 */ /* 0x000fc60000000000 */
[----:B------:R-:W-:Y:S01]  /*21c0*/  @!P0 IMAD.MOV R86, RZ, RZ, -R86 ;  /* 0x000000ffff568224 */ /* 0x000fe200078e0a56 */
[----:B------:R-:W-:Y:S01]  /*21d0*/  ISETP.GT.U32.AND P0, PT, R0, R36, PT ;  /* 0x000000240000720c */ /* 0x000fe20003f04070 */
[----:B------:R-:W-:Y:S02]  /*21e0*/  IMAD.MOV R6, RZ, RZ, -R6 ;  /* 0x000000ffff067224 */ /* 0x000fe400078e0a06 */
[--C-:B------:R-:W-:Y:S01]  /*21f0*/  @!P2 IMAD.IADD R80, R80, 0x1, -R0.reuse ;  /* 0x000000015050a824 */ /* 0x100fe200078e0a00 */
[----:B------:R-:W-:Y:S01]  /*2200*/  ISETP.GE.AND P2, PT, R13, RZ, PT ;  /* 0x000000ff0d00720c */ /* 0x000fe20003f46270 */
[----:B------:R-:W-:Y:S02]  /*2210*/  IMAD R38, R0, R6, R9 ;  /* 0x0000000600267224 */ /* 0x000fe400078e0209 */
[----:B------:R-:W-:Y:S01]  /*2220*/  IMAD.MOV.U32 R9, RZ, RZ, R11 ;  /* 0x000000ffff097224 */ /* 0x000fe200078e000b */
[----:B------:R-:W-:Y:S01]  /*2230*/  IABS R11, R14 ;  /* 0x0000000e000b7213 */ /* 0x000fe20000000000 */
[----:B------:R-:W-:Y:S01]  /*2240*/  @!P6 IMAD.IADD R78, R78, 0x1, -R0 ;  /* 0x000000014e4ee824 */ /* 0x000fe200078e0a00 */
[----:B------:R-:W-:Y:S01]  /*2250*/  ISETP.GT.U32.AND P6, PT, R0, R80, PT ;  /* 0x000000500000720c */ /* 0x000fe20003fc4070 */
[----:B------:R-:W-:-:S04]  /*2260*/  IMAD.HI.U32 R6, R4, R9, RZ ;  /* 0x0000000904067227 */ /* 0x000fc800078e00ff */
[----:B------:R-:W-:Y:S01]  /*2270*/  @!P0 IMAD.IADD R36, R36, 0x1, -R0 ;  /* 0x0000000124248824 */ /* 0x000fe200078e0a00 */
[----:B------:R-:W-:Y:S01]  /*2280*/  ISETP.GE.AND P0, PT, R19, RZ, PT ;  /* 0x000000ff1300720c */ /* 0x000fe20003f06270 */
[----:B------:R-:W-:Y:S01]  /*2290*/  IMAD.MOV R6, RZ, RZ, -R6 ;  /* 0x000000ffff067224 */ /* 0x000fe200078e0a06 */
[----:B------:R-:W-:Y:S01]  /*22a0*/  IABS R19, R25 ;  /* 0x0000001900137213 */ /* 0x000fe20000000000 */
[----:B------:R-:W-:Y:S01]  /*22b0*/  @!P4 IMAD.MOV R36, RZ, RZ, -R36 ;  /* 0x000000ffff24c224 */ /* 0x000fe200078e0a24 */
[C---:B------:R-:W-:Y:S01]  /*22c0*/  ISETP.GT.U32.AND P4, PT, R0.reuse, R38, PT ;  /* 0x000000260000720c */ /* 0x040fe20003f84070 */
[----:B------:R-:W-:Y:S02]  /*22d0*/  IMAD R76, R0, R6, R9 ;  /* 0x00000006004c7224 */ /* 0x000fe400078e0209 */
[----:B------:R-:W-:Y:S01]  /*22e0*/  @!P5 IMAD.MOV R34, RZ, RZ, -R34 ;  /* 0x000000ffff22d224 */ /* 0x000fe200078e0a22 */
[----:B------:R-:W-:Y:S01]  /*22f0*/  ISETP.GE.AND P5, PT, R16, RZ, PT ;  /* 0x000000ff1000720c */ /* 0x000fe20003fa6270 */
[----:B------:R-:W-:Y:S01]  /*2300*/  @!P6 IMAD.IADD R80, R80, 0x1, -R0 ;  /* 0x000000015050e824 */ /* 0x000fe200078e0a00 */
[C---:B------:R-:W-:Y:S01]  /*2310*/  ISETP.GT.U32.AND P6, PT, R0.reuse, R76, PT ;  /* 0x0000004c0000720c */ /* 0x040fe20003fc4070 */
[----:B------:R-:W-:Y:S01]  /*2320*/  @!P1 IMAD.MOV R82, RZ, RZ, -R82 ;  /* 0x000000ffff529224 */ /* 0x000fe200078e0a52 */
[----:B------:R-:W-:Y:S01]  /*2330*/  LOP3.LUT R16, R5, 0x98, RZ, 0xfc, !PT ;  /* 0x0000009805107812 */ /* 0x000fe200078efcff */
[----:B------:R-:W-:Y:S01]  /*2340*/  @!P3 IMAD.MOV R84, RZ, RZ, -R84 ;  /* 0x000000ffff54b224 */ /* 0x000fe200078e0a54 */
[----:B------:R-:W-:Y:S01]  /*2350*/  ISETP.GT.U32.AND P1, PT, R0, R78, PT ;  /* 0x0000004e0000720c */ /* 0x000fe20003f24070 */
[----:B------:R-:W-:Y:S01]  /*2360*/  IMAD.HI.U32 R6, R4, R11, RZ ;  /* 0x0000000b04067227 */ /* 0x000fe200078e00ff */
[----:B------:R-:W-:-:S02]  /*2370*/  IABS R13, R16 ;  /* 0x00000010000d7213 */ /* 0x000fc40000000000 */
[----:B------:R-:W-:Y:S01]  /*2380*/  ISETP.GE.AND P3, PT, R17, RZ, PT ;  /* 0x000000ff1100720c */ /* 0x000fe20003f66270 */
[----:B------:R-:W-:Y:S01]  /*2390*/  @!P4 IMAD.IADD R38, R38, 0x1, -R0 ;  /* 0x000000012626c824 */ /* 0x000fe200078e0a00 */
[----:B------:R-:W-:Y:S01]  /*23a0*/  IABS R17, R21 ;  /* 0x0000001500117213 */ /* 0x000fe20000000000 */
[----:B------:R-:W-:Y:S01]  /*23b0*/  @!P5 IMAD.MOV R80, RZ, RZ, -R80 ;  /* 0x000000ffff50d224 */ /* 0x000fe200078e0a50 */
[----:B------:R-:W-:Y:S01]  /*23c0*/  ISETP.GE.AND P4, PT, R16, RZ, PT ;  /* 0x000000ff1000720c */ /* 0x000fe20003f86270 */
[----:B------:R-:W-:Y:S01]  /*23d0*/  @!P6 IMAD.IADD R76, R76, 0x1, -R0 ;  /* 0x000000014c4ce824 */ /* 0x000fe200078e0a00 */
[----:B------:R-:W-:Y:S01]  /*23e0*/  ISETP.GT.U32.AND P5, PT, R0, R38, PT ;  /* 0x000000260000720c */ /* 0x000fe20003fa4070 */
[----:B------:R-:W-:Y:S01]  /*23f0*/  IMAD.HI.U32 R9, R4, R13, RZ ;  /* 0x0000000d04097227 */ /* 0x000fe200078e00ff */
[----:B------:R-:W-:Y:S02]  /*2400*/  LOP3.LUT R16, R5, 0xa4, RZ, 0xfc, !PT ;  /* 0x000000a405107812 */ /* 0x000fe400078efcff */
[----:B------:R-:W-:Y:S01]  /*2410*/  ISETP.GT.U32.AND P6, PT, R0, R76, PT ;  /* 0x0000004c0000720c */ /* 0x000fe20003fc4070 */
[----:B------:R-:W-:-:S02]  /*2420*/  IMAD.MOV R74, RZ, RZ, -R6 ;  /* 0x000000ffff4a7224 */ /* 0x000fc400078e0a06 */
[----:B------:R-:W-:-:S04]  /*2430*/  IMAD.HI.U32 R6, R4, R17, RZ ;  /* 0x0000001104067227 */ /* 0x000fc800078e00ff */
[----:B------:R-:W-:Y:S02]  /*2440*/  IMAD.MOV R9, RZ, RZ, -R9 ;  /* 0x000000ffff097224 */ /* 0x000fe400078e0a09 */
[----:B------:R-:W-:Y:S02]  /*2450*/  IMAD.MOV R6, RZ, RZ, -R6 ;  /* 0x000000ffff067224 */ /* 0x000fe400078e0a06 */
[----:B------:R-:W-:Y:S01]  /*2460*/  IMAD R40, R0, R9, R13 ;  /* 0x0000000900287224 */ /* 0x000fe200078e020d */
[----:B------:R-:W-:Y:S01]  /*2470*/  IABS R13, R16 ;  /* 0x00000010000d7213 */ /* 0x000fe20000000000 */
[--C-:B------:R-:W-:Y:S01]  /*2480*/  @!P1 IMAD.IADD R78, R78, 0x1, -R0.reuse ;  /* 0x000000014e4e9824 */ /* 0x100fe200078e0a00 */
[----:B------:R-:W-:Y:S01]  /*2490*/  ISETP.GE.AND P1, PT, R14, RZ, PT ;  /* 0x000000ff0e00720c */ /* 0x000fe20003f26270 */
[C---:B------:R-:W-:Y:S01]  /*24a0*/  IMAD R74, R0.reuse, R74, R11 ;  /* 0x0000004a004a7224 */ /* 0x040fe200078e020b */
[----:B------:R-:W-:Y:S01]  /*24b0*/  LOP3.LUT R14, R5, 0xa0, RZ, 0xfc, !PT ;  /* 0x000000a0050e7812 */ /* 0x000fe200078efcff */
[----:B------:R-:W-:Y:S01]  /*24c0*/  IMAD R72, R0, R6, R17 ;  /* 0x0000000600487224 */ /* 0x000fe200078e0211 */
[----:B------:R-:W-:Y:S01]  /*24d0*/  IABS R17, R23 ;  /* 0x0000001700117213 */ /* 0x000fe20000000000 */
[----:B------:R-:W-:Y:S01]  /*24e0*/  @!P5 IMAD.IADD R38, R38, 0x1, -R0 ;  /* 0x000000012626d824 */ /* 0x000fe200078e0a00 */
[C---:B------:R-:W-:Y:S01]  /*24f0*/  ISETP.GT.U32.AND P5, PT, R0.reuse, R40, PT ;  /* 0x000000280000720c */ /* 0x040fe20003fa4070 */
[----:B------:R-:W-:Y:S01]  /*2500*/  @!P3 IMAD.MOV R78, RZ, RZ, -R78 ;  /* 0x000000ffff4eb224 */ /* 0x000fe200078e0a4e */
[----:B------:R-:W-:Y:S01]  /*2510*/  ISETP.GT.U32.AND P3, PT, R0, R74, PT ;  /* 0x0000004a0000720c */ /* 0x000fe20003f64070 */
[----:B------:R-:W-:Y:S01]  /*2520*/  @!P6 IMAD.IADD R76, R76, 0x1, -R0 ;  /* 0x000000014c4ce824 */ /* 0x000fe200078e0a00 */
[----:B------:R-:W-:Y:S01]  /*2530*/  ISETP.GT.U32.AND P6, PT, R0, R72, PT ;  /* 0x000000480000720c */ /* 0x000fe20003fc4070 */
[----:B------:R-:W-:Y:S01]  /*2540*/  IMAD.HI.U32 R9, R4, R13, RZ ;  /* 0x0000000d04097227 */ /* 0x000fe200078e00ff */
[----:B------:R-:W-:-:S03]  /*2550*/  IABS R11, R14 ;  /* 0x0000000e000b7213 */ /* 0x000fc60000000000 */
[----:B------:R-:W-:Y:S02]  /*2560*/  IMAD.MOV R9, RZ, RZ, -R9 ;  /* 0x000000ffff097224 */ /* 0x000fe400078e0a09 */
[----:B------:R-:W-:-:S04]  /*2570*/  IMAD.HI.U32 R6, R4, R11, RZ ;  /* 0x0000000b04067227 */ /* 0x000fc800078e00ff */
[--C-:B------:R-:W-:Y:S02]  /*2580*/  @!P5 IMAD.IADD R40, R40, 0x1, -R0.reuse ;  /* 0x000000012828d824 */ /* 0x100fe400078e0a00 */
[--C-:B------:R-:W-:Y:S01]  /*2590*/  @!P3 IMAD.IADD R74, R74, 0x1, -R0.reuse ;  /* 0x000000014a4ab824 */ /* 0x100fe200078e0a00 */
[----:B------:R-:W-:Y:S01]  /*25a0*/  ISETP.GE.AND P3, PT, R21, RZ, PT ;  /* 0x000000ff1500720c */ /* 0x000fe20003f66270 */
[----:B------:R-:W-:Y:S01]  /*25b0*/  @!P6 IMAD.IADD R72, R72, 0x1, -R0 ;  /* 0x000000014848e824 */ /* 0x000fe200078e0a00 */
[C---:B------:R-:W-:Y:S01]  /*25c0*/  ISETP.GT.U32.AND P6, PT, R0.reuse, R40, PT ;  /* 0x000000280000720c */ /* 0x040fe20003fc4070 */
[C---:B------:R-:W-:Y:S01]  /*25d0*/  IMAD R42, R0.reuse, R9, R13 ;  /* 0x00000009002a7224 */ /* 0x040fe200078e020d */
[----:B------:R-:W-:Y:S01]  /*25e0*/  ISETP.GT.U32.AND P5, PT, R0, R74, PT ;  /* 0x0000004a0000720c */ /* 0x000fe20003fa4070 */
[----:B------:R-:W-:Y:S01]  /*25f0*/  IMAD.HI.U32 R9, R4, R19, RZ ;  /* 0x0000001304097227 */ /* 0x000fe200078e00ff */
[C---:B------:R-:W-:Y:S02]  /*2600*/  LOP3.LUT R13, R5.reuse, 0xb0, RZ, 0xfc, !PT ;  /* 0x000000b0050d7812 */ /* 0x040fe400078efcff */
[----:B------:R-:W-:Y:S01]  /*2610*/  LOP3.LUT R21, R5, 0xd0, RZ, 0xfc, !PT ;  /* 0x000000d005157812 */ /* 0x000fe200078efcff */
[----:B------:R-:W-:-:S02]  /*2620*/  IMAD.MOV R6, RZ, RZ, -R6 ;  /* 0x000000ffff067224 */ /* 0x000fc400078e0a06 */
[----:B------:R-:W-:Y:S02]  /*2630*/  IMAD.MOV R9, RZ, RZ, -R9 ;  /* 0x000000ffff097224 */ /* 0x000fe400078e0a09 */
[----:B------:R-:W-:Y:S01]  /*2640*/  IMAD R70, R0, R6, R11 ;  /* 0x0000000600467224 */ /* 0x000fe200078e020b */
[----:B------:R-:W-:Y:S01]  /*2650*/  IABS R11, R13 ;  /* 0x0000000d000b7213 */ /* 0x000fe20000000000 */
[--C-:B------:R-:W-:Y:S01]  /*2660*/  @!P6 IMAD.IADD R40, R40, 0x1, -R0.reuse ;  /* 0x000000012828e824 */ /* 0x100fe200078e0a00 */
[C---:B------:R-:W-:Y:S01]  /*2670*/  ISETP.GT.U32.AND P6, PT, R0.reuse, R42, PT ;  /* 0x0000002a0000720c */ /* 0x040fe20003fc4070 */
[----:B------:R-:W-:Y:S02]  /*2680*/  IMAD R66, R0, R9, R19 ;  /* 0x0000000900427224 */ /* 0x000fe400078e0213 */
[----:B------:R-:W-:Y:S01]  /*2690*/  @!P5 IMAD.IADD R74, R74, 0x1, -R0 ;  /* 0x000000014a4ad824 */ /* 0x000fe200078e0a00 */
[----:B------:R-:W-:Y:S01]  /*26a0*/  ISETP.GT.U32.AND P5, PT, R0, R70, PT ;  /* 0x000000460000720c */ /* 0x000fe20003fa4070 */
[----:B------:R-:W-:-:S04]  /*26b0*/  IMAD.HI.U32 R6, R4, R17, RZ ;  /* 0x0000001104067227 */ /* 0x000fc800078e00ff */
[----:B------:R-:W-:Y:S01]  /*26c0*/  @!P4 IMAD.MOV R40, RZ, RZ, -R40 ;  /* 0x000000ffff28c224 */ /* 0x000fe200078e0a28 */
[C---:B------:R-:W-:Y:S01]  /*26d0*/  ISETP.GT.U32.AND P4, PT, R0.reuse, R66, PT ;  /* 0x000000420000720c */ /* 0x040fe20003f84070 */
[----:B------:R-:W-:Y:S02]  /*26e0*/  IMAD.MOV R6, RZ, RZ, -R6 ;  /* 0x000000ffff067224 */ /* 0x000fe400078e0a06 */
[----:B------:R-:W-:Y:S02]  /*26f0*/  IMAD.MOV.U32 R9, RZ, RZ, R11 ;  /* 0x000000ffff097224 */ /* 0x000fe400078e000b */
[----:B------:R-:W-:Y:S02]  /*2700*/  IMAD R68, R0, R6, R17 ;  /* 0x0000000600447224 */ /* 0x000fe400078e0211 */
[----:B------:R-:W-:Y:S01]  /*2710*/  @!P2 IMAD.MOV R76, RZ, RZ, -R76 ;  /* 0x000000ffff4ca224 */ /* 0x000fe200078e0a4c */
[----:B------:R-:W-:Y:S01]  /*2720*/  ISETP.GE.AND P2, PT, R14, RZ, PT ;  /* 0x000000ff0e00720c */ /* 0x000fe20003f46270 */
[----:B------:R-:W-:Y:S01]  /*2730*/  @!P6 IMAD.IADD R42, R42, 0x1, -R0 ;  /* 0x000000012a2ae824 */ /* 0x000fe200078e0a00 */
[----:B------:R-:W-:Y:S01]  /*2740*/  LOP3.LUT R14, R5, 0xb4, RZ, 0xfc, !PT ;  /* 0x000000b4050e7812 */ /* 0x000fe200078efcff */
[----:B------:R-:W-:-:S03]  /*2750*/  IMAD.HI.U32 R6, R4, R9, RZ ;  /* 0x0000000904067227 */ /* 0x000fc600078e00ff */
[----:B------:R-:W-:Y:S01]  /*2760*/  IABS R11, R14 ;  /* 0x0000000e000b7213 */ /* 0x000fe20000000000 */
[--C-:B------:R-:W-:Y:S01]  /*2770*/  @!P5 IMAD.IADD R70, R70, 0x1, -R0.reuse ;  /* 0x000000014646d824 */ /* 0x100fe200078e0a00 */
[----:B------:R-:W-:Y:S01]  /*2780*/  ISETP.GT.U32.AND P5, PT, R0, R68, PT ;  /* 0x000000440000720c */ /* 0x000fe20003fa4070 */
[----:B------:R-:W-:Y:S01]  /*2790*/  @!P4 IMAD.IADD R66, R66, 0x1, -R0 ;  /* 0x000000014242c824 */ /* 0x000fe200078e0a00 */
[C---:B------:R-:W-:Y:S01]  /*27a0*/  ISETP.GT.U32.AND P6, PT, R0.reuse, R42, PT ;  /* 0x0000002a0000720c */ /* 0x040fe20003fc4070 */
[----:B------:R-:W-:Y:S02]  /*27b0*/  IMAD.MOV R6, RZ, RZ, -R6 ;  /* 0x000000ffff067224 */ /* 0x000fe400078e0a06 */
[----:B------:R-:W-:Y:S01]  /*27c0*/  @!P0 IMAD.MOV R38, RZ, RZ, -R38 ;  /* 0x000000ffff268224 */ /* 0x000fe200078e0a26 */
[C---:B------:R-:W-:Y:S01]  /*27d0*/  ISETP.GT.U32.AND P0, PT, R0.reuse, R72, PT ;  /* 0x000000480000720c */ /* 0x040fe20003f04070 */
[C---:B------:R-:W-:Y:S01]  /*27e0*/  IMAD R44, R0.reuse, R6, R9 ;  /* 0x00000006002c7224 */ /* 0x040fe200078e0209 */
[----:B------:R-:W-:Y:S01]  /*27f0*/  ISETP.GT.U32.AND P4, PT, R0, R66, PT ;  /* 0x000000420000720c */ /* 0x000fe20003f84070 */
[----:B------:R-:W-:Y:S01]  /*2800*/  IMAD.HI.U32 R6, R4, R11, RZ ;  /* 0x0000000b04067227 */ /* 0x000fe200078e00ff */
[----:B------:R-:W-:-:S03]  /*2810*/  LOP3.LUT R9, R5, 0xbc, RZ, 0xfc, !PT ;  /* 0x000000bc05097812 */ /* 0x000fc600078efcff */
[----:B------:R-:W-:Y:S02]  /*2820*/  IMAD.MOV R6, RZ, RZ, -R6 ;  /* 0x000000ffff067224 */ /* 0x000fe400078e0a06 */
[----:B------:R-:W-:Y:S01]  /*2830*/  @!P1 IMAD.MOV R74, RZ, RZ, -R74 ;  /* 0x000000ffff4a9224 */ /* 0x000fe200078e0a4a */
[----:B------:R-:W-:Y:S01]  /*2840*/  ISETP.GT.U32.AND P1, PT, R0, R70, PT ;  /* 0x000000460000720c */ /* 0x000fe20003f24070 */
[--C-:B------:R-:W-:Y:S02]  /*2850*/  @!P5 IMAD.IADD R68, R68, 0x1, -R0.reuse ;  /* 0x000000014444d824 */ /* 0x100fe400078e0a00 */
[--C-:B------:R-:W-:Y:S01]  /*2860*/  @!P6 IMAD.IADD R42, R42, 0x1, -R0.reuse ;  /* 0x000000012a2ae824 */ /* 0x100fe200078e0a00 */
[C---:B------:R-:W-:Y:S01]  /*2870*/  ISETP.GT.U32.AND P6, PT, R0.reuse, R44, PT ;  /* 0x0000002c0000720c */ /* 0x040fe20003fc4070 */
[C---:B------:R-:W-:Y:S01]  /*2880*/  IMAD R64, R0.reuse, R6, R11 ;  /* 0x0000000600407224 */ /* 0x040fe200078e020b */
[----:B------:R-:W-:Y:S01]  /*2890*/  ISETP.GT.U32.AND P5, PT, R0, R68, PT ;  /* 0x000000440000720c */ /* 0x000fe20003fa4070 */
[--C-:B------:R-:W-:Y:S01]  /*28a0*/  @!P0 IMAD.IADD R72, R72, 0x1, -R0.reuse ;  /* 0x0000000148488824 */ /* 0x100fe200078e0a00 */
[----:B------:R-:W-:Y:S01]  /*28b0*/  ISETP.GE.AND P0, PT, R16, RZ, PT ;  /* 0x000000ff1000720c */ /* 0x000fe20003f06270 */
[----:B------:R-:W-:Y:S01]  /*28c0*/  @!P4 IMAD.IADD R66, R66, 0x1, -R0 ;  /* 0x000000014242c824 */ /* 0x000fe200078e0a00 */
[----:B------:R-:W-:Y:S01]  /*28d0*/  ISETP.GT.U32.AND P4, PT, R0, R64, PT ;  /* 0x000000400000720c */ /* 0x000fe20003f84070 */
[----:B------:R-:W-:Y:S01]  /*28e0*/  @!P3 IMAD.MOV R72, RZ, RZ, -R72 ;  /* 0x000000ffff48b224 */ /* 0x000fe200078e0a48 */
[----:B------:R-:W-:Y:S01]  /*28f0*/  ISETP.GE.AND P3, PT, R23, RZ, PT ;  /* 0x000000ff1700720c */ /* 0x000fe20003f66270 */
[----:B------:R-:W-:Y:S01]  /*2900*/  @!P1 IMAD.IADD R70, R70, 0x1, -R0 ;  /* 0x0000000146469824 */ /* 0x000fe200078e0a00 */
[----:B------:R-:W-:-:S02]  /*2910*/  ISETP.GE.AND P1, PT, R25, RZ, PT ;  /* 0x000000ff1900720c */ /* 0x000fc40003f26270 */
[C---:B------:R-:W-:Y:S01]  /*2920*/  LOP3.LUT R6, R5.reuse, 0xb8, RZ, 0xfc, !PT ;  /* 0x000000b805067812 */ /* 0x040fe200078efcff */
[--C-:B------:R-:W-:Y:S01]  /*2930*/  @!P6 IMAD.IADD R44, R44, 0x1, -R0.reuse ;  /* 0x000000012c2ce824 */ /* 0x100fe200078e0a00 */
[----:B------:R-:W-:Y:S01]  /*2940*/  LOP3.LUT R23, R5, 0xd4, RZ, 0xfc, !PT ;  /* 0x000000d405177812 */ /* 0x000fe200078efcff */
[----:B------:R-:W-:Y:S01]  /*2950*/  @!P5 IMAD.IADD R68, R68, 0x1, -R0 ;  /* 0x000000014444d824 */ /* 0x000fe200078e0a00 */
[----:B------:R-:W-:Y:S01]  /*2960*/  IABS R11, R6 ;  /* 0x00000006000b7213 */ /* 0x000fe20000000000 */
[----:B------:R-:W-:Y:S01]  /*2970*/  @!P2 IMAD.MOV R70, RZ, RZ, -R70 ;  /* 0x000000ffff46a224 */ /* 0x000fe200078e0a46 */
[----:B------:R-:W-:Y:S01]  /*2980*/  ISETP.GE.AND P2, PT, R13, RZ, PT ;  /* 0x000000ff0d00720c */ /* 0x000fe20003f46270 */
[----:B------:R-:W-:Y:S01]  /*2990*/  @!P4 IMAD.IADD R64, R64, 0x1, -R0 ;  /* 0x000000014040c824 */ /* 0x000fe200078e0a00 */
[----:B------:R-:W-:Y:S01]  /*29a0*/  LOP3.LUT R13, R5, 0xc0, RZ, 0xfc, !PT ;  /* 0x000000c0050d7812 */ /* 0x000fe200078efcff */
[----:B------:R-:W-:Y:S01]  /*29b0*/  @!P3 IMAD.MOV R68, RZ, RZ, -R68 ;  /* 0x000000ffff44b224 */ /* 0x000fe200078e0a44 */
[----:B------:R-:W-:Y:S01]  /*29c0*/  ISETP.GT.U32.AND P6, PT, R0, R44, PT ;  /* 0x0000002c0000720c */ /* 0x000fe20003fc4070 */
[----:B------:R-:W-:Y:S01]  /*29d0*/  @!P0 IMAD.MOV R42, RZ, RZ, -R42 ;  /* 0x000000ffff2a8224 */ /* 0x000fe200078e0a2a */
[----:B------:R-:W-:Y:S01]  /*29e0*/  ISETP.GE.AND P3, PT, R9, RZ, PT ;  /* 0x000000ff0900720c */ /* 0x000fe20003f66270 */
[----:B------:R-:W-:Y:S01]  /*29f0*/  @!P1 IMAD.MOV R66, RZ, RZ, -R66 ;  /* 0x000000ffff429224 */ /* 0x000fe200078e0a42 */
[----:B------:R-:W-:-:S02]  /*2a00*/  IABS R9, R9 ;  /* 0x0000000900097213 */ /* 0x000fc40000000000 */
[----:B------:R-:W-:Y:S01]  /*2a10*/  ISETP.GE.AND P0, PT, R6, RZ, PT ;  /* 0x000000ff0600720c */ /* 0x000fe20003f06270 */
[----:B------:R-:W-:Y:S01]  /*2a20*/  IMAD.HI.U32 R6, R4, R11, RZ ;  /* 0x0000000b04067227 */ /* 0x000fe200078e00ff */
[----:B------:R-:W-:Y:S02]  /*2a30*/  IABS R17, R13 ;  /* 0x0000000d00117213 */ /* 0x000fe40000000000 */
[----:B------:R-:W-:Y:S01]  /*2a40*/  ISETP.GT.U32.AND P4, PT, R0, R64, PT ;  /* 0x000000400000720c */ /* 0x000fe20003f84070 */
[----:B------:R-:W-:Y:S01]  /*2a50*/  IMAD.MOV R62, RZ, RZ, -R6 ;  /* 0x000000ffff3e7224 */ /* 0x000fe200078e0a06 */
[----:B------:R-:W-:Y:S01]  /*2a60*/  ISETP.GE.AND P1, PT, R13, RZ, PT ;  /* 0x000000ff0d00720c */ /* 0x000fe20003f26270 */
[----:B------:R-:W-:Y:S01]  /*2a70*/  IMAD.MOV.U32 R13, RZ, RZ, R9 ;  /* 0x000000ffff0d7224 */ /* 0x000fe200078e0009 */
[----:B------:R-:W-:Y:S01]  /*2a80*/  ISETP.GE.AND P5, PT, R14, RZ, PT ;  /* 0x000000ff0e00720c */ /* 0x000fe20003fa6270 */
[----:B------:R-:W-:Y:S01]  /*2a90*/  IMAD.HI.U32 R9, R4, R17, RZ ;  /* 0x0000001104097227 */ /* 0x000fe200078e00ff */
[----:B------:R-:W-:-:S02]  /*2aa0*/  LOP3.LUT R14, R5, 0xc4, RZ, 0xfc, !PT ;  /* 0x000000c4050e7812 */ /* 0x000fc400078efcff */
[----:B------:R-:W-:Y:S01]  /*2ab0*/  IABS R16, R23 ;  /* 0x0000001700107213 */ /* 0x000fe20000000000 */
[----:B------:R-:W-:Y:S01]  /*2ac0*/  @!P6 IMAD.IADD R44, R44, 0x1, -R0 ;  /* 0x000000012c2ce824 */ /* 0x000fe200078e0a00 */
[----:B------:R-:W-:Y:S01]  /*2ad0*/  IABS R19, R14 ;  /* 0x0000000e00137213 */ /* 0x000fe20000000000 */
[----:B------:R-:W-:Y:S01]  /*2ae0*/  IMAD R62, R0, R62, R11 ;  /* 0x0000003e003e7224 */ /* 0x000fe200078e020b */
[----:B------:R-:W-:Y:S01]  /*2af0*/  ISETP.GE.AND P6, PT, R14, RZ, PT ;  /* 0x000000ff0e00720c */ /* 0x000fe20003fc6270 */
[----:B------:R-:W-:Y:S01]  /*2b00*/  IMAD.MOV R9, RZ, RZ, -R9 ;  /* 0x000000ffff097224 */ /* 0x000fe200078e0a09 */
[----:B------:R-:W-:Y:S01]  /*2b10*/  IABS R14, R21 ;  /* 0x00000015000e7213 */ /* 0x000fe20000000000 */
[----:B------:R-:W-:Y:S01]  /*2b20*/  @!P2 IMAD.MOV R44, RZ, RZ, -R44 ;  /* 0x000000ffff2ca224 */ /* 0x000fe200078e0a2c */
[----:B------:R-:W-:Y:S01]  /*2b30*/  ISETP.GT.U32.AND P2, PT, R0, R62, PT ;  /* 0x0000003e0000720c */ /* 0x000fe20003f44070 */
[----:B------:R-:W-:Y:S01]  /*2b40*/  @!P4 IMAD.IADD R64, R64, 0x1, -R0 ;  /* 0x000000014040c824 */ /* 0x000fe200078e0a00 */
[C---:B------:R-:W-:Y:S01]  /*2b50*/  LOP3.LUT R25, R5.reuse, 0x11c, RZ, 0xfc, !PT ;  /* 0x0000011c05197812 */ /* 0x040fe200078efcff */
[----:B------:R-:W-:Y:S01]  /*2b60*/  IMAD R60, R0, R9, R17 ;  /* 0x00000009003c7224 */ /* 0x000fe200078e0211 */
[----:B------:R-:W-:Y:S01]  /*2b70*/  LOP3.LUT R17, R5, 0xc8, RZ, 0xfc, !PT ;  /* 0x000000c805117812 */ /* 0x000fe200078efcff */
[----:B------:R-:W-:-:S03]  /*2b80*/  IMAD.HI.U32 R6, R4, R13, RZ ;  /* 0x0000000d04067227 */ /* 0x000fc600078e00ff */
[----:B------:R-:W-:Y:S01]  /*2b90*/  IABS R11, R17 ;  /* 0x00000011000b7213 */ /* 0x000fe20000000000 */
[----:B------:R-:W-:Y:S01]  /*2ba0*/  @!P5 IMAD.MOV R64, RZ, RZ, -R64 ;  /* 0x000000ffff40d224 */ /* 0x000fe200078e0a40 */
[----:B------:R-:W-:Y:S01]  /*2bb0*/  ISETP.GT.U32.AND P5, PT, R0, R60, PT ;  /* 0x0000003c0000720c */ /* 0x000fe20003fa4070 */
[----:B------:R-:W-:Y:S02]  /*2bc0*/  IMAD.MOV R46, RZ, RZ, -R6 ;  /* 0x000000ffff2e7224 */ /* 0x000fe400078e0a06 */
[----:B------:R-:W-:-:S04]  /*2bd0*/  IMAD.HI.U32 R6, R4, R19, RZ ;  /* 0x0000001304067227 */ /* 0x000fc800078e00ff */
[----:B------:R-:W-:Y:S02]  /*2be0*/  IMAD.MOV R6, RZ, RZ, -R6 ;  /* 0x000000ffff067224 */ /* 0x000fe400078e0a06 */
[--C-:B------:R-:W-:Y:S02]  /*2bf0*/  @!P2 IMAD.IADD R62, R62, 0x1, -R0.reuse ;  /* 0x000000013e3ea824 */ /* 0x100fe400078e0a00 */
[C---:B------:R-:W-:Y:S01]  /*2c00*/  IMAD R58, R0.reuse, R6, R19 ;  /* 0x00000006003a7224 */ /* 0x040fe200078e0213 */
[----:B------:R-:W-:Y:S01]  /*2c10*/  LOP3.LUT R19, R5, 0xcc, RZ, 0xfc, !PT ;  /* 0x000000cc05137812 */ /* 0x000fe200078efcff */
[C---:B------:R-:W-:Y:S01]  /*2c20*/  IMAD R46, R0.reuse, R46, R13 ;  /* 0x0000002e002e7224 */ /* 0x040fe200078e020d */
[----:B------:R-:W-:Y:S01]  /*2c30*/  ISETP.GT.U32.AND P2, PT, R0, R62, PT ;  /* 0x0000003e0000720c */ /* 0x000fe20003f44070 */
[----:B------:R-:W-:Y:S01]  /*2c40*/  @!P5 IMAD.IADD R60, R60, 0x1, -R0 ;  /* 0x000000013c3cd824 */ /* 0x000fe200078e0a00 */
[----:B------:R-:W-:Y:S01]  /*2c50*/  IABS R13, R19 ;  /* 0x00000013000d7213 */ /* 0x000fe20000000000 */
[----:B------:R-:W-:Y:S01]  /*2c60*/  IMAD.HI.U32 R6, R4, R11, RZ ;  /* 0x0000000b04067227 */ /* 0x000fe200078e00ff */
[----:B------:R-:W-:-:S02]  /*2c70*/  ISETP.GT.U32.AND P4, PT, R0, R46, PT ;  /* 0x0000002e0000720c */ /* 0x000fc40003f84070 */
[----:B------:R-:W-:Y:S01]  /*2c80*/  ISETP.GT.U32.AND P5, PT, R0, R60, PT ;  /* 0x0000003c0000720c */ /* 0x000fe20003fa4070 */
[----:B------:R-:W-:-:S04]  /*2c90*/  IMAD.HI.U32 R9, R4, R13, RZ ;  /* 0x0000000d04097227 */ /* 0x000fc800078e00ff */
[----:B------:R-:W-:Y:S02]  /*2ca0*/  IMAD.MOV R9, RZ, RZ, -R9 ;  /* 0x000000ffff097224 */ /* 0x000fe400078e0a09 */
[----:B------:R-:W-:Y:S01]  /*2cb0*/  @!P2 IMAD.IADD R62, R62, 0x1, -R0 ;  /* 0x000000013e3ea824 */ /* 0x000fe200078e0a00 */
[C---:B------:R-:W-:Y:S01]  /*2cc0*/  ISETP.GT.U32.AND P2, PT, R0.reuse, R58, PT ;  /* 0x0000003a0000720c */ /* 0x040fe20003f44070 */
[----:B------:R-:W-:Y:S02]  /*2cd0*/  IMAD R56, R0, R9, R13 ;  /* 0x0000000900387224 */ /* 0x000fe400078e020d */
[----:B------:R-:W-:Y:S02]  /*2ce0*/  IMAD.MOV R6, RZ, RZ, -R6 ;  /* 0x000000ffff067224 */ /* 0x000fe400078e0a06 */
[--C-:B------:R-:W-:Y:S01]  /*2cf0*/  @!P5 IMAD.IADD R60, R60, 0x1, -R0.reuse ;  /* 0x000000013c3cd824 */ /* 0x100fe200078e0a00 */
[----:B------:R-:W-:Y:S01]  /*2d00*/  ISETP.GT.U32.AND P5, PT, R0, R56, PT ;  /* 0x000000380000720c */ /* 0x000fe20003fa4070 */
[----:B------:R-:W-:-:S02]  /*2d10*/  @!P4 IMAD.IADD R46, R46, 0x1, -R0 ;  /* 0x000000012e2ec824 */ /* 0x000fc400078e0a00 */
[C---:B------:R-:W-:Y:S02]  /*2d20*/  IMAD R48, R0.reuse, R6, R11 ;  /* 0x0000000600307224 */ /* 0x040fe400078e020b */
[----:B------:R-:W-:Y:S01]  /*2d30*/  IMAD.MOV.U32 R11, RZ, RZ, R14 ;  /* 0x000000ffff0b7224 */ /* 0x000fe200078e000e */
[----:B------:R-:W-:Y:S01]  /*2d40*/  ISETP.GT.U32.AND P4, PT, R0, R46, PT ;  /* 0x0000002e0000720c */ /* 0x000fe20003f84070 */
[----:B------:R-:W-:Y:S01]  /*2d50*/  @!P2 IMAD.IADD R58, R58, 0x1, -R0 ;  /* 0x000000013a3aa824 */ /* 0x000fe200078e0a00 */
[----:B------:R-:W-:Y:S01]  /*2d60*/  LOP3.LUT R14, R5, 0xd8, RZ, 0xfc, !PT ;  /* 0x000000d8050e7812 */ /* 0x000fe200078efcff */
[----:B------:R-:W-:Y:S01]  /*2d70*/  IMAD.HI.U32 R6, R4, R11, RZ ;  /* 0x0000000b04067227 */ /* 0x000fe200078e00ff */
[----:B------:R-:W-:Y:S02]  /*2d80*/  ISETP.GE.AND P2, PT, R17, RZ, PT ;  /* 0x000000ff1100720c */ /* 0x000fe40003f46270 */
[----:B------:R-:W-:Y:S01]  /*2d90*/  IABS R17, R14 ;  /* 0x0000000e00117213 */ /* 0x000fe20000000000 */
[----:B------:R-:W-:Y:S01]  /*2da0*/  @!P0 IMAD.MOV R62, RZ, RZ, -R62 ;  /* 0x000000ffff3e8224 */ /* 0x000fe200078e0a3e */
[----:B------:R-:W-:Y:S01]  /*2db0*/  ISETP.GT.U32.AND P0, PT, R0, R58, PT ;  /* 0x0000003a0000720c */ /* 0x000fe20003f04070 */
[----:B------:R-:W-:-:S02]  /*2dc0*/  @!P5 IMAD.IADD R56, R56, 0x1, -R0 ;  /* 0x000000013838d824 */ /* 0x000fc400078e0a00 */
[----:B------:R-:W-:Y:S02]  /*2dd0*/  IMAD.MOV R6, RZ, RZ, -R6 ;  /* 0x000000ffff067224 */ /* 0x000fe400078e0a06 */
[----:B------:R-:W-:Y:S01]  /*2de0*/  IMAD.MOV.U32 R13, RZ, RZ, R16 ;  /* 0x000000ffff0d7224 */ /* 0x000fe200078e0010 */
[C---:B------:R-:W-:Y:S01]  /*2df0*/  ISETP.GT.U32.AND P5, PT, R0.reuse, R56, PT ;  /* 0x000000380000720c */ /* 0x040fe20003fa4070 */
[----:B------:R-:W-:Y:S01]  /*2e00*/  IMAD R54, R0, R6, R11 ;  /* 0x0000000600367224 */ /* 0x000fe200078e020b */
[----:B------:R-:W-:Y:S01]  /*2e10*/  LOP3.LUT R16, R5, 0xdc, RZ, 0xfc, !PT ;  /* 0x000000dc05107812 */ /* 0x000fe200078efcff */
[----:B------:R-:W-:-:S04]  /*2e20*/  IMAD.HI.U32 R9, R4, R13, RZ ;  /* 0x0000000d04097227 */ /* 0x000fc800078e00ff */
[----:B------:R-:W-:-:S04]  /*2e30*/  IMAD.HI.U32 R6, R4, R17, RZ ;  /* 0x0000001104067227 */ /* 0x000fc800078e00ff */
[----:B------:R-:W-:Y:S01]  /*2e40*/  @!P4 IMAD.IADD R46, R46, 0x1, -R0 ;  /* 0x000000012e2ec824 */ /* 0x000fe200078e0a00 */
[C---:B------:R-:W-:Y:S01]  /*2e50*/  ISETP.GT.U32.AND P4, PT, R0.reuse, R48, PT ;  /* 0x000000300000720c */ /* 0x040fe20003f84070 */
[----:B------:R-:W-:Y:S02]  /*2e60*/  IMAD.MOV R9, RZ, RZ, -R9 ;  /* 0x000000ffff097224 */ /* 0x000fe400078e0a09 */
[----:B------:R-:W-:Y:S02]  /*2e70*/  IMAD.MOV R6, RZ, RZ, -R6 ;  /* 0x000000ffff067224 */ /* 0x000fe400078e0a06 */
[----:B------:R-:W-:Y:S01]  /*2e80*/  IMAD R50, R0, R9, R13 ;  /* 0x0000000900327224 */ /* 0x000fe200078e020d */
[----:B------:R-:W-:Y:S01]  /*2e90*/  IABS R9, R16 ;  /* 0x0000001000097213 */ /* 0x000fe20000000000 */
[----:B------:R-:W-:Y:S01]  /*2ea0*/  @!P0 IMAD.IADD R58, R58, 0x1, -R0 ;  /* 0x000000013a3a8824 */ /* 0x000fe200078e0a00 */
[C---:B------:R-:W-:Y:S01]  /*2eb0*/  ISETP.GT.U32.AND P0, PT, R0.reuse, R54, PT ;  /* 0x000000360000720c */ /* 0x040fe20003f04070 */
[----:B------:R-:W-:-:S02]  /*2ec0*/  IMAD R52, R0, R6, R17 ;  /* 0x0000000600347224 */ /* 0x000fc400078e0211 */
[----:B------:R-:W-:Y:S01]  /*2ed0*/  @!P6 IMAD.MOV R58, RZ, RZ, -R58 ;  /* 0x000000ffff3ae224 */ /* 0x000fe200078e0a3a */
[----:B------:R-:W-:Y:S01]  /*2ee0*/  ISETP.GT.U32.AND P6, PT, R0, R50, PT ;  /* 0x000000320000720c */ /* 0x000fe20003fc4070 */
[--C-:B------:R-:W-:Y:S01]  /*2ef0*/  @!P5 IMAD.IADD R56, R56, 0x1, -R0.reuse ;  /* 0x000000013838d824 */ /* 0x100fe200078e0a00 */
[----:B------:R-:W-:Y:S01]  /*2f00*/  ISETP.GT.U32.AND P5, PT, R0, R52, PT ;  /* 0x000000340000720c */ /* 0x000fe20003fa4070 */
[----:B------:R-:W-:Y:S01]  /*2f10*/  @!P4 IMAD.IADD R48, R48, 0x1, -R0 ;  /* 0x000000013030c824 */ /* 0x000fe200078e0a00 */
[----:B------:R-:W-:Y:S01]  /*2f20*/  ISETP.GE.AND P4, PT, R19, RZ, PT ;  /* 0x000000ff1300720c */ /* 0x000fe20003f86270 */
[----:B------:R-:W-:Y:S01]  /*2f30*/  @!P3 IMAD.MOV R46, RZ, RZ, -R46 ;  /* 0x000000ffff2eb224 */ /* 0x000fe200078e0a2e */
[C---:B------:R-:W-:Y:S01]  /*2f40*/  LOP3.LUT R19, R5.reuse, 0xe0, RZ, 0xfc, !PT ;  /* 0x000000e005137812 */ /* 0x040fe200078efcff */
[----:B------:R-:W-:Y:S01]  /*2f50*/  IMAD.HI.U32 R6, R4, R9, RZ ;  /* 0x0000000904067227 */ /* 0x000fe200078e00ff */
[----:B------:R-:W-:Y:S02]  /*2f60*/  ISETP.GT.U32.AND P3, PT, R0, R48, PT ;  /* 0x000000300000720c */ /* 0x000fe40003f64070 */
[----:B------:R-:W-:Y:S01]  /*2f70*/  IABS R11, R19 ;  /* 0x00000013000b7213 */ /* 0x000fe20000000000 */
[--C-:B------:R-:W-:Y:S01]  /*2f80*/  @!P0 IMAD.IADD R54, R54, 0x1, -R0.reuse ;  /* 0x0000000136368824 */ /* 0x100fe200078e0a00 */
[----:B------:R-:W-:Y:S01]  /*2f90*/  ISETP.GE.AND P0, PT, R14, RZ, PT ;  /* 0x000000ff0e00720c */ /* 0x000fe20003f06270 */
[--C-:B------:R-:W-:Y:S01]  /*2fa0*/  @!P6 IMAD.IADD R50, R50, 0x1, -R0.reuse ;  /* 0x000000013232e824 */ /* 0x100fe200078e0a00 */
[----:B------:R-:W-:Y:S01]  /*2fb0*/  LOP3.LUT R14, R5, 0xe4, RZ, 0xfc, !PT ;  /* 0x000000e4050e7812 */ /* 0x000fe200078efcff */
[----:B------:R-:W-:Y:S01]  /*2fc0*/  @!P5 IMAD.IADD R52, R52, 0x1, -R0 ;  /* 0x000000013434d824 */ /* 0x000fe200078e0a00 */
[----:B------:R-:W-:Y:S01]  /*2fd0*/  ISETP.GT.U32.AND P6, PT, R0, R54, PT ;  /* 0x000000360000720c */ /* 0x000fe20003fc4070 */
[----:B------:R-:W-:Y:S01]  /*2fe0*/  IMAD.MOV R182, RZ, RZ, -R6 ;  /* 0x000000ffffb67224 */ /* 0x000fe200078e0a06 */
[----:B------:R-:W-:Y:S01]  /*2ff0*/  IABS R13, R14 ;  /* 0x0000000e000d7213 */ /* 0x000fe20000000000 */
[----:B------:R-:W-:Y:S01]  /*3000*/  IMAD.HI.U32 R6, R4, R11, RZ ;  /* 0x0000000b04067227 */ /* 0x000fe200078e00ff */
[----:B------:R-:W-:-:S03]  /*3010*/  ISETP.GT.U32.AND P5, PT, R0, R52, PT ;  /* 0x000000340000720c */ /* 0x000fc60003fa4070 */
[----:B------:R-:W-:Y:S01]  /*3020*/  @!P3 IMAD.IADD R48, R48, 0x1, -R0 ;  /* 0x000000013030b824 */ /* 0x000fe200078e0a00 */
[----:B------:R-:W-:Y:S01]  /*3030*/  ISETP.GE.AND P3, PT, R23, RZ, PT ;  /* 0x000000ff1700720c */ /* 0x000fe20003f66270 */
[C---:B------:R-:W-:Y:S01]  /*3040*/  IMAD R182, R0.reuse, R182, R9 ;  /* 0x000000b600b67224 */ /* 0x040fe200078e0209 */
[----:B------:R-:W-:Y:S01]  /*3050*/  LOP3.LUT R23, R5, 0x10c, RZ, 0xfc, !PT ;  /* 0x0000010c05177812 */ /* 0x000fe200078efcff */
[----:B------:R-:W-:Y:S02]  /*3060*/  IMAD.MOV R6, RZ, RZ, -R6 ;  /* 0x000000ffff067224 */ /* 0x000fe400078e0a06 */
[----:B------:R-:W-:Y:S01]  /*3070*/  @!P2 IMAD.MOV R48, RZ, RZ, -R48 ;  /* 0x000000ffff30a224 */ /* 0x000fe200078e0a30 */
[----:B------:R-:W-:Y:S01]  /*3080*/  ISETP.GT.U32.AND P2, PT, R0, R50, PT ;  /* 0x000000320000720c */ /* 0x000fe20003f44070 */
[----:B------:R-:W-:Y:S01]  /*3090*/  @!P6 IMAD.IADD R54, R54, 0x1, -R0 ;  /* 0x000000013636e824 */ /* 0x000fe200078e0a00 */
[C---:B------:R-:W-:Y:S01]  /*30a0*/  ISETP.GT.U32.AND P6, PT, R0.reuse, R182, PT ;  /* 0x000000b60000720c */ /* 0x040fe20003fc4070 */
[----:B------:R-:W-:-:S02]  /*30b0*/  IMAD R184, R0, R6, R11 ;  /* 0x0000000600b87224 */ /* 0x000fc400078e020b */
[----:B------:R-:W-:Y:S01]  /*30c0*/  @!P1 IMAD.MOV R60, RZ, RZ, -R60 ;  /* 0x000000ffff3c9224 */ /* 0x000fe200078e0a3c */
[----:B------:R-:W-:Y:S01]  /*30d0*/  ISETP.GE.AND P1, PT, R21, RZ, PT ;  /* 0x000000ff1500720c */ /* 0x000fe20003f26270 */
[--C-:B------:R-:W-:Y:S01]  /*30e0*/  @!P5 IMAD.IADD R52, R52, 0x1, -R0.reuse ;  /* 0x000000013434d824 */ /* 0x100fe200078e0a00 */
[C---:B------:R-:W-:Y:S01]  /*30f0*/  LOP3.LUT R21, R5.reuse, 0xe8, RZ, 0xfc, !PT ;  /* 0x000000e805157812 */ /* 0x040fe200078efcff */
[----:B------:R-:W-:Y:S01]  /*3100*/  IMAD.HI.U32 R6, R4, R13, RZ ;  /* 0x0000000d04067227 */ /* 0x000fe200078e00ff */
[----:B------:R-:W-:Y:S02]  /*3110*/  ISETP.GT.U32.AND P5, PT, R0, R184, PT ;  /* 0x000000b80000720c */ /* 0x000fe40003fa4070 */
[----:B------:R-:W-:Y:S01]  /*3120*/  IABS R17, R21 ;  /* 0x0000001500117213 */ /* 0x000fe20000000000 */
[--C-:B------:R-:W-:Y:S01]  /*3130*/  @!P2 IMAD.IADD R50, R50, 0x1, -R0.reuse ;  /* 0x000000013232a824 */ /* 0x100fe200078e0a00 */
[----:B------:R-:W-:Y:S01]  /*3140*/  ISETP.GE.AND P2, PT, R16, RZ, PT ;  /* 0x000000ff1000720c */ /* 0x000fe20003f46270 */
[----:B------:R-:W-:Y:S01]  /*3150*/  @!P6 IMAD.IADD R182, R182, 0x1, -R0 ;  /* 0x00000001b6b6e824 */ /* 0x000fe200078e0a00 */
[----:B------:R-:W-:Y:S01]  /*3160*/  LOP3.LUT R16, R5, 0xec, RZ, 0xfc, !PT ;  /* 0x000000ec05107812 */ /* 0x000fe200078efcff */
[----:B------:R-:W-:Y:S01]  /*3170*/  IMAD.HI.U32 R9, R4, R17, RZ ;  /* 0x0000001104097227 */ /* 0x000fe200078e00ff */
[----:B------:R-:W-:-:S02]  /*3180*/  ISETP.GE.AND P6, PT, R19, RZ, PT ;  /* 0x000000ff1300720c */ /* 0x000fc40003fc6270 */
[----:B------:R-:W-:Y:S01]  /*3190*/  LOP3.LUT R19, R5, 0xf0, RZ, 0xfc, !PT ;  /* 0x000000f005137812 */ /* 0x000fe200078efcff */
[----:B------:R-:W-:Y:S01]  /*31a0*/  IMAD.MOV R6, RZ, RZ, -R6 ;  /* 0x000000ffff067224 */ /* 0x000fe200078e0a06 */
[----:B------:R-:W-:Y:S01]  /*31b0*/  IABS R11, R16 ;  /* 0x00000010000b7213 */ /* 0x000fe20000000000 */
[----:B------:R-:W-:Y:S02]  /*31c0*/  IMAD.MOV R9, RZ, RZ, -R9 ;  /* 0x000000ffff097224 */ /* 0x000fe400078e0a09 */
[----:B------:R-:W-:Y:S01]  /*31d0*/  @!P5 IMAD.IADD R184, R184, 0x1, -R0 ;  /* 0x00000001b8b8d824 */ /* 0x000fe200078e0a00 */
[C---:B------:R-:W-:Y:S01]  /*31e0*/  ISETP.GT.U32.AND P5, PT, R0.reuse, R182, PT ;  /* 0x000000b60000720c */ /* 0x040fe20003fa4070 */
[C---:B------:R-:W-:Y:S01]  /*31f0*/  IMAD R186, R0.reuse, R6, R13 ;  /* 0x0000000600ba7224 */ /* 0x040fe200078e020d */
[----:B------:R-:W-:Y:S01]  /*3200*/  IABS R13, R19 ;  /* 0x00000013000d7213 */ /* 0x000fe20000000000 */
[C---:B------:R-:W-:Y:S02]  /*3210*/  IMAD R188, R0.reuse, R9, R17 ;  /* 0x0000000900bc7224 */ /* 0x040fe400078e0211 */
[----:B------:R-:W-:Y:S01]  /*3220*/  @!P1 IMAD.MOV R54, RZ, RZ, -R54 ;  /* 0x000000ffff369224 */ /* 0x000fe200078e0a36 */
[----:B------:R-:W-:Y:S01]  /*3230*/  ISETP.GT.U32.AND P1, PT, R0, R184, PT ;  /* 0x000000b80000720c */ /* 0x000fe20003f24070 */
[----:B------:R-:W-:-:S04]  /*3240*/  IMAD.HI.U32 R6, R4, R11, RZ ;  /* 0x0000000b04067227 */ /* 0x000fc800078e00ff */
[----:B------:R-:W-:Y:S01]  /*3250*/  @!P3 IMAD.MOV R50, RZ, RZ, -R50 ;  /* 0x000000ffff32b224 */ /* 0x000fe200078e0a32 */
[----:B------:R-:W-:Y:S01]  /*3260*/  ISETP.GT.U32.AND P3, PT, R0, R188, PT ;  /* 0x000000bc0000720c */ /* 0x000fe20003f64070 */
[----:B------:R-:W-:-:S04]  /*3270*/  IMAD.HI.U32 R9, R4, R13, RZ ;  /* 0x0000000d04097227 */ /* 0x000fc800078e00ff */
[----:B------:R-:W-:Y:S02]  /*3280*/  IMAD.MOV R6, RZ, RZ, -R6 ;  /* 0x000000ffff067224 */ /* 0x000fe400078e0a06 */
[----:B------:R-:W-:Y:S01]  /*3290*/  @!P4 IMAD.MOV R56, RZ, RZ, -R56 ;  /* 0x000000ffff38c224 */ /* 0x000fe200078e0a38 */
[----:B------:R-:W-:Y:S01]  /*32a0*/  ISETP.GT.U32.AND P4, PT, R0, R186, PT ;  /* 0x000000ba0000720c */ /* 0x000fe20003f84070 */
[--C-:B------:R-:W-:Y:S01]  /*32b0*/  @!P5 IMAD.IADD R182, R182, 0x1, -R0.reuse ;  /* 0x00000001b6b6d824 */ /* 0x100fe200078e0a00 */
[----:B------:R-:W-:Y:S01]  /*32c0*/  ISETP.GE.AND P5, PT, R21, RZ, PT ;  /* 0x000000ff1500720c */ /* 0x000fe20003fa6270 */
[----:B------:R-:W-:Y:S01]  /*32d0*/  IMAD.MOV R9, RZ, RZ, -R9 ;  /* 0x000000ffff097224 */ /* 0x000fe200078e0a09 */
[C---:B------:R-:W-:Y:S01]  /*32e0*/  LOP3.LUT R21, R5.reuse, 0x108, RZ, 0xfc, !PT ;  /* 0x0000010805157812 */ /* 0x040fe200078efcff */
[----:B------:R-:W-:Y:S02]  /*32f0*/  IMAD R190, R0, R6, R11 ;  /* 0x0000000600be7224 */ /* 0x000fe400078e020b */
[----:B------:R-:W-:Y:S01]  /*3300*/  @!P1 IMAD.IADD R184, R184, 0x1, -R0 ;  /* 0x00000001b8b89824 */ /* 0x000fe200078e0a00 */
[----:B------:R-:W-:Y:S01]  /*3310*/  ISETP.GE.AND P1, PT, R16, RZ, PT ;  /* 0x000000ff1000720c */ /* 0x000fe20003f26270 */
[C---:B------:R-:W-:Y:S01]  /*3320*/  IMAD R192, R0.reuse, R9, R13 ;  /* 0x0000000900c07224 */ /* 0x040fe200078e020d */
[C---:B------:R-:W-:Y:S01]  /*3330*/  LOP3.LUT R9, R5.reuse, 0xf4, RZ, 0xfc, !PT ;  /* 0x000000f405097812 */ /* 0x040fe200078efcff */
[----:B------:R-:W-:Y:S01]  /*3340*/  @!P2 IMAD.MOV R182, RZ, RZ, -R182 ;  /* 0x000000ffffb6a224 */ /* 0x000fe200078e0ab6 */
[----:B------:R-:W-:Y:S01]  /*3350*/  ISETP.GT.U32.AND P2, PT, R0, R190, PT ;  /* 0x000000be0000720c */ /* 0x000fe20003f44070 */
[----:B------:R-:W-:Y:S01]  /*3360*/  @!P3 IMAD.IADD R188, R188, 0x1, -R0 ;  /* 0x00000001bcbcb824 */ /* 0x000fe200078e0a00 */
[----:B------:R-:W-:Y:S01]  /*3370*/  LOP3.LUT R16, R5, 0xf8, RZ, 0xfc, !PT ;  /* 0x000000f805107812 */ /* 0x000fe200078efcff */
[----:B------:R-:W-:Y:S01]  /*3380*/  @!P6 IMAD.MOV R184, RZ, RZ, -R184 ;  /* 0x000000ffffb8e224 */ /* 0x000fe200078e0ab8 */
[----:B------:R-:W-:Y:S01]  /*3390*/  ISETP.GT.U32.AND P6, PT, R0, R192, PT ;  /* 0x000000c00000720c */ /* 0x000fe20003fc4070 */
[----:B------:R-:W-:Y:S01]  /*33a0*/  @!P4 IMAD.IADD R186, R186, 0x1, -R0 ;  /* 0x00000001babac824 */ /* 0x000fe200078e0a00 */
[----:B------:R-:W-:Y:S01]  /*33b0*/  ISETP.GT.U32.AND P3, PT, R0, R188, PT ;  /* 0x000000bc0000720c */ /* 0x000fe20003f64070 */
[----:B------:R-:W-:Y:S01]  /*33c0*/  @!P0 IMAD.MOV R52, RZ, RZ, -R52 ;  /* 0x000000ffff348224 */ /* 0x000fe200078e0a34 */
[----:B------:R-:W-:-:S02]  /*33d0*/  IABS R11, R9 ;  /* 0x00000009000b7213 */ /* 0x000fc40000000000 */
[----:B------:R-:W-:Y:S02]  /*33e0*/  ISETP.GT.U32.AND P4, PT, R0, R186, PT ;  /* 0x000000ba0000720c */ /* 0x000fe40003f84070 */
[----:B------:R-:W-:Y:S01]  /*33f0*/  IABS R13, R16 ;  /* 0x00000010000d7213 */ /* 0x000fe20000000000 */
[----:B------:R-:W-:Y:S01]  /*3400*/  @!P2 IMAD.IADD R190, R190, 0x1, -R0 ;  /* 0x00000001bebea824 */ /* 0x000fe200078e0a00 */
[----:B------:R-:W-:Y:S01]  /*3410*/  ISETP.GE.AND P0, PT, R14, RZ, PT ;  /* 0x000000ff0e00720c */ /* 0x000fe20003f06270 */
[----:B------:R-:W-:-:S03]  /*3420*/  IMAD.HI.U32 R6, R4, R11, RZ ;  /* 0x0000000b04067227 */ /* 0x000fc600078e00ff */
[----:B------:R-:W-:Y:S01]  /*3430*/  ISETP.GT.U32.AND P2, PT, R0, R190, PT ;  /* 0x000000be0000720c */ /* 0x000fe20003f44070 */
[--C-:B------:R-:W-:Y:S02]  /*3440*/  @!P6 IMAD.IADD R192, R192, 0x1, -R0.reuse ;  /* 0x00000001c0c0e824 */ /* 0x100fe400078e0a00 */
[----:B------:R-:W-:Y:S01]  /*3450*/  @!P3 IMAD.IADD R188, R188, 0x1, -R0 ;  /* 0x00000001bcbcb824 */ /* 0x000fe200078e0a00 */
[----:B------:R-:W-:Y:S01]  /*3460*/  ISETP.GE.AND P3, PT, R9, RZ, PT ;  /* 0x000000ff0900720c */ /* 0x000fe20003f66270 */
[----:B------:R-:W-:Y:S01]  /*3470*/  IMAD.HI.U32 R9, R4, R13, RZ ;  /* 0x0000000d04097227 */ /* 0x000fe200078e00ff */
[----:B------:R-:W-:-:S03]  /*3480*/  ISETP.GT.U32.AND P6, PT, R0, R192, PT ;  /* 0x000000c00000720c */ /* 0x000fc60003fc4070 */
[----:B------:R-:W-:Y:S02]  /*3490*/  IMAD.MOV R6, RZ, RZ, -R6 ;  /* 0x000000ffff067224 */ /* 0x000fe400078e0a06 */
[--C-:B------:R-:W-:Y:S01]  /*34a0*/  @!P4 IMAD.IADD R186, R186, 0x1, -R0.reuse ;  /* 0x00000001babac824 */ /* 0x100fe200078e0a00 */
[----:B------:R-:W-:Y:S01]  /*34b0*/  ISETP.GE.AND P4, PT, R19, RZ, PT ;  /* 0x000000ff1300720c */ /* 0x000fe20003f86270 */
[----:B------:R-:W-:Y:S01]  /*34c0*/  IMAD.MOV R9, RZ, RZ, -R9 ;  /* 0x000000ffff097224 */ /* 0x000fe200078e0a09 */
[C---:B------:R-:W-:Y:S01]  /*34d0*/  LOP3.LUT R19, R5.reuse, 0xfc, RZ, 0xfc, !PT ;  /* 0x000000fc05137812 */ /* 0x040fe200078efcff */
[C---:B------:R-:W-:Y:S02]  /*34e0*/  IMAD R194, R0.reuse, R6, R11 ;  /* 0x0000000600c27224 */ /* 0x040fe400078e020b */
[----:B------:R-:W-:Y:S01]  /*34f0*/  IMAD R196, R0, R9, R13 ;  /* 0x0000000900c47224 */ /* 0x000fe200078e020d */
[----:B------:R-:W-:Y:S01]  /*3500*/  IABS R14, R19 ;  /* 0x00000013000e7213 */ /* 0x000fe20000000000 */
[--C-:B------:R-:W-:Y:S01]  /*3510*/  @!P2 IMAD.IADD R190, R190, 0x1, -R0.reuse ;  /* 0x00000001bebea824 */ /* 0x100fe200078e0a00 */
[----:B------:R-:W-:Y:S01]  /*3520*/  ISETP.GT.U32.AND P2, PT, R0, R194, PT ;  /* 0x000000c20000720c */ /* 0x000fe20003f44070 */
[----:B------:R-:W-:Y:S01]  /*3530*/  @!P6 IMAD.IADD R192, R192, 0x1, -R0 ;  /* 0x00000001c0c0e824 */ /* 0x000fe200078e0a00 */
[----:B------:R-:W-:Y:S01]  /*3540*/  ISETP.GT.U32.AND P6, PT, R0, R196, PT ;  /* 0x000000c40000720c */ /* 0x000fe20003fc4070 */
[----:B------:R-:W-:Y:S01]  /*3550*/  IMAD.MOV.U32 R11, RZ, RZ, R14 ;  /* 0x000000ffff0b7224 */ /* 0x000fe200078e000e */
[----:B------:R-:W-:Y:S01]  /*3560*/  LOP3.LUT R14, R5, 0x100, RZ, 0xfc, !PT ;  /* 0x00000100050e7812 */ /* 0x000fe200078efcff */
[----:B------:R-:W-:Y:S01]  /*3570*/  @!P0 IMAD.MOV R186, RZ, RZ, -R186 ;  /* 0x000000ffffba8224 */ /* 0x000fe200078e0aba */
[----:B------:R-:W-:Y:S01]  /*3580*/  ISETP.GE.AND P0, PT, R16, RZ, PT ;  /* 0x000000ff1000720c */ /* 0x000fe20003f06270 */
[----:B------:R-:W-:Y:S01]  /*3590*/  IMAD.HI.U32 R6, R4, R11, RZ ;  /* 0x0000000b04067227 */ /* 0x000fe200078e00ff */
[----:B------:R-:W-:-:S02]  /*35a0*/  IABS R13, R14 ;  /* 0x0000000e000d7213 */ /* 0x000fc40000000000 */
[----:B------:R-:W-:Y:S01]  /*35b0*/  LOP3.LUT R16, R5, 0x104, RZ, 0xfc, !PT ;  /* 0x0000010405107812 */ /* 0x000fe200078efcff */
[----:B------:R-:W-:Y:S02]  /*35c0*/  IMAD.MOV R6, RZ, RZ, -R6 ;  /* 0x000000ffff067224 */ /* 0x000fe400078e0a06 */
[--C-:B------:R-:W-:Y:S01]  /*35d0*/  @!P2 IMAD.IADD R194, R194, 0x1, -R0.reuse ;  /* 0x00000001c2c2a824 */ /* 0x100fe200078e0a00 */
[----:B------:R-:W-:Y:S01]  /*35e0*/  IABS R17, R16 ;  /* 0x0000001000117213 */ /* 0x000fe20000000000 */
[----:B------:R-:W-:Y:S02]  /*35f0*/  @!P6 IMAD.IADD R196, R196, 0x1, -R0 ;  /* 0x00000001c4c4e824 */ /* 0x000fe400078e0a00 */
[C---:B------:R-:W-:Y:S01]  /*3600*/  IMAD R198, R0.reuse, R6, R11 ;  /* 0x0000000600c67224 */ /* 0x040fe200078e020b */
[----:B------:R-:W-:Y:S01]  /*3610*/  ISETP.GT.U32.AND P6, PT, R0, R194, PT ;  /* 0x000000c20000720c */ /* 0x000fe20003fc4070 */
[----:B------:R-:W-:Y:S01]  /*3620*/  IMAD.HI.U32 R6, R4, R13, RZ ;  /* 0x0000000d04067227 */ /* 0x000fe200078e00ff */
[----:B------:R-:W-:-:S02]  /*3630*/  IABS R11, R21 ;  /* 0x00000015000b7213 */ /* 0x000fc40000000000 */
[C---:B------:R-:W-:Y:S01]  /*3640*/  ISETP.GT.U32.AND P2, PT, R0.reuse, R198, PT ;  /* 0x000000c60000720c */ /* 0x040fe20003f44070 */
[----:B------:R-:W-:Y:S02]  /*3650*/  IMAD.MOV R6, RZ, RZ, -R6 ;  /* 0x000000ffff067224 */ /* 0x000fe400078e0a06 */
[----:B------:R-:W-:Y:S01]  /*3660*/  @!P1 IMAD.MOV R190, RZ, RZ, -R190 ;  /* 0x000000ffffbe9224 */ /* 0x000fe200078e0abe */
[C---:B------:R-:W-:Y:S01]  /*3670*/  ISETP.GT.U32.AND P1, PT, R0.reuse, R196, PT ;  /* 0x000000c40000720c */ /* 0x040fe20003f24070 */
[----:B------:R-:W-:Y:S01]  /*3680*/  IMAD R200, R0, R6, R13 ;  /* 0x0000000600c87224 */ /* 0x000fe200078e020d */
[----:B------:R-:W-:Y:S01]  /*3690*/  IABS R13, R23 ;  /* 0x00000017000d7213 */ /* 0x000fe20000000000 */
[----:B------:R-:W-:-:S04]  /*36a0*/  IMAD.HI.U32 R6, R4, R11, RZ ;  /* 0x0000000b04067227 */ /* 0x000fc800078e00ff */
[----:B------:R-:W-:Y:S01]  /*36b0*/  @!P6 IMAD.IADD R194, R194, 0x1, -R0 ;  /* 0x00000001c2c2e824 */ /* 0x000fe200078e0a00 */
[----:B------:R-:W-:Y:S01]  /*36c0*/  ISETP.GT.U32.AND P6, PT, R0, R200, PT ;  /* 0x000000c80000720c */ /* 0x000fe20003fc4070 */
[----:B------:R-:W-:Y:S02]  /*36d0*/  IMAD.MOV R6, RZ, RZ, -R6 ;  /* 0x000000ffff067224 */ /* 0x000fe400078e0a06 */
[----:B------:R-:W-:-:S04]  /*36e0*/  IMAD.HI.U32 R9, R4, R17, RZ ;  /* 0x0000001104097227 */ /* 0x000fc800078e00ff */
[----:B------:R-:W-:Y:S02]  /*36f0*/  IMAD R204, R0, R6, R11 ;  /* 0x0000000600cc7224 */ /* 0x000fe400078e020b */
[----:B------:R-:W-:Y:S02]  /*3700*/  IMAD.MOV R9, RZ, RZ, -R9 ;  /* 0x000000ffff097224 */ /* 0x000fe400078e0a09 */
[----:B------:R-:W-:Y:S01]  /*3710*/  @!P4 IMAD.MOV R192, RZ, RZ, -R192 ;  /* 0x000000ffffc0c224 */ /* 0x000fe200078e0ac0 */
[----:B------:R-:W-:Y:S01]  /*3720*/  ISETP.GE.AND P4, PT, R14, RZ, PT ;  /* 0x000000ff0e00720c */ /* 0x000fe20003f86270 */
[----:B------:R-:W-:Y:S01]  /*3730*/  @!P6 IMAD.IADD R200, R200, 0x1, -R0 ;  /* 0x00000001c8c8e824 */ /* 0x000fe200078e0a00 */
[C---:B------:R-:W-:Y:S01]  /*3740*/  ISETP.GT.U32.AND P6, PT, R0.reuse, R204, PT ;  /* 0x000000cc0000720c */ /* 0x040fe20003fc4070 */
[----:B------:R-:W-:Y:S01]  /*3750*/  IMAD R202, R0, R9, R17 ;  /* 0x0000000900ca7224 */ /* 0x000fe200078e0211 */
[----:B------:R-:W-:Y:S01]  /*3760*/  LOP3.LUT R14, R5, 0x110, RZ, 0xfc, !PT ;  /* 0x00000110050e7812 */ /* 0x000fe200078efcff */
[----:B------:R-:W-:-:S04]  /*3770*/  IMAD.HI.U32 R9, R4, R13, RZ ;  /* 0x0000000d04097227 */ /* 0x000fc800078e00ff */
[----:B------:R-:W-:Y:S02]  /*3780*/  IMAD.MOV R9, RZ, RZ, -R9 ;  /* 0x000000ffff097224 */ /* 0x000fe400078e0a09 */
[--C-:B------:R-:W-:Y:S01]  /*3790*/  @!P1 IMAD.IADD R196, R196, 0x1, -R0.reuse ;  /* 0x00000001c4c49824 */ /* 0x100fe200078e0a00 */
[----:B------:R-:W-:Y:S01]  /*37a0*/  ISETP.GE.AND P1, PT, R16, RZ, PT ;  /* 0x000000ff1000720c */ /* 0x000fe20003f26270 */
[----:B------:R-:W-:Y:S01]  /*37b0*/  @!P2 IMAD.IADD R198, R198, 0x1, -R0 ;  /* 0x00000001c6c6a824 */ /* 0x000fe200078e0a00 */
[----:B------:R-:W-:Y:S01]  /*37c0*/  LOP3.LUT R16, R5, 0x114, RZ, 0xfc, !PT ;  /* 0x0000011405107812 */ /* 0x000fe200078efcff */
[C---:B------:R-:W-:Y:S01]  /*37d0*/  IMAD R206, R0.reuse, R9, R13 ;  /* 0x0000000900ce7224 */ /* 0x040fe200078e020d */
[----:B------:R-:W-:Y:S01]  /*37e0*/  IABS R9, R14 ;  /* 0x0000000e00097213 */ /* 0x000fe20000000000 */
[----:B------:R-:W-:Y:S01]  /*37f0*/  @!P0 IMAD.MOV R196, RZ, RZ, -R196 ;  /* 0x000000ffffc48224 */ /* 0x000fe200078e0ac4 */
[----:B------:R-:W-:Y:S01]  /*3800*/  ISETP.GT.U32.AND P0, PT, R0, R200, PT ;  /* 0x000000c80000720c */ /* 0x000fe20003f04070 */
[----:B------:R-:W-:Y:S01]  /*3810*/  @!P6 IMAD.IADD R204, R204, 0x1, -R0 ;  /* 0x00000001cccce824 */ /* 0x000fe200078e0a00 */
[C---:B------:R-:W-:Y:S01]  /*3820*/  ISETP.GT.U32.AND P2, PT, R0.reuse, R198, PT ;  /* 0x000000c60000720c */ /* 0x040fe20003f44070 */
[----:B------:R-:W-:Y:S01]  /*3830*/  @!P3 IMAD.MOV R194, RZ, RZ, -R194 ;  /* 0x000000ffffc2b224 */ /* 0x000fe200078e0ac2 */
[----:B------:R-:W-:Y:S01]  /*3840*/  ISETP.GT.U32.AND P3, PT, R0, R202, PT ;  /* 0x000000ca0000720c */ /* 0x000fe20003f64070 */
[----:B------:R-:W-:Y:S01]  /*3850*/  IMAD.HI.U32 R6, R4, R9, RZ ;  /* 0x0000000904067227 */ /* 0x000fe200078e00ff */
[----:B------:R-:W-:-:S02]  /*3860*/  ISETP.GT.U32.AND P6, PT, R0, R204, PT ;  /* 0x000000cc0000720c */ /* 0x000fc40003fc4070 */
[----:B------:R-:W-:Y:S01]  /*3870*/  IABS R13, R16 ;  /* 0x00000010000d7213 */ /* 0x000fe20000000000 */
[----:B------:R-:W-:Y:S02]  /*3880*/  IMAD.MOV R6, RZ, RZ, -R6 ;  /* 0x000000ffff067224 */ /* 0x000fe400078e0a06 */
[----:B------:R-:W-:Y:S01]  /*3890*/  @!P5 IMAD.MOV R188, RZ, RZ, -R188 ;  /* 0x000000ffffbcd224 */ /* 0x000fe200078e0abc */
[----:B------:R-:W-:Y:S01]  /*38a0*/  ISETP.GE.AND P5, PT, R19, RZ, PT ;  /* 0x000000ff1300720c */ /* 0x000fe20003fa6270 */
[--C-:B------:R-:W-:Y:S01]  /*38b0*/  @!P0 IMAD.IADD R200, R200, 0x1, -R0.reuse ;  /* 0x00000001c8c88824 */ /* 0x100fe200078e0a00 */
[C---:B------:R-:W-:Y:S01]  /*38c0*/  ISETP.GT.U32.AND P0, PT, R0.reuse, R206, PT ;  /* 0x000000ce0000720c */ /* 0x040fe20003f04070 */
[----:B------:R-:W-:Y:S01]  /*38d0*/  IMAD R208, R0, R6, R9 ;  /* 0x0000000600d07224 */ /* 0x000fe200078e0209 */
[----:B------:R-:W-:Y:S01]  /*38e0*/  IABS R19, R25 ;  /* 0x0000001900137213 */ /* 0x000fe20000000000 */
[--C-:B------:R-:W-:Y:S01]  /*38f0*/  @!P2 IMAD.IADD R198, R198, 0x1, -R0.reuse ;  /* 0x00000001c6c6a824 */ /* 0x100fe200078e0a00 */
[----:B------:R-:W-:Y:S01]  /*3900*/  ISETP.GE.AND P2, PT, R21, RZ, PT ;  /* 0x000000ff1500720c */ /* 0x000fe20003f46270 */
[--C-:B------:R-:W-:Y:S01]  /*3910*/  @!P6 IMAD.IADD R204, R204, 0x1, -R0.reuse ;  /* 0x00000001cccce824 */ /* 0x100fe200078e0a00 */
[----:B------:R-:W-:Y:S01]  /*3920*/  ISETP.GT.U32.AND P6, PT, R0, R208, PT ;  /* 0x000000d00000720c */ /* 0x000fe20003fc4070 */
[----:B------:R-:W-:Y:S01]  /*3930*/  @!P3 IMAD.IADD R202, R202, 0x1, -R0 ;  /* 0x00000001cacab824 */ /* 0x000fe200078e0a00 */
[----:B------:R-:W-:Y:S01]  /*3940*/  LOP3.LUT R21, R5, 0x118, RZ, 0xfc, !PT ;  /* 0x0000011805157812 */ /* 0x000fe200078efcff */
[----:B------:R-:W-:-:S03]  /*3950*/  IMAD.HI.U32 R6, R4, R13, RZ ;  /* 0x0000000d04067227 */ /* 0x000fc600078e00ff */
[----:B------:R-:W-:Y:S01]  /*3960*/  ISETP.GT.U32.AND P3, PT, R0, R202, PT ;  /* 0x000000ca0000720c */ /* 0x000fe20003f64070 */
[----:B------:R-:W-:Y:S01]  /*3970*/  @!P0 IMAD.IADD R206, R206, 0x1, -R0 ;  /* 0x00000001cece8824 */ /* 0x000fe200078e0a00 */
[----:B------:R-:W-:Y:S01]  /*3980*/  IABS R17, R21 ;  /* 0x0000001500117213 */ /* 0x000fe20000000000 */
[----:B------:R-:W-:Y:S01]  /*3990*/  IMAD.MOV R6, RZ, RZ, -R6 ;  /* 0x000000ffff067224 */ /* 0x000fe200078e0a06 */
[----:B------:R-:W-:Y:S01]  /*39a0*/  ISETP.GE.AND P0, PT, R14, RZ, PT ;  /* 0x000000ff0e00720c */ /* 0x000fe20003f06270 */
[----:B------:R-:W-:Y:S01]  /*39b0*/  IMAD.HI.U32 R11, R4, R19, RZ ;  /* 0x00000013040b7227 */ /* 0x000fe200078e00ff */
[----:B------:R-:W-:-:S03]  /*39c0*/  LOP3.LUT R14, R5, 0x124, RZ, 0xfc, !PT ;  /* 0x00000124050e7812 */ /* 0x000fc600078efcff */
[----:B------:R-:W-:-:S04]  /*39d0*/  IMAD.HI.U32 R9, R4, R17, RZ ;  /* 0x0000001104097227 */ /* 0x000fc800078e00ff */
[--C-:B------:R-:W-:Y:S01]  /*39e0*/  @!P6 IMAD.IADD R208, R208, 0x1, -R0.reuse ;  /* 0x00000001d0d0e824 */ /* 0x100fe200078e0a00 */
[C---:B------:R-:W-:Y:S01]  /*39f0*/  ISETP.GT.U32.AND P6, PT, R0.reuse, R206, PT ;  /* 0x000000ce0000720c */ /* 0x040fe20003fc4070 */
[----:B------:R-:W-:Y:S02]  /*3a00*/  IMAD.MOV R9, RZ, RZ, -R9 ;  /* 0x000000ffff097224 */ /* 0x000fe400078e0a09 */
[----:B------:R-:W-:Y:S01]  /*3a10*/  IMAD R210, R0, R6, R13 ;  /* 0x0000000600d27224 */ /* 0x000fe200078e020d */
[----:B------:R-:W-:Y:S01]  /*3a20*/  LOP3.LUT R13, R5, 0x120, RZ, 0xfc, !PT ;  /* 0x00000120050d7812 */ /* 0x000fe200078efcff */
[----:B------:R-:W-:Y:S01]  /*3a30*/  @!P3 IMAD.IADD R202, R202, 0x1, -R0 ;  /* 0x00000001cacab824 */ /* 0x000fe200078e0a00 */
[----:B------:R-:W-:Y:S01]  /*3a40*/  ISETP.GE.AND P3, PT, R23, RZ, PT ;  /* 0x000000ff1700720c */ /* 0x000fe20003f66270 */
[C---:B------:R-:W-:Y:S01]  /*3a50*/  IMAD R214, R0.reuse, R9, R17 ;  /* 0x0000000900d67224 */ /* 0x040fe200078e0211 */
[----:B------:R-:W-:Y:S01]  /*3a60*/  IABS R9, R13 ;  /* 0x0000000d00097213 */ /* 0x000fe20000000000 */
[----:B------:R-:W-:Y:S01]  /*3a70*/  @!P5 IMAD.MOV R198, RZ, RZ, -R198 ;  /* 0x000000ffffc6d224 */ /* 0x000fe200078e0ac6 */
[C---:B------:R-:W-:Y:S01]  /*3a80*/  ISETP.GT.U32.AND P5, PT, R0.reuse, R210, PT ;  /* 0x000000d20000720c */ /* 0x040fe20003fa4070 */
[----:B------:R-:W-:Y:S01]  /*3a90*/  IMAD.MOV R11, RZ, RZ, -R11 ;  /* 0x000000ffff0b7224 */ /* 0x000fe200078e0a0b */
[----:B------:R-:W-:Y:S01]  /*3aa0*/  IABS R23, R27 ;  /* 0x0000001b00177213 */ /* 0x000fe20000000000 */
[----:B------:R-:W-:Y:S01]  /*3ab0*/  @!P4 IMAD.MOV R200, RZ, RZ, -R200 ;  /* 0x000000ffffc8c224 */ /* 0x000fe200078e0ac8 */
[C---:B------:R-:W-:Y:S01]  /*3ac0*/  ISETP.GT.U32.AND P4, PT, R0.reuse, R208, PT ;  /* 0x000000d00000720c */ /* 0x040fe20003f84070 */
[----:B------:R-:W-:Y:S01]  /*3ad0*/  @!P1 IMAD.MOV R202, RZ, RZ, -R202 ;  /* 0x000000ffffca9224 */ /* 0x000fe200078e0aca */
[C---:B------:R-:W-:Y:S01]  /*3ae0*/  ISETP.GT.U32.AND P1, PT, R0.reuse, R214, PT ;  /* 0x000000d60000720c */ /* 0x040fe20003f24070 */
[----:B------:R-:W-:Y:S01]  /*3af0*/  IMAD R212, R0, R11, R19 ;  /* 0x0000000b00d47224 */ /* 0x000fe200078e0213 */
[----:B------:R-:W-:Y:S01]  /*3b00*/  IABS R11, R14 ;  /* 0x0000000e000b7213 */ /* 0x000fe20000000000 */
[----:B------:R-:W-:Y:S01]  /*3b10*/  IMAD.HI.U32 R6, R4, R9, RZ ;  /* 0x0000000904067227 */ /* 0x000fe200078e00ff */
[----:B------:R-:W-:-:S03]  /*3b20*/  LOP3.LUT R19, R5, 0x12c, RZ, 0xfc, !PT ;  /* 0x0000012c05137812 */ /* 0x000fc600078efcff */
[----:B------:R-:W-:Y:S01]  /*3b30*/  @!P6 IMAD.IADD R206, R206, 0x1, -R0 ;  /* 0x00000001cecee824 */ /* 0x000fe200078e0a00 */
[----:B------:R-:W-:Y:S01]  /*3b40*/  ISETP.GT.U32.AND P6, PT, R0, R212, PT ;  /* 0x000000d40000720c */ /* 0x000fe20003fc4070 */
[----:B------:R-:W-:Y:S02]  /*3b50*/  IMAD.MOV R216, RZ, RZ, -R6 ;  /* 0x000000ffffd87224 */ /* 0x000fe400078e0a06 */
[--C-:B------:R-:W-:Y:S01]  /*3b60*/  @!P5 IMAD.IADD R210, R210, 0x1, -R0.reuse ;  /* 0x00000001d2d2d824 */ /* 0x100fe200078e0a00 */
[----:B------:R-:W-:Y:S01]  /*3b70*/  ISETP.GE.AND P5, PT, R25, RZ, PT ;  /* 0x000000ff1900720c */ /* 0x000fe20003fa6270 */
        /* <DEDUP_REMOVED lines=9> */
[----:B------:R-:W-:Y:S01]  /*3c10*/  ISETP.GE.AND P2, PT, R16, RZ, PT ;  /* 0x000000ff1000720c */ /* 0x000fe20003f46270 */
[----:B------:R-:W-:Y:S01]  /*3c20*/  @!P6 IMAD.IADD R212, R212, 0x1, -R0 ;  /* 0x00000001d4d4e824 */ /* 0x000fe200078e0a00 */
[----:B------:R-:W-:Y:S01]  /*3c30*/  ISETP.GT.U32.AND P6, PT, R0, R214, PT ;  /* 0x000000d60000720c */ /* 0x000fe20003fc4070 */
[----:B------:R-:W-:Y:S01]  /*3c40*/  IMAD.HI.U32 R6, R4, R11, RZ ;  /* 0x0000000b04067227 */ /* 0x000fe200078e00ff */
[----:B------:R-:W-:-:S02]  /*3c50*/  LOP3.LUT R16, R5, 0x128, RZ, 0xfc, !PT ;  /* 0x0000012805107812 */ /* 0x000fc400078efcff */
[----:B------:R-:W-:Y:S01]  /*3c60*/  IABS R21, R25 ;  /* 0x0000001900157213 */ /* 0x000fe20000000000 */
[----:B------:R-:W-:Y:S02]  /*3c70*/  IMAD.MOV R6, RZ, RZ, -R6 ;  /* 0x000000ffff067224 */ /* 0x000fe400078e0a06 */
[----:B------:R-:W-:Y:S01]  /*3c80*/  @!P3 IMAD.MOV R206, RZ, RZ, -R206 ;  /* 0x000000ffffceb224 */ /* 0x000fe200078e0ace */
[----:B------:R-:W-:Y:S01]  /*3c90*/  ISETP.GT.U32.AND P3, PT, R0, R212, PT ;  /* 0x000000d40000720c */ /* 0x000fe20003f64070 */
[--C-:B------:R-:W-:Y:S01]  /*3ca0*/  @!P1 IMAD.IADD R210, R210, 0x1, -R0.reuse ;  /* 0x00000001d2d29824 */ /* 0x100fe200078e0a00 */
[----:B------:R-:W-:Y:S01]  /*3cb0*/  ISETP.GE.AND P1, PT, R13, RZ, PT ;  /* 0x000000ff0d00720c */ /* 0x000fe20003f26270 */
[----:B------:R-:W-:Y:S01]  /*3cc0*/  IMAD R218, R0, R6, R11 ;  /* 0x0000000600da7224 */ /* 0x000fe200078e020b */
[----:B------:R-:W-:Y:S01]  /*3cd0*/  IABS R13, R19 ;  /* 0x00000013000d7213 */ /* 0x000fe20000000000 */
[--C-:B------:R-:W-:Y:S01]  /*3ce0*/  @!P0 IMAD.IADD R216, R216, 0x1, -R0.reuse ;  /* 0x00000001d8d88824 */ /* 0x100fe200078e0a00 */
[----:B------:R-:W-:Y:S01]  /*3cf0*/  IABS R11, R16 ;  /* 0x00000010000b7213 */ /* 0x000fe20000000000 */
[----:B------:R-:W-:Y:S01]  /*3d00*/  @!P6 IMAD.IADD R214, R214, 0x1, -R0 ;  /* 0x00000001d6d6e824 */ /* 0x000fe200078e0a00 */
[C---:B------:R-:W-:Y:S01]  /*3d10*/  ISETP.GT.U32.AND P6, PT, R0.reuse, R218, PT ;  /* 0x000000da0000720c */ /* 0x040fe20003fc4070 */
[----:B------:R-:W-:Y:S01]  /*3d20*/  @!P2 IMAD.MOV R210, RZ, RZ, -R210 ;  /* 0x000000ffffd2a224 */ /* 0x000fe200078e0ad2 */
[----:B------:R-:W-:Y:S01]  /*3d30*/  ISETP.GT.U32.AND P2, PT, R0, R216, PT ;  /* 0x000000d80000720c */ /* 0x000fe20003f44070 */
[----:B------:R-:W-:Y:S01]  /*3d40*/  IMAD.HI.U32 R9, R4, R13, RZ ;  /* 0x0000000d04097227 */ /* 0x000fe200078e00ff */
[----:B------:R-:W-:-:S02]  /*3d50*/  ISETP.GE.AND P0, PT, R16, RZ, PT ;  /* 0x000000ff1000720c */ /* 0x000fc40003f06270 */
[C---:B------:R-:W-:Y:S01]  /*3d60*/  LOP3.LUT R16, R5.reuse, 0x13c, RZ, 0xfc, !PT ;  /* 0x0000013c05107812 */ /* 0x040fe200078efcff */
[----:B------:R-:W-:Y:S02]  /*3d70*/  IMAD.MOV R9, RZ, RZ, -R9 ;  /* 0x000000ffff097224 */ /* 0x000fe400078e0a09 */
[----:B------:R-:W-:Y:S01]  /*3d80*/  @!P3 IMAD.IADD R212, R212, 0x1, -R0 ;  /* 0x00000001d4d4b824 */ /* 0x000fe200078e0a00 */
[----:B------:R-:W-:Y:S01]  /*3d90*/  ISETP.GE.AND P3, PT, R14, RZ, PT ;  /* 0x000000ff0e00720c */ /* 0x000fe20003f66270 */
[----:B------:R-:W-:Y:S01]  /*3da0*/  IMAD R226, R0, R9, R13 ;  /* 0x0000000900e27224 */ /* 0x000fe200078e020d */
[----:B------:R-:W-:Y:S01]  /*3db0*/  LOP3.LUT R14, R5, 0x130, RZ, 0xfc, !PT ;  /* 0x00000130050e7812 */ /* 0x000fe200078efcff */
[----:B------:R-:W-:-:S03]  /*3dc0*/  IMAD.HI.U32 R6, R4, R11, RZ ;  /* 0x0000000b04067227 */ /* 0x000fc600078e00ff */
[----:B------:R-:W-:Y:S01]  /*3dd0*/  IABS R17, R14 ;  /* 0x0000000e00117213 */ /* 0x000fe20000000000 */
[--C-:B------:R-:W-:Y:S02]  /*3de0*/  @!P6 IMAD.IADD R218, R218, 0x1, -R0.reuse ;  /* 0x00000001dadae824 */ /* 0x100fe400078e0a00 */
[----:B------:R-:W-:Y:S01]  /*3df0*/  @!P2 IMAD.IADD R216, R216, 0x1, -R0 ;  /* 0x00000001d8d8a824 */ /* 0x000fe200078e0a00 */
[C---:B------:R-:W-:Y:S01]  /*3e00*/  ISETP.GT.U32.AND P2, PT, R0.reuse, R226, PT ;  /* 0x000000e20000720c */ /* 0x040fe20003f44070 */
[----:B------:R-:W-:Y:S01]  /*3e10*/  IMAD.MOV R6, RZ, RZ, -R6 ;  /* 0x000000ffff067224 */ /* 0x000fe200078e0a06 */
[C---:B------:R-:W-:Y:S01]  /*3e20*/  ISETP.GT.U32.AND P6, PT, R0.reuse, R218, PT ;  /* 0x000000da0000720c */ /* 0x040fe20003fc4070 */
[----:B------:R-:W-:Y:S02]  /*3e30*/  @!P4 IMAD.MOV R214, RZ, RZ, -R214 ;  /* 0x000000ffffd6c224 */ /* 0x000fe400078e0ad6 */
[----:B------:R-:W-:Y:S02]  /*3e40*/  IMAD R222, R0, R6, R11 ;  /* 0x0000000600de7224 */ /* 0x000fe400078e020b */
[----:B------:R-:W-:-:S03]  /*3e50*/  IMAD.HI.U32 R6, R4, R17, RZ ;  /* 0x0000001104067227 */ /* 0x000fc600078e00ff */
[----:B------:R-:W-:Y:S01]  /*3e60*/  ISETP.GT.U32.AND P4, PT, R0, R222, PT ;  /* 0x000000de0000720c */ /* 0x000fe20003f84070 */
[----:B------:R-:W-:Y:S02]  /*3e70*/  IMAD.MOV R6, RZ, RZ, -R6 ;  /* 0x000000ffff067224 */ /* 0x000fe400078e0a06 */
[--C-:B------:R-:W-:Y:S02]  /*3e80*/  @!P2 IMAD.IADD R226, R226, 0x1, -R0.reuse ;  /* 0x00000001e2e2a824 */ /* 0x100fe400078e0a00 */
[----:B------:R-:W-:Y:S01]  /*3e90*/  IMAD R224, R0, R6, R17 ;  /* 0x0000000600e07224 */ /* 0x000fe200078e0211 */
[----:B------:R-:W-:Y:S01]  /*3ea0*/  LOP3.LUT R6, R5, 0x134, RZ, 0xfc, !PT ;  /* 0x0000013405067812 */ /* 0x000fe200078efcff */
[----:B------:R-:W-:Y:S01]  /*3eb0*/  @!P6 IMAD.IADD R218, R218, 0x1, -R0 ;  /* 0x00000001dadae824 */ /* 0x000fe200078e0a00 */
[----:B------:R-:W-:Y:S01]  /*3ec0*/  ISETP.GT.U32.AND P2, PT, R0, R226, PT ;  /* 0x000000e20000720c */ /* 0x000fe20003f44070 */
[----:B------:R-:W-:Y:S01]  /*3ed0*/  @!P5 IMAD.MOV R212, RZ, RZ, -R212 ;  /* 0x000000ffffd4d224 */ /* 0x000fe200078e0ad4 */
[----:B------:R-:W-:Y:S01]  /*3ee0*/  IABS R13, R6 ;  /* 0x00000006000d7213 */ /* 0x000fe20000000000 */
[----:B------:R-:W-:Y:S01]  /*3ef0*/  @!P1 IMAD.MOV R216, RZ, RZ, -R216 ;  /* 0x000000ffffd89224 */ /* 0x000fe200078e0ad8 */
[----:B------:R-:W-:Y:S01]  /*3f00*/  ISETP.GE.AND P5, PT, R19, RZ, PT ;  /* 0x000000ff1300720c */ /* 0x000fe20003fa6270 */
[----:B------:R-:W-:Y:S01]  /*3f10*/  @!P3 IMAD.MOV R218, RZ, RZ, -R218 ;  /* 0x000000ffffdab224 */ /* 0x000fe200078e0ada */
[----:B------:R-:W-:Y:S01]  /*3f20*/  ISETP.GE.AND P1, PT, R6, RZ, PT ;  /* 0x000000ff0600720c */ /* 0x000fe20003f26270 */
[----:B------:R-:W-:Y:S01]  /*3f30*/  IMAD.HI.U32 R6, R4, R13, RZ ;  /* 0x0000000d04067227 */ /* 0x000fe200078e00ff */
[----:B------:R-:W-:-:S02]  /*3f40*/  ISETP.GT.U32.AND P3, PT, R0, R224, PT ;  /* 0x000000e00000720c */ /* 0x000fc40003f64070 */
[----:B------:R-:W-:Y:S01]  /*3f50*/  ISETP.GE.AND P6, PT, R14, RZ, PT ;  /* 0x000000ff0e00720c */ /* 0x000fe20003fc6270 */
[----:B------:R-:W-:Y:S01]  /*3f60*/  IMAD.MOV R6, RZ, RZ, -R6 ;  /* 0x000000ffff067224 */ /* 0x000fe200078e0a06 */
[C---:B------:R-:W-:Y:S01]  /*3f70*/  LOP3.LUT R14, R5.reuse, 0x138, RZ, 0xfc, !PT ;  /* 0x00000138050e7812 */ /* 0x040fe200078efcff */
[--C-:B------:R-:W-:Y:S01]  /*3f80*/  @!P4 IMAD.IADD R222, R222, 0x1, -R0.reuse ;  /* 0x00000001dedec824 */ /* 0x100fe200078e0a00 */
[----:B------:R-:W-:Y:S01]  /*3f90*/  IABS R19, R16 ;  /* 0x0000001000137213 */ /* 0x000fe20000000000 */
[----:B------:R-:W-:Y:S01]  /*3fa0*/  @!P2 IMAD.IADD R226, R226, 0x1, -R0 ;  /* 0x00000001e2e2a824 */ /* 0x000fe200078e0a00 */
[----:B------:R-:W-:Y:S01]  /*3fb0*/  IABS R17, R14 ;  /* 0x0000000e00117213 */ /* 0x000fe20000000000 */
[C---:B------:R-:W-:Y:S01]  /*3fc0*/  IMAD R228, R0.reuse, R6, R13 ;  /* 0x0000000600e47224 */ /* 0x040fe200078e020d */
[----:B------:R-:W-:Y:S01]  /*3fd0*/  ISETP.GT.U32.AND P4, PT, R0, R222, PT ;  /* 0x000000de0000720c */ /* 0x000fe20003f84070 */
[----:B------:R-:W-:Y:S01]  /*3fe0*/  @!P5 IMAD.MOV R226, RZ, RZ, -R226 ;  /* 0x000000ffffe2d224 */ /* 0x000fe200078e0ae2 */
[----:B------:R-:W-:Y:S01]  /*3ff0*/  LOP3.LUT R6, R5, 0x140, RZ, 0xfc, !PT ;  /* 0x0000014005067812 */ /* 0x000fe200078efcff */
[----:B------:R-:W-:Y:S01]  /*4000*/  @!P3 IMAD.IADD R224, R224, 0x1, -R0 ;  /* 0x00000001e0e0b824 */ /* 0x000fe200078e0a00 */
[----:B------:R-:W-:Y:S01]  /*4010*/  ISETP.GT.U32.AND P5, PT, R0, R228, PT ;  /* 0x000000e40000720c */ /* 0x000fe20003fa4070 */
[----:B------:R-:W-:Y:S01]  /*4020*/  IMAD.HI.U32 R9, R4, R17, RZ ;  /* 0x0000001104097227 */ /* 0x000fe200078e00ff */
[----:B------:R-:W-:-:S02]  /*4030*/  IABS R13, R6 ;  /* 0x00000006000d7213 */ /* 0x000fc40000000000 */
[----:B------:R-:W-:Y:S01]  /*4040*/  ISETP.GT.U32.AND P3, PT, R0, R224, PT ;  /* 0x000000e00000720c */ /* 0x000fe20003f64070 */
[----:B------:R-:W-:Y:S01]  /*4050*/  IMAD.MOV R9, RZ, RZ, -R9 ;  /* 0x000000ffff097224 */ /* 0x000fe200078e0a09 */
[----:B------:R-:W-:Y:S01]  /*4060*/  ISETP.GE.AND P2, PT, R16, RZ, PT ;  /* 0x000000ff1000720c */ /* 0x000fe20003f46270 */
[----:B------:R-:W-:Y:S01]  /*4070*/  IMAD.HI.U32 R11, R4, R19, RZ ;  /* 0x00000013040b7227 */ /* 0x000fe200078e00ff */
[----:B------:R-:W-:-:S03]  /*4080*/  LOP3.LUT R16, R5, 0x148, RZ, 0xfc, !PT ;  /* 0x0000014805107812 */ /* 0x000fc600078efcff */
[--C-:B------:R-:W-:Y:S01]  /*4090*/  @!P4 IMAD.IADD R222, R222, 0x1, -R0.reuse ;  /* 0x00000001dedec824 */ /* 0x100fe200078e0a00 */
[----:B------:R-:W-:Y:S01]  /*40a0*/  ISETP.GE.AND P4, PT, R14, RZ, PT ;  /* 0x000000ff0e00720c */ /* 0x000fe20003f86270 */
[----:B------:R-:W-:Y:S01]  /*40b0*/  IMAD R236, R0, R9, R17 ;  /* 0x0000000900ec7224 */ /* 0x000fe200078e0211 */
[----:B------:R-:W-:Y:S01]  /*40c0*/  LOP3.LUT R14, R5, 0x144, RZ, 0xfc, !PT ;  /* 0x00000144050e7812 */ /* 0x000fe200078efcff */
[----:B------:R-:W-:Y:S02]  /*40d0*/  @!P5 IMAD.IADD R228, R228, 0x1, -R0 ;  /* 0x00000001e4e4d824 */ /* 0x000fe400078e0a00 */
[----:B------:R-:W-:Y:S01]  /*40e0*/  @!P0 IMAD.MOV R222, RZ, RZ, -R222 ;  /* 0x000000ffffde8224 */ /* 0x000fe200078e0ade */
[----:B------:R-:W-:Y:S01]  /*40f0*/  ISETP.GE.AND P0, PT, R6, RZ, PT ;  /* 0x000000ff0600720c */ /* 0x000fe20003f06270 */
[----:B------:R-:W-:Y:S01]  /*4100*/  @!P3 IMAD.IADD R224, R224, 0x1, -R0 ;  /* 0x00000001e0e0b824 */ /* 0x000fe200078e0a00 */
[C---:B------:R-:W-:Y:S01]  /*4110*/  ISETP.GT.U32.AND P3, PT, R0.reuse, R236, PT ;  /* 0x000000ec0000720c */ /* 0x040fe20003f64070 */
[----:B------:R-:W-:Y:S01]  /*4120*/  IMAD.MOV R11, RZ, RZ, -R11 ;  /* 0x000000ffff0b7224 */ /* 0x000fe200078e0a0b */
[----:B------:R-:W-:Y:S01]  /*4130*/  ISETP.GT.U32.AND P5, PT, R0, R228, PT ;  /* 0x000000e40000720c */ /* 0x000fe20003fa4070 */
[----:B------:R-:W-:Y:S01]  /*4140*/  IMAD.HI.U32 R6, R4, R13, RZ ;  /* 0x0000000d04067227 */ /* 0x000fe200078e00ff */
[----:B------:R-:W-:-:S03]  /*4150*/  IABS R17, R14 ;  /* 0x0000000e00117213 */ /* 0x000fc60000000000 */
[C---:B------:R-:W-:Y:S01]  /*4160*/  IMAD R238, R0.reuse, R11, R19 ;  /* 0x0000000b00ee7224 */ /* 0x040fe200078e0213 */
[----:B------:R-:W-:Y:S01]  /*4170*/  IABS R19, R16 ;  /* 0x0000001000137213 */ /* 0x000fe20000000000 */
[----:B------:R-:W-:Y:S02]  /*4180*/  IMAD.MOV R6, RZ, RZ, -R6 ;  /* 0x000000ffff067224 */ /* 0x000fe400078e0a06 */
[----:B------:R-:W-:Y:S01]  /*4190*/  @!P6 IMAD.MOV R224, RZ, RZ, -R224 ;  /* 0x000000ffffe0e224 */ /* 0x000fe200078e0ae0 */
[C---:B------:R-:W-:Y:S01]  /*41a0*/  ISETP.GT.U32.AND P6, PT, R0.reuse, R238, PT ;  /* 0x000000ee0000720c */ /* 0x040fe20003fc4070 */
[----:B------:R-:W-:Y:S02]  /*41b0*/  IMAD R230, R0, R6, R13 ;  /* 0x0000000600e67224 */ /* 0x000fe400078e020d */
[--C-:B------:R-:W-:Y:S02]  /*41c0*/  @!P3 IMAD.IADD R236, R236, 0x1, -R0.reuse ;  /* 0x00000001ececb824 */ /* 0x100fe400078e0a00 */
[----:B------:R-:W-:Y:S01]  /*41d0*/  @!P5 IMAD.IADD R228, R228, 0x1, -R0 ;  /* 0x00000001e4e4d824 */ /* 0x000fe200078e0a00 */
[----:B------:R-:W-:Y:S01]  /*41e0*/  ISETP.GT.U32.AND P5, PT, R0, R230, PT ;  /* 0x000000e60000720c */ /* 0x000fe20003fa4070 */
[----:B------:R-:W-:Y:S01]  /*41f0*/  IMAD.HI.U32 R9, R4, R17, RZ ;  /* 0x0000001104097227 */ /* 0x000fe200078e00ff */
[----:B------:R-:W-:-:S03]  /*4200*/  ISETP.GT.U32.AND P3, PT, R0, R236, PT ;  /* 0x000000ec0000720c */ /* 0x000fc60003f64070 */
[----:B------:R-:W-:-:S04]  /*4210*/  IMAD.HI.U32 R11, R4, R19, RZ ;  /* 0x00000013040b7227 */ /* 0x000fc800078e00ff */
[----:B------:R-:W-:Y:S02]  /*4220*/  IMAD.MOV R9, RZ, RZ, -R9 ;  /* 0x000000ffff097224 */ /* 0x000fe400078e0a09 */
[--C-:B------:R-:W-:Y:S02]  /*4230*/  @!P6 IMAD.IADD R238, R238, 0x1, -R0.reuse ;  /* 0x00000001eeeee824 */ /* 0x100fe400078e0a00 */
[----:B------:R-:W-:Y:S02]  /*4240*/  IMAD.MOV R11, RZ, RZ, -R11 ;  /* 0x000000ffff0b7224 */ /* 0x000fe400078e0a0b */
[----:B------:R-:W-:Y:S01]  /*4250*/  IMAD R234, R0, R9, R17 ;  /* 0x0000000900ea7224 */ /* 0x000fe200078e0211 */
[----:B------:R-:W-:Y:S01]  /*4260*/  LOP3.LUT R17, R5, 0x154, RZ, 0xfc, !PT ;  /* 0x0000015405117812 */ /* 0x000fe200078efcff */
[----:B------:R-:W-:Y:S01]  /*4270*/  @!P5 IMAD.IADD R230, R230, 0x1, -R0 ;  /* 0x00000001e6e6d824 */ /* 0x000fe200078e0a00 */
[----:B------:R-:W-:Y:S01]  /*4280*/  ISETP.GT.U32.AND P5, PT, R0, R238, PT ;  /* 0x000000ee0000720c */ /* 0x000fe20003fa4070 */
[----:B------:R-:W-:-:S04]  /*4290*/  IMAD.HI.U32 R6, R4, R21, RZ ;  /* 0x0000001504067227 */ /* 0x000fc800078e00ff */
[----:B------:R-:W-:Y:S01]  /*42a0*/  IMAD R232, R0, R11, R19 ;  /* 0x0000000b00e87224 */ /* 0x000fe200078e0213 */
[----:B------:R-:W-:Y:S01]  /*42b0*/  LOP3.LUT R19, R5, 0x158, RZ, 0xfc, !PT ;  /* 0x0000015805137812 */ /* 0x000fe200078efcff */
[----:B------:R-:W-:Y:S01]  /*42c0*/  @!P3 IMAD.IADD R236, R236, 0x1, -R0 ;  /* 0x00000001ececb824 */ /* 0x000fe200078e0a00 */
[C---:B------:R-:W-:Y:S01]  /*42d0*/  ISETP.GT.U32.AND P3, PT, R0.reuse, R234, PT ;  /* 0x000000ea0000720c */ /* 0x040fe20003f64070 */
[----:B------:R-:W-:Y:S01]  /*42e0*/  IMAD.MOV R6, RZ, RZ, -R6 ;  /* 0x000000ffff067224 */ /* 0x000fe200078e0a06 */
[----:B------:R-:W-:Y:S01]  /*42f0*/  ISETP.GT.U32.AND P6, PT, R0, R232, PT ;  /* 0x000000e80000720c */ /* 0x000fe20003fc4070 */
[----:B------:R-:W-:Y:S01]  /*4300*/  IMAD.HI.U32 R9, R4, R23, RZ ;  /* 0x0000001704097227 */ /* 0x000fe200078e00ff */
[----:B------:R-:W-:-:S03]  /*4310*/  IABS R11, R19 ;  /* 0x00000013000b7213 */ /* 0x000fc60000000000 */
[----:B------:R-:W-:Y:S01]  /*4320*/  IMAD R240, R0, R6, R21 ;  /* 0x0000000600f07224 */ /* 0x000fe200078e0215 */
[C---:B------:R-:W-:Y:S01]  /*4330*/  LOP3.LUT R21, R5.reuse, 0x15c, RZ, 0xfc, !PT ;  /* 0x0000015c05157812 */ /* 0x040fe200078efcff */
[----:B------:R-:W-:Y:S02]  /*4340*/  IMAD.MOV R9, RZ, RZ, -R9 ;  /* 0x000000ffff097224 */ /* 0x000fe400078e0a09 */
[--C-:B------:R-:W-:Y:S01]  /*4350*/  @!P5 IMAD.IADD R238, R238, 0x1, -R0.reuse ;  /* 0x00000001eeeed824 */ /* 0x100fe200078e0a00 */
[C---:B------:R-:W-:Y:S01]  /*4360*/  ISETP.GT.U32.AND P5, PT, R0.reuse, R240, PT ;  /* 0x000000f00000720c */ /* 0x040fe20003fa4070 */
[----:B------:R-:W-:Y:S01]  /*4370*/  IMAD R242, R0, R9, R23 ;  /* 0x0000000900f27224 */ /* 0x000fe200078e0217 */
[----:B------:R-:W-:Y:S01]  /*4380*/  IABS R9, R17 ;  /* 0x0000001100097213 */ /* 0x000fe20000000000 */
[--C-:B------:R-:W-:Y:S01]  /*4390*/  @!P3 IMAD.IADD R234, R234, 0x1, -R0.reuse ;  /* 0x00000001eaeab824 */ /* 0x100fe200078e0a00 */
[----:B------:R-:W-:Y:S01]  /*43a0*/  ISETP.GT.U32.AND P3, PT, R0, R230, PT ;  /* 0x000000e60000720c */ /* 0x000fe20003f64070 */
[----:B------:R-:W-:Y:S01]  /*43b0*/  @!P6 IMAD.IADD R232, R232, 0x1, -R0 ;  /* 0x00000001e8e8e824 */ /* 0x000fe200078e0a00 */
[----:B------:R-:W-:Y:S01]  /*43c0*/  IABS R13, R21 ;  /* 0x00000015000d7213 */ /* 0x000fe20000000000 */
[----:B------:R-:W-:Y:S01]  /*43d0*/  IMAD.HI.U32 R6, R4, R9, RZ ;  /* 0x0000000904067227 */ /* 0x000fe200078e00ff */
[----:B------:R-:W-:-:S02]  /*43e0*/  LOP3.LUT R23, R5, 0x19c, RZ, 0xfc, !PT ;  /* 0x0000019c05177812 */ /* 0x000fc400078efcff */
[----:B------:R-:W-:Y:S01]  /*43f0*/  ISETP.GT.U32.AND P6, PT, R0, R232, PT ;  /* 0x000000e80000720c */ /* 0x000fe20003fc4070 */
[----:B------:R-:W-:Y:S02]  /*4400*/  IMAD.MOV R6, RZ, RZ, -R6 ;  /* 0x000000ffff067224 */ /* 0x000fe400078e0a06 */
[----:B------:R-:W-:Y:S01]  /*4410*/  @!P5 IMAD.IADD R240, R240, 0x1, -R0 ;  /* 0x00000001f0f0d824 */ /* 0x000fe200078e0a00 */
[----:B------:R-:W-:Y:S01]  /*4420*/  ISETP.GE.AND P5, PT, R16, RZ, PT ;  /* 0x000000ff1000720c */ /* 0x000fe20003fa6270 */
[----:B------:R-:W-:Y:S01]  /*4430*/  IMAD R244, R0, R6, R9 ;  /* 0x0000000600f47224 */ /* 0x000fe200078e0209 */
[----:B------:R-:W-:Y:S01]  /*4440*/  LOP3.LUT R16, R5, 0x160, RZ, 0xfc, !PT ;  /* 0x0000016005107812 */ /* 0x000fe200078efcff */
[----:B------:R-:W-:-:S04]  /*4450*/  IMAD.HI.U32 R9, R4, R13, RZ ;  /* 0x0000000d04097227 */ /* 0x000fc800078e00ff */
[----:B------:R-:W-:Y:S01]  /*4460*/  @!P3 IMAD.IADD R230, R230, 0x1, -R0 ;  /* 0x00000001e6e6b824 */ /* 0x000fe200078e0a00 */
[C---:B------:R-:W-:Y:S01]  /*4470*/  ISETP.GT.U32.AND P3, PT, R0.reuse, R242, PT ;  /* 0x000000f20000720c */ /* 0x040fe20003f64070 */
[----:B------:R-:W-:Y:S02]  /*4480*/  IMAD.MOV R9, RZ, RZ, -R9 ;  /* 0x000000ffff097224 */ /* 0x000fe400078e0a09 */
[----:B------:R-:W-:Y:S01]  /*4490*/  @!P1 IMAD.MOV R228, RZ, RZ, -R228 ;  /* 0x000000ffffe49224 */ /* 0x000fe200078e0ae4 */
[----:B------:R-:W-:Y:S01]  /*44a0*/  ISETP.GT.U32.AND P1, PT, R0, R234, PT ;  /* 0x000000ea0000720c */ /* 0x000fe20003f24070 */
[----:B------:R-:W-:Y:S01]  /*44b0*/  @!P6 IMAD.IADD R232, R232, 0x1, -R0 ;  /* 0x00000001e8e8e824 */ /* 0x000fe200078e0a00 */
[C---:B------:R-:W-:Y:S01]  /*44c0*/  ISETP.GT.U32.AND P6, PT, R0.reuse, R244, PT ;  /* 0x000000f40000720c */ /* 0x040fe20003fc4070 */
[C---:B------:R-:W-:Y:S01]  /*44d0*/  IMAD R248, R0.reuse, R9, R13 ;  /* 0x0000000900f87224 */ /* 0x040fe200078e020d */
[----:B------:R-:W-:Y:S01]  /*44e0*/  LOP3.LUT R13, R5, 0x170, RZ, 0xfc, !PT ;  /* 0x00000170050d7812 */ /* 0x000fe200078efcff */
[----:B------:R-:W-:Y:S01]  /*44f0*/  @!P4 IMAD.MOV R236, RZ, RZ, -R236 ;  /* 0x000000ffffecc224 */ /* 0x000fe200078e0aec */
[C---:B------:R-:W-:Y:S01]  /*4500*/  ISETP.GT.U32.AND P4, PT, R0.reuse, R240, PT ;  /* 0x000000f00000720c */ /* 0x040fe20003f84070 */
[----:B------:R-:W-:Y:S01]  /*4510*/  @!P5 IMAD.MOV R232, RZ, RZ, -R232 ;  /* 0x000000ffffe8d224 */ /* 0x000fe200078e0ae8 */
[----:B------:R-:W-:Y:S01]  /*4520*/  ISETP.GT.U32.AND P5, PT, R0, R248, PT ;  /* 0x000000f80000720c */ /* 0x000fe20003fa4070 */
[----:B------:R-:W-:Y:S01]  /*4530*/  @!P3 IMAD.IADD R242, R242, 0x1, -R0 ;  /* 0x00000001f2f2b824 */ /* 0x000fe200078e0a00 */
[----:B------:R-:W-:Y:S01]  /*4540*/  ISETP.GE.AND P3, PT, R25, RZ, PT ;  /* 0x000000ff1900720c */ /* 0x000fe20003f66270 */
[----:B------:R-:W-:Y:S01]  /*4550*/  IMAD.HI.U32 R6, R4, R11, RZ ;  /* 0x0000000b04067227 */ /* 0x000fe200078e00ff */
[----:B------:R-:W-:-:S02]  /*4560*/  IABS R43, R13 ;  /* 0x0000000d002b7213 */ /* 0x000fc40000000000 */
[----:B------:R-:W-:Y:S01]  /*4570*/  LOP3.LUT R25, R5, 0x1cc, RZ, 0xfc, !PT ;  /* 0x000001cc05197812 */ /* 0x000fe200078efcff */
[----:B------:R-:W-:Y:S01]  /*4580*/  @!P1 IMAD.IADD R234, R234, 0x1, -R0 ;  /* 0x00000001eaea9824 */ /* 0x000fe200078e0a00 */
[----:B------:R-:W-:Y:S01]  /*4590*/  ISETP.GE.AND P1, PT, R14, RZ, PT ;  /* 0x000000ff0e00720c */ /* 0x000fe20003f26270 */
[----:B------:R-:W-:Y:S01]  /*45a0*/  IMAD.MOV R6, RZ, RZ, -R6 ;  /* 0x000000ffff067224 */ /* 0x000fe200078e0a06 */
[----:B------:R-:W-:Y:S01]  /*45b0*/  IABS R14, R16 ;  /* 0x00000010000e7213 */ /* 0x000fe20000000000 */
[--C-:B------:R-:W-:Y:S01]  /*45c0*/  @!P4 IMAD.IADD R240, R240, 0x1, -R0.reuse ;  /* 0x00000001f0f0c824 */ /* 0x100fe200078e0a00 */
[----:B------:R-:W-:Y:S01]  /*45d0*/  ISETP.GE.AND P4, PT, R17, RZ, PT ;  /* 0x000000ff1100720c */ /* 0x000fe20003f86270 */
[----:B------:R-:W-:Y:S01]  /*45e0*/  IMAD R246, R0, R6, R11 ;  /* 0x0000000600f67224 */ /* 0x000fe200078e020b */
[C---:B------:R-:W-:Y:S01]  /*45f0*/  LOP3.LUT R11, R5.reuse, 0x16c, RZ, 0xfc, !PT ;  /* 0x0000016c050b7812 */ /* 0x040fe200078efcff */
[----:B------:R-:W-:Y:S01]  /*4600*/  @!P5 IMAD.IADD R248, R248, 0x1, -R0 ;  /* 0x00000001f8f8d824 */ /* 0x000fe200078e0a00 */
[----:B------:R-:W-:Y:S01]  /*4610*/  LOP3.LUT R17, R5, 0x17c, RZ, 0xfc, !PT ;  /* 0x0000017c05117812 */ /* 0x000fe200078efcff */
[----:B------:R-:W-:Y:S01]  /*4620*/  IMAD.MOV.U32 R9, RZ, RZ, R14 ;  /* 0x000000ffff097224 */ /* 0x000fe200078e000e */
[----:B------:R-:W-:Y:S01]  /*4630*/  IABS R39, R11 ;  /* 0x0000000b00277213 */ /* 0x000fe20000000000 */
[----:B------:R-:W-:Y:S01]  /*4640*/  @!P0 IMAD.MOV R230, RZ, RZ, -R230 ;  /* 0x000000ffffe68224 */ /* 0x000fe200078e0ae6 */
[C---:B------:R-:W-:Y:S01]  /*4650*/  ISETP.GT.U32.AND P0, PT, R0.reuse, R246, PT ;  /* 0x000000f60000720c */ /* 0x040fe20003f04070 */
[----:B------:R-:W-:Y:S01]  /*4660*/  @!P3 IMAD.MOV R240, RZ, RZ, -R240 ;  /* 0x000000fffff0b224 */ /* 0x000fe200078e0af0 */
[----:B------:R-:W-:Y:S01]  /*4670*/  ISETP.GT.U32.AND P3, PT, R0, R248, PT ;  /* 0x000000f80000720c */ /* 0x000fe20003f64070 */
[----:B------:R-:W-:Y:S01]  /*4680*/  IMAD.HI.U32 R6, R4, R9, RZ ;  /* 0x0000000904067227 */ /* 0x000fe200078e00ff */
[----:B------:R-:W-:-:S02]  /*4690*/  IABS R55, R17 ;  /* 0x0000001100377213 */ /* 0x000fc40000000000 */
[C---:B------:R-:W-:Y:S01]  /*46a0*/  LOP3.LUT R14, R5.reuse, 0x174, RZ, 0xfc, !PT ;  /* 0x00000174050e7812 */ /* 0x040fe200078efcff */
[----:B------:R-:W-:Y:S01]  /*46b0*/  @!P6 IMAD.IADD R244, R244, 0x1, -R0 ;  /* 0x00000001f4f4e824 */ /* 0x000fe200078e0a00 */
[C---:B------:R-:W-:Y:S01]  /*46c0*/  ISETP.GT.U32.AND P6, PT, R0.reuse, R242, PT ;  /* 0x000000f20000720c */ /* 0x040fe20003fc4070 */
[----:B------:R-:W-:Y:S01]  /*46d0*/  IMAD.MOV R6, RZ, RZ, -R6 ;  /* 0x000000ffff067224 */ /* 0x000fe200078e0a06 */
[----:B------:R-:W-:Y:S01]  /*46e0*/  IABS R47, R14 ;  /* 0x0000000e002f7213 */ /* 0x000fe20000000000 */
[----:B------:R-:W-:Y:S01]  /*46f0*/  @!P2 IMAD.MOV R238, RZ, RZ, -R238 ;  /* 0x000000ffffeea224 */ /* 0x000fe200078e0aee */
[C---:B------:R-:W-:Y:S01]  /*4700*/  ISETP.GT.U32.AND P2, PT, R0.reuse, R244, PT ;  /* 0x000000f40000720c */ /* 0x040fe20003f44070 */
[----:B------:R-:W-:Y:S01]  /*4710*/  IMAD R250, R0, R6, R9 ;  /* 0x0000000600fa7224 */ /* 0x000fe200078e0209 */
[----:B------:R-:W-:Y:S01]  /*4720*/  LOP3.LUT R6, R5, 0x164, RZ, 0xfc, !PT ;  /* 0x0000016405067812 */ /* 0x000fe200078efcff */
[----:B------:R-:W-:Y:S01]  /*4730*/  @!P1 IMAD.MOV R234, RZ, RZ, -R234 ;  /* 0x000000ffffea9224 */ /* 0x000fe200078e0aea */
[----:B------:R-:W-:Y:S01]  /*4740*/  ISETP.GE.AND P1, PT, R27, RZ, PT ;  /* 0x000000ff1b00720c */ /* 0x000fe20003f26270 */
[--C-:B------:R-:W-:Y:S01]  /*4750*/  @!P0 IMAD.IADD R246, R246, 0x1, -R0.reuse ;  /* 0x00000001f6f68824 */ /* 0x100fe200078e0a00 */
[----:B------:R-:W-:Y:S01]  /*4760*/  LOP3.LUT R9, R5, 0x168, RZ, 0xfc, !PT ;  /* 0x0000016805097812 */ /* 0x000fe200078efcff */
[--C-:B------:R-:W-:Y:S01]  /*4770*/  @!P3 IMAD.IADD R248, R248, 0x1, -R0.reuse ;  /* 0x00000001f8f8b824 */ /* 0x100fe200078e0a00 */
[----:B------:R-:W-:Y:S01]  /*4780*/  ISETP.GT.U32.AND P3, PT, R0, R250, PT ;  /* 0x000000fa0000720c */ /* 0x000fe20003f64070 */
[----:B------:R-:W-:Y:S01]  /*4790*/  @!P6 IMAD.IADD R242, R242, 0x1, -R0 ;  /* 0x00000001f2f2e824 */ /* 0x000fe200078e0a00 */
[----:B------:R-:W-:-:S02]  /*47a0*/  ISETP.GT.U32.AND P5, PT, R0, R246, PT ;  /* 0x000000f60000720c */ /* 0x000fc40003fa4070 */
[----:B------:R-:W-:Y:S01]  /*47b0*/  IABS R31, R6 ;  /* 0x00000006001f7213 */ /* 0x000fe20000000000 */
[----:B------:R-:W-:Y:S01]  /*47c0*/  @!P2 IMAD.IADD R244, R244, 0x1, -R0 ;  /* 0x00000001f4f4a824 */ /* 0x000fe200078e0a00 */
[----:B------:R-:W-:Y:S02]  /*47d0*/  IABS R35, R9 ;  /* 0x0000000900237213 */ /* 0x000fe40000000000 */
[----:B------:R-:W-:Y:S01]  /*47e0*/  ISETP.GE.AND P2, PT, R21, RZ, PT ;  /* 0x000000ff1500720c */ /* 0x000fe20003f46270 */
[----:B------:R-:W-:Y:S01]  /*47f0*/  @!P1 IMAD.MOV R242, RZ, RZ, -R242 ;  /* 0x000000fffff29224 */ /* 0x000fe200078e0af2 */
[----:B------:R-:W-:Y:S01]  /*4800*/  ISETP.GE.AND P1, PT, R6, RZ, PT ;  /* 0x000000ff0600720c */ /* 0x000fe20003f26270 */
[----:B------:R-:W-:Y:S01]  /*4810*/  @!P4 IMAD.MOV R244, RZ, RZ, -R244 ;  /* 0x000000fffff4c224 */ /* 0x000fe200078e0af4 */
[----:B------:R-:W-:Y:S01]  /*4820*/  ISETP.GE.AND P4, PT, R9, RZ, PT ;  /* 0x000000ff0900720c */ /* 0x000fe20003f86270 */
[----:B------:R-:W-:Y:S01]  /*4830*/  @!P3 IMAD.IADD R250, R250, 0x1, -R0 ;  /* 0x00000001fafab824 */ /* 0x000fe200078e0a00 */
[----:B------:R-:W-:Y:S01]  /*4840*/  ISETP.GE.AND P6, PT, R19, RZ, PT ;  /* 0x000000ff1300720c */ /* 0x000fe20003fc6270 */
[----:B------:R-:W-:Y:S01]  /*4850*/  IMAD.HI.U32 R6, R4, R31, RZ ;  /* 0x0000001f04067227 */ /* 0x000fe200078e00ff */
[----:B------:R-:W-:-:S02]  /*4860*/  ISETP.GE.AND P0, PT, R16, RZ, PT ;  /* 0x000000ff1000720c */ /* 0x000fc40003f06270 */
[----:B------:R-:W-:Y:S01]  /*4870*/  ISETP.GT.U32.AND P3, PT, R0, R250, PT ;  /* 0x000000fa0000720c */ /* 0x000fe20003f64070 */
[----:B------:R-:W-:Y:S01]  /*4880*/  IMAD.HI.U32 R9, R4, R35, RZ ;  /* 0x0000002304097227 */ /* 0x000fe200078e00ff */
[C---:B------:R-:W-:Y:S02]  /*4890*/  LOP3.LUT R16, R5.reuse, 0x178, RZ, 0xfc, !PT ;  /* 0x0000017805107812 */ /* 0x040fe400078efcff */
[----:B------:R-:W-:Y:S01]  /*48a0*/  LOP3.LUT R19, R5, 0x180, RZ, 0xfc, !PT ;  /* 0x0000018005137812 */ /* 0x000fe200078efcff */
[----:B------:R-:W-:Y:S01]  /*48b0*/  @!P5 IMAD.IADD R246, R246, 0x1, -R0 ;  /* 0x00000001f6f6d824 */ /* 0x000fe200078e0a00 */
[----:B------:R-:W-:Y:S01]  /*48c0*/  ISETP.GE.AND P5, PT, R11, RZ, PT ;  /* 0x000000ff0b00720c */ /* 0x000fe20003fa6270 */
[----:B------:R-:W-:Y:S01]  /*48d0*/  IMAD.MOV R11, RZ, RZ, -R6 ;  /* 0x000000ffff0b7224 */ /* 0x000fe200078e0a06 */
[----:B------:R-:W-:Y:S01]  /*48e0*/  IABS R51, R16 ;  /* 0x0000001000337213 */ /* 0x000fe20000000000 */
[----:B------:R-:W-:Y:S01]  /*48f0*/  IMAD.HI.U32 R6, R4, R39, RZ ;  /* 0x0000002704067227 */ /* 0x000fe200078e00ff */
[----:B------:R-:W-:-:S02]  /*4900*/  IABS R59, R19 ;  /* 0x00000013003b7213 */ /* 0x000fc40000000000 */
[C---:B------:R-:W-:Y:S01]  /*4910*/  LOP3.LUT R21, R5.reuse, 0x184, RZ, 0xfc, !PT ;  /* 0x0000018405157812 */ /* 0x040fe200078efcff */
[----:B------:R-:W-:Y:S01]  /*4920*/  IMAD.MOV R9, RZ, RZ, -R9 ;  /* 0x000000ffff097224 */ /* 0x000fe200078e0a09 */
[----:B------:R-:W-:Y:S01]  /*4930*/  LOP3.LUT R27, R5, 0x1d0, RZ, 0xfc, !PT ;  /* 0x000001d0051b7812 */ /* 0x000fe200078efcff */
[C---:B------:R-:W-:Y:S01]  /*4940*/  IMAD R31, R0.reuse, R11, R31 ;  /* 0x0000000b001f7224 */ /* 0x040fe200078e021f */
[----:B------:R-:W-:Y:S01]  /*4950*/  IABS R63, R21 ;  /* 0x00000015003f7213 */ /* 0x000fe20000000000 */
[----:B------:R-:W-:Y:S02]  /*4960*/  IMAD.MOV R11, RZ, RZ, -R6 ;  /* 0x000000ffff0b7224 */ /* 0x000fe400078e0a06 */
[C---:B------:R-:W-:Y:S02]  /*4970*/  IMAD R35, R0.reuse, R9, R35 ;  /* 0x0000000900237224 */ /* 0x040fe400078e0223 */
[C---:B------:R-:W-:Y:S02]  /*4980*/  IMAD R39, R0.reuse, R11, R39 ;  /* 0x0000000b00277224 */ /* 0x040fe400078e0227 */
[----:B------:R-:W-:Y:S01]  /*4990*/  @!P2 IMAD.MOV R248, RZ, RZ, -R248 ;  /* 0x000000fffff8a224 */ /* 0x000fe200078e0af8 */
[----:B------:R-:W-:Y:S01]  /*49a0*/  ISETP.GT.U32.AND P2, PT, R0, R35, PT ;  /* 0x000000230000720c */ /* 0x000fe20003f44070 */
[----:B------:R-:W-:Y:S01]  /*49b0*/  @!P3 IMAD.IADD R250, R250, 0x1, -R0 ;  /* 0x00000001fafab824 */ /* 0x000fe200078e0a00 */
[----:B------:R-:W-:Y:S01]  /*49c0*/  ISETP.GT.U32.AND P3, PT, R0, R39, PT ;  /* 0x000000270000720c */ /* 0x000fe20003f64070 */
[----:B------:R-:W-:-:S04]  /*49d0*/  IMAD.HI.U32 R6, R4, R43, RZ ;  /* 0x0000002b04067227 */ /* 0x000fc800078e00ff */
[----:B------:R-:W-:Y:S02]  /*49e0*/  IMAD.MOV R6, RZ, RZ, -R6 ;  /* 0x000000ffff067224 */ /* 0x000fe400078e0a06 */
[----:B------:R-:W-:Y:S01]  /*49f0*/  @!P6 IMAD.MOV R246, RZ, RZ, -R246 ;  /* 0x000000fffff6e224 */ /* 0x000fe200078e0af6 */
[C---:B------:R-:W-:Y:S01]  /*4a00*/  ISETP.GT.U32.AND P6, PT, R0.reuse, R31, PT ;  /* 0x0000001f0000720c */ /* 0x040fe20003fc4070 */
[----:B------:R-:W-:Y:S02]  /*4a10*/  IMAD R43, R0, R6, R43 ;  /* 0x00000006002b7224 */ /* 0x000fe400078e022b */
[--C-:B------:R-:W-:Y:S02]  /*4a20*/  @!P2 IMAD.IADD R35, R35, 0x1, -R0.reuse ;  /* 0x000000012323a824 */ /* 0x100fe400078e0a00 */
[----:B------:R-:W-:Y:S02]  /*4a30*/  @!P3 IMAD.IADD R39, R39, 0x1, -R0 ;  /* 0x000000012727b824 */ /* 0x000fe400078e0a00 */
[----:B------:R-:W-:Y:S01]  /*4a40*/  IMAD.HI.U32 R6, R4, R51, RZ ;  /* 0x0000003304067227 */ /* 0x000fe200078e00ff */
[----:B------:R-:W-:-:S03]  /*4a50*/  ISETP.GT.U32.AND P3, PT, R0, R35, PT ;  /* 0x000000230000720c */ /* 0x000fc60003f64070 */
[----:B------:R-:W-:Y:S02]  /*4a60*/  IMAD.MOV R6, RZ, RZ, -R6 ;  /* 0x000000ffff067224 */ /* 0x000fe400078e0a06 */
[----:B------:R-:W-:Y:S01]  /*4a70*/  @!P6 IMAD.IADD R31, R31, 0x1, -R0 ;  /* 0x000000011f1fe824 */ /* 0x000fe200078e0a00 */
[C---:B------:R-:W-:Y:S01]  /*4a80*/  ISETP.GT.U32.AND P6, PT, R0.reuse, R43, PT ;  /* 0x0000002b0000720c */ /* 0x040fe20003fc4070 */
[----:B------:R-:W-:Y:S02]  /*4a90*/  IMAD R51, R0, R6, R51 ;  /* 0x0000000600337224 */ /* 0x000fe400078e0233 */
[----:B------:R-:W-:Y:S01]  /*4aa0*/  IMAD.HI.U32 R6, R4, R55, RZ ;  /* 0x0000003704067227 */ /* 0x000fe200078e00ff */
[----:B------:R-:W-:-:S03]  /*4ab0*/  ISETP.GT.U32.AND P2, PT, R0, R31, PT ;  /* 0x0000001f0000720c */ /* 0x000fc60003f44070 */
[----:B------:R-:W-:Y:S01]  /*4ac0*/  @!P3 IMAD.IADD R35, R35, 0x1, -R0 ;  /* 0x000000012323b824 */ /* 0x000fe200078e0a00 */
[----:B------:R-:W-:Y:S01]  /*4ad0*/  ISETP.GT.U32.AND P3, PT, R0, R51, PT ;  /* 0x000000330000720c */ /* 0x000fe20003f64070 */
[----:B------:R-:W-:Y:S02]  /*4ae0*/  IMAD.MOV R6, RZ, RZ, -R6 ;  /* 0x000000ffff067224 */ /* 0x000fe400078e0a06 */
[----:B------:R-:W-:-:S04]  /*4af0*/  IMAD.HI.U32 R9, R4, R47, RZ ;  /* 0x0000002f04097227 */ /* 0x000fc800078e00ff */
[----:B------:R-:W-:Y:S02]  /*4b00*/  IMAD R55, R0, R6, R55 ;  /* 0x0000000600377224 */ /* 0x000fe400078e0237 */
[----:B------:R-:W-:-:S04]  /*4b10*/  IMAD.HI.U32 R6, R4, R59, RZ ;  /* 0x0000003b04067227 */ /* 0x000fc800078e00ff */
[----:B------:R-:W-:Y:S01]  /*4b20*/  @!P3 IMAD.IADD R51, R51, 0x1, -R0 ;  /* 0x000000013333b824 */ /* 0x000fe200078e0a00 */
[----:B------:R-:W-:Y:S01]  /*4b30*/  ISETP.GE.AND P3, PT, R16, RZ, PT ;  /* 0x000000ff1000720c */ /* 0x000fe20003f66270 */
[----:B------:R-:W-:Y:S01]  /*4b40*/  IMAD.MOV R6, RZ, RZ, -R6 ;  /* 0x000000ffff067224 */ /* 0x000fe200078e0a06 */
[----:B------:R-:W-:Y:S01]  /*4b50*/  IABS R16, R23 ;  /* 0x0000001700107213 */ /* 0x000fe20000000000 */
[----:B------:R-:W-:Y:S02]  /*4b60*/  @!P6 IMAD.IADD R43, R43, 0x1, -R0 ;  /* 0x000000012b2be824 */ /* 0x000fe400078e0a00 */
[----:B------:R-:W-:Y:S01]  /*4b70*/  @!P4 IMAD.MOV R35, RZ, RZ, -R35 ;  /* 0x000000ffff23c224 */ /* 0x000fe200078e0a23 */
[C---:B------:R-:W-:Y:S01]  /*4b80*/  ISETP.GT.U32.AND P4, PT, R0.reuse, R51, PT ;  /* 0x000000330000720c */ /* 0x040fe20003f84070 */
[----:B------:R-:W-:Y:S01]  /*4b90*/  IMAD.MOV R9, RZ, RZ, -R9 ;  /* 0x000000ffff097224 */ /* 0x000fe200078e0a09 */
[C---:B------:R-:W-:Y:S01]  /*4ba0*/  ISETP.GT.U32.AND P6, PT, R0.reuse, R43, PT ;  /* 0x0000002b0000720c */ /* 0x040fe20003fc4070 */
[----:B------:R-:W-:-:S02]  /*4bb0*/  IMAD R59, R0, R6, R59 ;  /* 0x00000006003b7224 */ /* 0x000fc400078e023b */
[----:B------:R-:W-:-:S04]  /*4bc0*/  IMAD.HI.U32 R6, R4, R63, RZ ;  /* 0x0000003f04067227 */ /* 0x000fc800078e00ff */
[C---:B------:R-:W-:Y:S02]  /*4bd0*/  IMAD R47, R0.reuse, R9, R47 ;  /* 0x00000009002f7224 */ /* 0x040fe400078e022f */
[----:B------:R-:W-:Y:S02]  /*4be0*/  IMAD.MOV R9, RZ, RZ, -R6 ;  /* 0x000000ffff097224 */ /* 0x000fe400078e0a06 */
[----:B------:R-:W-:Y:S01]  /*4bf0*/  @!P0 IMAD.MOV R250, RZ, RZ, -R250 ;  /* 0x000000fffffa8224 */ /* 0x000fe200078e0afa */
[C---:B------:R-:W-:Y:S01]  /*4c00*/  ISETP.GT.U32.AND P0, PT, R0.reuse, R39, PT ;  /* 0x000000270000720c */ /* 0x040fe20003f04070 */
[C---:B------:R-:W-:Y:S01]  /*4c10*/  IMAD R63, R0.reuse, R9, R63 ;  /* 0x00000009003f7224 */ /* 0x040fe200078e023f */
[----:B------:R-:W-:Y:S01]  /*4c20*/  LOP3.LUT R9, R5, 0x190, RZ, 0xfc, !PT ;  /* 0x0000019005097812 */ /* 0x000fe200078efcff */
[--C-:B------:R-:W-:Y:S01]  /*4c30*/  @!P2 IMAD.IADD R31, R31, 0x1, -R0.reuse ;  /* 0x000000011f1fa824 */ /* 0x100fe200078e0a00 */
[C---:B------:R-:W-:Y:S01]  /*4c40*/  ISETP.GT.U32.AND P2, PT, R0.reuse, R47, PT ;  /* 0x0000002f0000720c */ /* 0x040fe20003f44070 */
[--C-:B------:R-:W-:Y:S01]  /*4c50*/  @!P4 IMAD.IADD R51, R51, 0x1, -R0.reuse ;  /* 0x000000013333c824 */ /* 0x100fe200078e0a00 */
[C---:B------:R-:W-:Y:S01]  /*4c60*/  ISETP.GT.U32.AND P4, PT, R0.reuse, R63, PT ;  /* 0x0000003f0000720c */ /* 0x040fe20003f84070 */
[----:B------:R-:W-:Y:S01]  /*4c70*/  @!P6 IMAD.IADD R43, R43, 0x1, -R0 ;  /* 0x000000012b2be824 */ /* 0x000fe200078e0a00 */
[----:B------:R-:W-:Y:S01]  /*4c80*/  ISETP.GT.U32.AND P6, PT, R0, R55, PT ;  /* 0x000000370000720c */ /* 0x000fe20003fc4070 */
[----:B------:R-:W-:-:S02]  /*4c90*/  @!P1 IMAD.MOV R31, RZ, RZ, -R31 ;  /* 0x000000ffff1f9224 */ /* 0x000fc400078e0a1f */
[----:B------:R-:W-:Y:S02]  /*4ca0*/  @!P3 IMAD.MOV R51, RZ, RZ, -R51 ;  /* 0x000000ffff33b224 */ /* 0x000fe400078e0a33 */
[--C-:B------:R-:W-:Y:S01]  /*4cb0*/  @!P0 IMAD.IADD R39, R39, 0x1, -R0.reuse ;  /* 0x0000000127278824 */ /* 0x100fe200078e0a00 */
[----:B------:R-:W-:Y:S02]  /*4cc0*/  ISETP.GE.AND P0, PT, R13, RZ, PT ;  /* 0x000000ff0d00720c */ /* 0x000fe40003f06270 */
[----:B------:R-:W-:Y:S01]  /*4cd0*/  LOP3.LUT R13, R5, 0x188, RZ, 0xfc, !PT ;  /* 0x00000188050d7812 */ /* 0x000fe200078efcff */
[--C-:B------:R-:W-:Y:S01]  /*4ce0*/  @!P2 IMAD.IADD R47, R47, 0x1, -R0.reuse ;  /* 0x000000012f2fa824 */ /* 0x100fe200078e0a00 */
[----:B------:R-:W-:Y:S01]  /*4cf0*/  ISETP.GE.AND P2, PT, R14, RZ, PT ;  /* 0x000000ff0e00720c */ /* 0x000fe20003f46270 */
[--C-:B------:R-:W-:Y:S01]  /*4d00*/  @!P4 IMAD.IADD R63, R63, 0x1, -R0.reuse ;  /* 0x000000013f3fc824 */ /* 0x100fe200078e0a00 */
[----:B------:R-:W-:Y:S01]  /*4d10*/  IABS R11, R13 ;  /* 0x0000000d000b7213 */ /* 0x000fe20000000000 */
[----:B------:R-:W-:Y:S01]  /*4d20*/  @!P6 IMAD.IADD R55, R55, 0x1, -R0 ;  /* 0x000000013737e824 */ /* 0x000fe200078e0a00 */
[C---:B------:R-:W-:Y:S01]  /*4d30*/  ISETP.GT.U32.AND P1, PT, R0.reuse, R47, PT ;  /* 0x0000002f0000720c */ /* 0x040fe20003f24070 */
[----:B------:R-:W-:Y:S01]  /*4d40*/  @!P5 IMAD.MOV R39, RZ, RZ, -R39 ;  /* 0x000000ffff27d224 */ /* 0x000fe200078e0a27 */
[----:B------:R-:W-:Y:S01]  /*4d50*/  ISETP.GT.U32.AND P5, PT, R0, R59, PT ;  /* 0x0000003b0000720c */ /* 0x000fe20003fa4070 */
[----:B------:R-:W-:Y:S01]  /*4d60*/  IMAD.HI.U32 R6, R4, R11, RZ ;  /* 0x0000000b04067227 */ /* 0x000fe200078e00ff */
[----:B------:R-:W-:-:S02]  /*4d70*/  ISETP.GT.U32.AND P3, PT, R0, R63, PT ;  /* 0x0000003f0000720c */ /* 0x000fc40003f64070 */
[C---:B------:R-:W-:Y:S01]  /*4d80*/  ISETP.GT.U32.AND P6, PT, R0.reuse, R55, PT ;  /* 0x000000370000720c */ /* 0x040fe20003fc4070 */
[----:B------:R-:W-:Y:S02]  /*4d90*/  IMAD.MOV R6, RZ, RZ, -R6 ;  /* 0x000000ffff067224 */ /* 0x000fe400078e0a06 */
[----:B------:R-:W-:Y:S01]  /*4da0*/  @!P0 IMAD.MOV R43, RZ, RZ, -R43 ;  /* 0x000000ffff2b8224 */ /* 0x000fe200078e0a2b */
[----:B------:R-:W-:Y:S01]  /*4db0*/  ISETP.GE.AND P0, PT, R17, RZ, PT ;  /* 0x000000ff1100720c */ /* 0x000fe20003f06270 */
[C---:B------:R-:W-:Y:S01]  /*4dc0*/  IMAD R180, R0.reuse, R6, R11 ;  /* 0x0000000600b47224 */ /* 0x040fe200078e020b */
[----:B------:R-:W-:Y:S01]  /*4dd0*/  LOP3.LUT R6, R5, 0x18c, RZ, 0xfc, !PT ;  /* 0x0000018c05067812 */ /* 0x000fe200078efcff */
[--C-:B------:R-:W-:Y:S01]  /*4de0*/  @!P1 IMAD.IADD R47, R47, 0x1, -R0.reuse ;  /* 0x000000012f2f9824 */ /* 0x100fe200078e0a00 */
[----:B------:R-:W-:Y:S01]  /*4df0*/  IABS R17, R9 ;  /* 0x0000000900117213 */ /* 0x000fe20000000000 */
[--C-:B------:R-:W-:Y:S01]  /*4e00*/  @!P5 IMAD.IADD R59, R59, 0x1, -R0.reuse ;  /* 0x000000013b3bd824 */ /* 0x100fe200078e0a00 */
[----:B------:R-:W-:Y:S01]  /*4e10*/  ISETP.GE.AND P5, PT, R13, RZ, PT ;  /* 0x000000ff0d00720c */ /* 0x000fe20003fa6270 */
[--C-:B------:R-:W-:Y:S01]  /*4e20*/  @!P3 IMAD.IADD R63, R63, 0x1, -R0.reuse ;  /* 0x000000013f3fb824 */ /* 0x100fe200078e0a00 */
[C---:B------:R-:W-:Y:S01]  /*4e30*/  ISETP.GT.U32.AND P3, PT, R0.reuse, R180, PT ;  /* 0x000000b40000720c */ /* 0x040fe20003f64070 */
[----:B------:R-:W-:Y:S01]  /*4e40*/  @!P6 IMAD.IADD R55, R55, 0x1, -R0 ;  /* 0x000000013737e824 */ /* 0x000fe200078e0a00 */
[----:B------:R-:W-:Y:S01]  /*4e50*/  IABS R13, R6 ;  /* 0x00000006000d7213 */ /* 0x000fe20000000000 */
[----:B------:R-:W-:Y:S01]  /*4e60*/  @!P2 IMAD.MOV R47, RZ, RZ, -R47 ;  /* 0x000000ffff2fa224 */ /* 0x000fe200078e0a2f */
[----:B------:R-:W-:Y:S01]  /*4e70*/  ISETP.GT.U32.AND P2, PT, R0, R59, PT ;  /* 0x0000003b0000720c */ /* 0x000fe20003f44070 */
[----:B------:R-:W-:Y:S01]  /*4e80*/  @!P0 IMAD.MOV R55, RZ, RZ, -R55 ;  /* 0x000000ffff378224 */ /* 0x000fe200078e0a37 */
[----:B------:R-:W-:-:S02]  /*4e90*/  ISETP.GE.AND P1, PT, R19, RZ, PT ;  /* 0x000000ff1300720c */ /* 0x000fc40003f26270 */
[----:B------:R-:W-:Y:S02]  /*4ea0*/  ISETP.GE.AND P6, PT, R21, RZ, PT ;  /* 0x000000ff1500720c */ /* 0x000fe40003fc6270 */
[----:B------:R-:W-:Y:S01]  /*4eb0*/  ISETP.GE.AND P4, PT, R6, RZ, PT ;  /* 0x000000ff0600720c */ /* 0x000fe20003f86270 */
[C---:B------:R-:W-:Y:S01]  /*4ec0*/  IMAD.HI.U32 R6, R4.reuse, R13, RZ ;  /* 0x0000000d04067227 */ /* 0x040fe200078e00ff */
[----:B------:R-:W-:Y:S02]  /*4ed0*/  ISETP.GE.AND P0, PT, R9, RZ, PT ;  /* 0x000000ff0900720c */ /* 0x000fe40003f06270 */
[C---:B------:R-:W-:Y:S01]  /*4ee0*/  LOP3.LUT R21, R5.reuse, 0x198, RZ, 0xfc, !PT ;  /* 0x0000019805157812 */ /* 0x040fe200078efcff */
[----:B------:R-:W-:Y:S01]  /*4ef0*/  IMAD.HI.U32 R9, R4, R17, RZ ;  /* 0x0000001104097227 */ /* 0x000fe200078e00ff */
[----:B------:R-:W-:Y:S02]  /*4f00*/  LOP3.LUT R11, R5, 0x194, RZ, 0xfc, !PT ;  /* 0x00000194050b7812 */ /* 0x000fe400078efcff */
[----:B------:R-:W-:Y:S01]  /*4f10*/  IABS R14, R21 ;  /* 0x00000015000e7213 */ /* 0x000fe20000000000 */
[----:B------:R-:W-:Y:S01]  /*4f20*/  IMAD.MOV R6, RZ, RZ, -R6 ;  /* 0x000000ffff067224 */ /* 0x000fe200078e0a06 */
[----:B------:R-:W-:Y:S01]  /*4f30*/  IABS R19, R11 ;  /* 0x0000000b00137213 */ /* 0x000fe20000000000 */
[----:B------:R-:W-:-:S02]  /*4f40*/  IMAD.MOV R9, RZ, RZ, -R9 ;  /* 0x000000ffff097224 */ /* 0x000fc400078e0a09 */
[--C-:B------:R-:W-:Y:S02]  /*4f50*/  @!P3 IMAD.IADD R180, R180, 0x1, -R0.reuse ;  /* 0x00000001b4b4b824 */ /* 0x100fe400078e0a00 */
[----:B------:R-:W-:Y:S01]  /*4f60*/  @!P2 IMAD.IADD R59, R59, 0x1, -R0 ;  /* 0x000000013b3ba824 */ /* 0x000fe200078e0a00 */
[----:B------:R-:W-:Y:S01]  /*4f70*/  ISETP.GE.AND P2, PT, R11, RZ, PT ;  /* 0x000000ff0b00720c */ /* 0x000fe20003f46270 */
[C---:B------:R-:W-:Y:S01]  /*4f80*/  IMAD R178, R0.reuse, R6, R13 ;  /* 0x0000000600b27224 */ /* 0x040fe200078e020d */
[C---:B------:R-:W-:Y:S01]  /*4f90*/  ISETP.GT.U32.AND P3, PT, R0.reuse, R180, PT ;  /* 0x000000b40000720c */ /* 0x040fe20003f64070 */
[C---:B------:R-:W-:Y:S02]  /*4fa0*/  IMAD R176, R0.reuse, R9, R17 ;  /* 0x0000000900b07224 */ /* 0x040fe400078e0211 */
[----:B------:R-:W-:Y:S01]  /*4fb0*/  IMAD.MOV.U32 R13, RZ, RZ, R14 ;  /* 0x000000ffff0d7224 */ /* 0x000fe200078e000e */
[----:B------:R-:W-:Y:S01]  /*4fc0*/  LOP3.LUT R14, R5, 0x1a0, RZ, 0xfc, !PT ;  /* 0x000001a0050e7812 */ /* 0x000fe200078efcff */
[----:B------:R-:W-:Y:S01]  /*4fd0*/  @!P1 IMAD.MOV R59, RZ, RZ, -R59 ;  /* 0x000000ffff3b9224 */ /* 0x000fe200078e0a3b */
[C---:B------:R-:W-:Y:S01]  /*4fe0*/  ISETP.GT.U32.AND P1, PT, R0.reuse, R178, PT ;  /* 0x000000b20000720c */ /* 0x040fe20003f24070 */
[----:B------:R-:W-:Y:S01]  /*4ff0*/  @!P6 IMAD.MOV R63, RZ, RZ, -R63 ;  /* 0x000000ffff3fe224 */ /* 0x000fe200078e0a3f */
[----:B------:R-:W-:Y:S01]  /*5000*/  ISETP.GT.U32.AND P6, PT, R0, R176, PT ;  /* 0x000000b00000720c */ /* 0x000fe20003fc4070 */
[----:B------:R-:W-:-:S04]  /*5010*/  IMAD.HI.U32 R11, R4, R19, RZ ;  /* 0x00000013040b7227 */ /* 0x000fc800078e00ff */
[----:B------:R-:W-:-:S04]  /*5020*/  IMAD.HI.U32 R6, R4, R13, RZ ;  /* 0x0000000d04067227 */ /* 0x000fc800078e00ff */
[----:B------:R-:W-:Y:S01]  /*5030*/  IMAD.MOV.U32 R17, RZ, RZ, R16 ;  /* 0x000000ffff117224 */ /* 0x000fe200078e0010 */
[----:B------:R-:W-:Y:S01]  /*5040*/  LOP3.LUT R16, R5, 0x1a4, RZ, 0xfc, !PT ;  /* 0x000001a405107812 */ /* 0x000fe200078efcff */
[----:B------:R-:W-:Y:S02]  /*5050*/  IMAD.MOV R11, RZ, RZ, -R11 ;  /* 0x000000ffff0b7224 */ /* 0x000fe400078e0a0b */
[----:B------:R-:W-:Y:S02]  /*5060*/  IMAD.MOV R6, RZ, RZ, -R6 ;  /* 0x000000ffff067224 */ /* 0x000fe400078e0a06 */
[----:B------:R-:W-:-:S04]  /*5070*/  IMAD.HI.U32 R9, R4, R17, RZ ;  /* 0x0000001104097227 */ /* 0x000fc800078e00ff */
[C---:B------:R-:W-:Y:S01]  /*5080*/  IMAD R174, R0.reuse, R11, R19 ;  /* 0x0000000b00ae7224 */ /* 0x040fe200078e0213 */
[----:B------:R-:W-:Y:S01]  /*5090*/  IABS R11, R14 ;  /* 0x0000000e000b7213 */ /* 0x000fe20000000000 */
[----:B------:R-:W-:Y:S01]  /*50a0*/  IMAD R172, R0, R6, R13 ;  /* 0x0000000600ac7224 */ /* 0x000fe200078e020d */
[----:B------:R-:W-:Y:S01]  /*50b0*/  IABS R19, R29 ;  /* 0x0000001d00137213 */ /* 0x000fe20000000000 */
[--C-:B------:R-:W-:Y:S01]  /*50c0*/  @!P3 IMAD.IADD R180, R180, 0x1, -R0.reuse ;  /* 0x00000001b4b4b824 */ /* 0x100fe200078e0a00 */
[----:B------:R-:W-:Y:S01]  /*50d0*/  ISETP.GT.U32.AND P3, PT, R0, R174, PT ;  /* 0x000000ae0000720c */ /* 0x000fe20003f64070 */
[----:B------:R-:W-:Y:S02]  /*50e0*/  IMAD.MOV R9, RZ, RZ, -R9 ;  /* 0x000000ffff097224 */ /* 0x000fe400078e0a09 */
[--C-:B------:R-:W-:Y:S02]  /*50f0*/  @!P1 IMAD.IADD R178, R178, 0x1, -R0.reuse ;  /* 0x00000001b2b29824 */ /* 0x100fe400078e0a00 */
[----:B------:R-:W-:-:S02]  /*5100*/  @!P6 IMAD.IADD R176, R176, 0x1, -R0 ;  /* 0x00000001b0b0e824 */ /* 0x000fc400078e0a00 */
[----:B------:R-:W-:Y:S01]  /*5110*/  @!P5 IMAD.MOV R180, RZ, RZ, -R180 ;  /* 0x000000ffffb4d224 */ /* 0x000fe200078e0ab4 */
[C---:B------:R-:W-:Y:S01]  /*5120*/  ISETP.GT.U32.AND P5, PT, R0.reuse, R172, PT ;  /* 0x000000ac0000720c */ /* 0x040fe20003fa4070 */
[C---:B------:R-:W-:Y:S01]  /*5130*/  IMAD R170, R0.reuse, R9, R17 ;  /* 0x0000000900aa7224 */ /* 0x040fe200078e0211 */
[C---:B------:R-:W-:Y:S01]  /*5140*/  ISETP.GT.U32.AND P1, PT, R0.reuse, R178, PT ;  /* 0x000000b20000720c */ /* 0x040fe20003f24070 */
[----:B------:R-:W-:Y:S01]  /*5150*/  IMAD.MOV.U32 R9, RZ, RZ, R11 ;  /* 0x000000ffff097224 */ /* 0x000fe200078e000b */
[----:B------:R-:W-:Y:S01]  /*5160*/  ISETP.GT.U32.AND P6, PT, R0, R176, PT ;  /* 0x000000b00000720c */ /* 0x000fe20003fc4070 */
[----:B------:R-:W-:Y:S01]  /*5170*/  @!P3 IMAD.IADD R174, R174, 0x1, -R0 ;  /* 0x00000001aeaeb824 */ /* 0x000fe200078e0a00 */
[----:B------:R-:W-:Y:S01]  /*5180*/  LOP3.LUT R17, R5, 0x1a8, RZ, 0xfc, !PT ;  /* 0x000001a805117812 */ /* 0x000fe200078efcff */
[----:B------:R-:W-:Y:S01]  /*5190*/  IMAD.HI.U32 R6, R4, R9, RZ ;  /* 0x0000000904067227 */ /* 0x000fe200078e00ff */
[----:B------:R-:W-:Y:S02]  /*51a0*/  IABS R11, R16 ;  /* 0x00000010000b7213 */ /* 0x000fe40000000000 */
[----:B------:R-:W-:Y:S01]  /*51b0*/  IABS R13, R17 ;  /* 0x00000011000d7213 */ /* 0x000fe20000000000 */
[----:B------:R-:W-:Y:S01]  /*51c0*/  IMAD.MOV R6, RZ, RZ, -R6 ;  /* 0x000000ffff067224 */ /* 0x000fe200078e0a06 */
[----:B------:R-:W-:Y:S01]  /*51d0*/  ISETP.GT.U32.AND P3, PT, R0, R174, PT ;  /* 0x000000ae0000720c */ /* 0x000fe20003f64070 */
[----:B------:R-:W-:-:S02]  /*51e0*/  @!P5 IMAD.IADD R172, R172, 0x1, -R0 ;  /* 0x00000001acacd824 */ /* 0x000fc400078e0a00 */
[----:B------:R-:W-:Y:S02]  /*51f0*/  IMAD R168, R0, R6, R9 ;  /* 0x0000000600a87224 */ /* 0x000fe400078e0209 */
[--C-:B------:R-:W-:Y:S01]  /*5200*/  @!P1 IMAD.IADD R178, R178, 0x1, -R0.reuse ;  /* 0x00000001b2b29824 */ /* 0x100fe200078e0a00 */
[----:B------:R-:W-:Y:S01]  /*5210*/  ISETP.GT.U32.AND P1, PT, R0, R170, PT ;  /* 0x000000aa0000720c */ /* 0x000fe20003f24070 */
[----:B------:R-:W-:Y:S01]  /*5220*/  @!P6 IMAD.IADD R176, R176, 0x1, -R0 ;  /* 0x00000001b0b0e824 */ /* 0x000fe200078e0a00 */
[----:B------:R-:W-:Y:S01]  /*5230*/  ISETP.GT.U32.AND P6, PT, R0, R168, PT ;  /* 0x000000a80000720c */ /* 0x000fe20003fc4070 */
[----:B------:R-:W-:Y:S01]  /*5240*/  IMAD.HI.U32 R6, R4, R11, RZ ;  /* 0x0000000b04067227 */ /* 0x000fe200078e00ff */
[----:B------:R-:W-:-:S03]  /*5250*/  ISETP.GT.U32.AND P5, PT, R0, R172, PT ;  /* 0x000000ac0000720c */ /* 0x000fc60003fa4070 */
[----:B------:R-:W-:Y:S01]  /*5260*/  @!P4 IMAD.MOV R178, RZ, RZ, -R178 ;  /* 0x000000ffffb2c224 */ /* 0x000fe200078e0ab2 */
[----:B------:R-:W-:Y:S01]  /*5270*/  ISETP.GE.AND P4, PT, R21, RZ, PT ;  /* 0x000000ff1500720c */ /* 0x000fe20003f86270 */
[----:B------:R-:W-:Y:S01]  /*5280*/  IMAD.HI.U32 R9, R4, R13, RZ ;  /* 0x0000000d04097227 */ /* 0x000fe200078e00ff */
[----:B------:R-:W-:-:S03]  /*5290*/  LOP3.LUT R21, R5, 0x1c4, RZ, 0xfc, !PT ;  /* 0x000001c405157812 */ /* 0x000fc600078efcff */
[----:B------:R-:W-:Y:S02]  /*52a0*/  IMAD.MOV R6, RZ, RZ, -R6 ;  /* 0x000000ffff067224 */ /* 0x000fe400078e0a06 */
[----:B------:R-:W-:Y:S02]  /*52b0*/  IMAD.MOV R9, RZ, RZ, -R9 ;  /* 0x000000ffff097224 */ /* 0x000fe400078e0a09 */
[----:B------:R-:W-:Y:S01]  /*52c0*/  IMAD R166, R0, R6, R11 ;  /* 0x0000000600a67224 */ /* 0x000fe200078e020b */
[----:B------:R-:W-:Y:S01]  /*52d0*/  LOP3.LUT R6, R5, 0x1ac, RZ, 0xfc, !PT ;  /* 0x000001ac05067812 */ /* 0x000fe200078efcff */
[--C-:B------:R-:W-:Y:S01]  /*52e0*/  @!P1 IMAD.IADD R170, R170, 0x1, -R0.reuse ;  /* 0x00000001aaaa9824 */ /* 0x100fe200078e0a00 */
[----:B------:R-:W-:Y:S01]  /*52f0*/  ISETP.GE.AND P1, PT, R14, RZ, PT ;  /* 0x000000ff0e00720c */ /* 0x000fe20003f26270 */
[----:B------:R-:W-:Y:S01]  /*5300*/  IMAD R164, R0, R9, R13 ;  /* 0x0000000900a47224 */ /* 0x000fe200078e020d */
[----:B------:R-:W-:Y:S01]  /*5310*/  IABS R11, R6 ;  /* 0x00000006000b7213 */ /* 0x000fe20000000000 */
[--C-:B------:R-:W-:Y:S01]  /*5320*/  @!P6 IMAD.IADD R168, R168, 0x1, -R0.reuse ;  /* 0x00000001a8a8e824 */ /* 0x100fe200078e0a00 */
[----:B------:R-:W-:Y:S01]  /*5330*/  ISETP.GT.U32.AND P6, PT, R0, R170, PT ;  /* 0x000000aa0000720c */ /* 0x000fe20003fc4070 */
[----:B------:R-:W-:Y:S01]  /*5340*/  @!P5 IMAD.IADD R172, R172, 0x1, -R0 ;  /* 0x00000001acacd824 */ /* 0x000fe200078e0a00 */
[C---:B------:R-:W-:Y:S01]  /*5350*/  ISETP.GT.U32.AND P5, PT, R0.reuse, R166, PT ;  /* 0x000000a60000720c */ /* 0x040fe20003fa4070 */
[----:B------:R-:W-:Y:S01]  /*5360*/  @!P0 IMAD.MOV R176, RZ, RZ, -R176 ;  /* 0x000000ffffb08224 */ /* 0x000fe200078e0ab0 */
[C---:B------:R-:W-:Y:S01]  /*5370*/  ISETP.GT.U32.AND P0, PT, R0.reuse, R168, PT ;  /* 0x000000a80000720c */ /* 0x040fe20003f04070 */
[----:B------:R-:W-:Y:S01]  /*5380*/  @!P4 IMAD.MOV R172, RZ, RZ, -R172 ;  /* 0x000000ffffacc224 */ /* 0x000fe200078e0aac */
[----:B------:R-:W-:Y:S01]  /*5390*/  ISETP.GT.U32.AND P4, PT, R0, R164, PT ;  /* 0x000000a40000720c */ /* 0x000fe20003f84070 */
[----:B------:R-:W-:Y:S01]  /*53a0*/  @!P3 IMAD.IADD R174, R174, 0x1, -R0 ;  /* 0x00000001aeaeb824 */ /* 0x000fe200078e0a00 */
[----:B------:R-:W-:-:S02]  /*53b0*/  ISETP.GE.AND P3, PT, R23, RZ, PT ;  /* 0x000000ff1700720c */ /* 0x000fc40003f66270 */
[----:B------:R-:W-:Y:S01]  /*53c0*/  LOP3.LUT R14, R5, 0x1b0, RZ, 0xfc, !PT ;  /* 0x000001b0050e7812 */ /* 0x000fe200078efcff */
[----:B------:R-:W-:Y:S01]  /*53d0*/  @!P2 IMAD.MOV R174, RZ, RZ, -R174 ;  /* 0x000000ffffaea224 */ /* 0x000fe200078e0aae */
[----:B------:R-:W-:Y:S01]  /*53e0*/  ISETP.GE.AND P2, PT, R16, RZ, PT ;  /* 0x000000ff1000720c */ /* 0x000fe20003f46270 */
[--C-:B------:R-:W-:Y:S01]  /*53f0*/  @!P6 IMAD.IADD R170, R170, 0x1, -R0.reuse ;  /* 0x00000001aaaae824 */ /* 0x100fe200078e0a00 */
[----:B------:R-:W-:Y:S01]  /*5400*/  IABS R13, R14 ;  /* 0x0000000e000d7213 */ /* 0x000fe20000000000 */
[--C-:B------:R-:W-:Y:S01]  /*5410*/  @!P5 IMAD.IADD R166, R166, 0x1, -R0.reuse ;  /* 0x00000001a6a6d824 */ /* 0x100fe200078e0a00 */
[----:B------:R-:W-:Y:S01]  /*5420*/  ISETP.GE.AND P6, PT, R17, RZ, PT ;  /* 0x000000ff1100720c */ /* 0x000fe20003fc6270 */
[--C-:B------:R-:W-:Y:S01]  /*5430*/  @!P0 IMAD.IADD R168, R168, 0x1, -R0.reuse ;  /* 0x00000001a8a88824 */ /* 0x100fe200078e0a00 */
[----:B------:R-:W-:Y:S01]  /*5440*/  ISETP.GE.AND P0, PT, R6, RZ, PT ;  /* 0x000000ff0600720c */ /* 0x000fe20003f06270 */
[----:B------:R-:W-:Y:S01]  /*5450*/  @!P4 IMAD.IADD R164, R164, 0x1, -R0 ;  /* 0x00000001a4a4c824 */ /* 0x000fe200078e0a00 */
[----:B------:R-:W-:Y:S01]  /*5460*/  ISETP.GT.U32.AND P4, PT, R0, R166, PT ;  /* 0x000000a60000720c */ /* 0x000fe20003f84070 */
[----:B------:R-:W-:Y:S01]  /*5470*/  IMAD.HI.U32 R6, R4, R11, RZ ;  /* 0x0000000b04067227 */ /* 0x000fe200078e00ff */
[----:B------:R-:W-:-:S02]  /*5480*/  ISETP.GE.AND P5, PT, R14, RZ, PT ;  /* 0x000000ff0e00720c */ /* 0x000fc40003fa6270 */
[C---:B------:R-:W-:Y:S01]  /*5490*/  LOP3.LUT R14, R5.reuse, 0x1bc, RZ, 0xfc, !PT ;  /* 0x000001bc050e7812 */ /* 0x040fe200078efcff */
[----:B------:R-:W-:Y:S01]  /*54a0*/  @!P3 IMAD.MOV R170, RZ, RZ, -R170 ;  /* 0x000000ffffaab224 */ /* 0x000fe200078e0aaa */
[----:B------:R-:W-:Y:S01]  /*54b0*/  ISETP.GT.U32.AND P3, PT, R0, R164, PT ;  /* 0x000000a40000720c */ /* 0x000fe20003f64070 */
[----:B------:R-:W-:Y:S01]  /*54c0*/  IMAD.MOV R6, RZ, RZ, -R6 ;  /* 0x000000ffff067224 */ /* 0x000fe200078e0a06 */
[----:B------:R-:W-:Y:S01]  /*54d0*/  LOP3.LUT R16, R5, 0x1c0, RZ, 0xfc, !PT ;  /* 0x000001c005107812 */ /* 0x000fe200078efcff */
[----:B------:R-:W-:-:S03]  /*54e0*/  IMAD.HI.U32 R9, R4, R13, RZ ;  /* 0x0000000d04097227 */ /* 0x000fc600078e00ff */
[----:B------:R-:W-:Y:S01]  /*54f0*/  IABS R17, R16 ;  /* 0x0000001000117213 */ /* 0x000fe20000000000 */
[----:B------:R-:W-:Y:S01]  /*5500*/  IMAD R160, R0, R6, R11 ;  /* 0x0000000600a07224 */ /* 0x000fe200078e020b */
[C---:B------:R-:W-:Y:S01]  /*5510*/  LOP3.LUT R6, R5.reuse, 0x1b4, RZ, 0xfc, !PT ;  /* 0x000001b405067812 */ /* 0x040fe200078efcff */
[----:B------:R-:W-:Y:S02]  /*5520*/  IMAD.MOV R9, RZ, RZ, -R9 ;  /* 0x000000ffff097224 */ /* 0x000fe400078e0a09 */
[--C-:B------:R-:W-:Y:S01]  /*5530*/  @!P4 IMAD.IADD R166, R166, 0x1, -R0.reuse ;  /* 0x00000001a6a6c824 */ /* 0x100fe200078e0a00 */
[C---:B------:R-:W-:Y:S01]  /*5540*/  ISETP.GT.U32.AND P4, PT, R0.reuse, R160, PT ;  /* 0x000000a00000720c */ /* 0x040fe20003f84070 */
[----:B------:R-:W-:Y:S01]  /*5550*/  IMAD R156, R0, R9, R13 ;  /* 0x00000009009c7224 */ /* 0x000fe200078e020d */
[----:B------:R-:W-:Y:S01]  /*5560*/  IABS R11, R6 ;  /* 0x00000006000b7213 */ /* 0x000fe20000000000 */
[----:B------:R-:W-:Y:S01]  /*5570*/  @!P3 IMAD.IADD R164, R164, 0x1, -R0 ;  /* 0x00000001a4a4b824 */ /* 0x000fe200078e0a00 */
[----:B------:R-:W-:Y:S01]  /*5580*/  LOP3.LUT R9, R5, 0x1b8, RZ, 0xfc, !PT ;  /* 0x000001b805097812 */ /* 0x000fe200078efcff */
[----:B------:R-:W-:Y:S01]  /*5590*/  @!P1 IMAD.MOV R168, RZ, RZ, -R168 ;  /* 0x000000ffffa89224 */ /* 0x000fe200078e0aa8 */
[----:B------:R-:W-:Y:S01]  /*55a0*/  ISETP.GE.AND P1, PT, R6, RZ, PT ;  /* 0x000000ff0600720c */ /* 0x000fe20003f26270 */
[----:B------:R-:W-:Y:S01]  /*55b0*/  @!P6 IMAD.MOV R164, RZ, RZ, -R164 ;  /* 0x000000ffffa4e224 */ /* 0x000fe200078e0aa4 */
[----:B------:R-:W-:Y:S01]  /*55c0*/  ISETP.GT.U32.AND P6, PT, R0, R156, PT ;  /* 0x0000009c0000720c */ /* 0x000fe20003fc4070 */
[----:B------:R-:W-:Y:S01]  /*55d0*/  IMAD.HI.U32 R6, R4, R11, RZ ;  /* 0x0000000b04067227 */ /* 0x000fe200078e00ff */
[----:B------:R-:W-:-:S02]  /*55e0*/  IABS R13, R9 ;  /* 0x00000009000d7213 */ /* 0x000fc40000000000 */
[----:B------:R-:W-:Y:S01]  /*55f0*/  ISETP.GE.AND P3, PT, R9, RZ, PT ;  /* 0x000000ff0900720c */ /* 0x000fe20003f66270 */
[----:B------:R-:W-:Y:S02]  /*5600*/  @!P4 IMAD.IADD R160, R160, 0x1, -R0 ;  /* 0x00000001a0a0c824 */ /* 0x000fe400078e0a00 */
[----:B------:R-:W-:Y:S01]  /*5610*/  @!P2 IMAD.MOV R166, RZ, RZ, -R166 ;  /* 0x000000ffffa6a224 */ /* 0x000fe200078e0aa6 */
[----:B------:R-:W-:Y:S01]  /*5620*/  ISETP.GE.AND P2, PT, R14, RZ, PT ;  /* 0x000000ff0e00720c */ /* 0x000fe20003f46270 */
[----:B------:R-:W-:Y:S01]  /*5630*/  IMAD.MOV R6, RZ, RZ, -R6 ;  /* 0x000000ffff067224 */ /* 0x000fe200078e0a06 */
[----:B------:R-:W-:Y:S01]  /*5640*/  IABS R14, R14 ;  /* 0x0000000e000e7213 */ /* 0x000fe20000000000 */
[----:B------:R-:W-:Y:S01]  /*5650*/  IMAD.HI.U32 R9, R4, R13, RZ ;  /* 0x0000000d04097227 */ /* 0x000fe200078e00ff */
[----:B------:R-:W-:-:S03]  /*5660*/  ISETP.GT.U32.AND P4, PT, R0, R160, PT ;  /* 0x000000a00000720c */ /* 0x000fc60003f84070 */
[----:B------:R-:W-:Y:S02]  /*5670*/  @!P6 IMAD.IADD R156, R156, 0x1, -R0 ;  /* 0x000000019c9ce824 */ /* 0x000fe400078e0a00 */
[C---:B------:R-:W-:Y:S02]  /*5680*/  IMAD R162, R0.reuse, R6, R11 ;  /* 0x0000000600a27224 */ /* 0x040fe400078e020b */
[----:B------:R-:W-:Y:S01]  /*5690*/  IMAD.MOV.U32 R11, RZ, RZ, R14 ;  /* 0x000000ffff0b7224 */ /* 0x000fe200078e000e */
[----:B------:R-:W-:Y:S01]  /*56a0*/  ISETP.GT.U32.AND P6, PT, R0, R156, PT ;  /* 0x0000009c0000720c */ /* 0x000fe20003fc4070 */
[----:B------:R-:W-:Y:S01]  /*56b0*/  IMAD.MOV R9, RZ, RZ, -R9 ;  /* 0x000000ffff097224 */ /* 0x000fe200078e0a09 */
[----:B------:R-:W-:Y:S01]  /*56c0*/  IABS R14, R21 ;  /* 0x00000015000e7213 */ /* 0x000fe20000000000 */
[----:B------:R-:W-:-:S04]  /*56d0*/  IMAD.HI.U32 R6, R4, R11, RZ ;  /* 0x0000000b04067227 */ /* 0x000fc800078e00ff */
[----:B------:R-:W-:Y:S02]  /*56e0*/  IMAD R158, R0, R9, R13 ;  /* 0x00000009009e7224 */ /* 0x000fe400078e020d */
[----:B------:R-:W-:Y:S01]  /*56f0*/  @!P4 IMAD.IADD R160, R160, 0x1, -R0 ;  /* 0x00000001a0a0c824 */ /* 0x000fe200078e0a00 */
[C---:B------:R-:W-:Y:S01]  /*5700*/  ISETP.GT.U32.AND P4, PT, R0.reuse, R162, PT ;  /* 0x000000a20000720c */ /* 0x040fe20003f84070 */
[----:B------:R-:W-:Y:S02]  /*5710*/  IMAD.MOV R154, RZ, RZ, -R6 ;  /* 0x000000ffff9a7224 */ /* 0x000fe400078e0a06 */
[----:B------:R-:W-:Y:S01]  /*5720*/  @!P0 IMAD.MOV R160, RZ, RZ, -R160 ;  /* 0x000000ffffa08224 */ /* 0x000fe200078e0aa0 */
[C---:B------:R-:W-:Y:S01]  /*5730*/  ISETP.GT.U32.AND P0, PT, R0.reuse, R158, PT ;  /* 0x0000009e0000720c */ /* 0x040fe20003f04070 */
[----:B------:R-:W-:Y:S02]  /*5740*/  IMAD R154, R0, R154, R11 ;  /* 0x0000009a009a7224 */ /* 0x000fe400078e020b */
[----:B------:R-:W-:-:S02]  /*5750*/  @!P6 IMAD.IADD R156, R156, 0x1, -R0 ;  /* 0x000000019c9ce824 */ /* 0x000fc400078e0a00 */
[----:B------:R-:W-:Y:S01]  /*5760*/  IMAD.HI.U32 R9, R4, R17, RZ ;  /* 0x0000001104097227 */ /* 0x000fe200078e00ff */
[----:B------:R-:W-:-:S03]  /*5770*/  ISETP.GT.U32.AND P6, PT, R0, R154, PT ;  /* 0x0000009a0000720c */ /* 0x000fc60003fc4070 */
[----:B------:R-:W-:Y:S01]  /*5780*/  IMAD.MOV.U32 R13, RZ, RZ, R14 ;  /* 0x000000ffff0d7224 */ /* 0x000fe200078e000e */
[----:B------:R-:W-:Y:S01]  /*5790*/  LOP3.LUT R14, R5, 0x1c8, RZ, 0xfc, !PT ;  /* 0x000001c8050e7812 */ /* 0x000fe200078efcff */
[----:B------:R-:W-:Y:S02]  /*57a0*/  IMAD.MOV R9, RZ, RZ, -R9 ;  /* 0x000000ffff097224 */ /* 0x000fe400078e0a09 */
[----:B------:R-:W-:Y:S02]  /*57b0*/  @!P0 IMAD.IADD R158, R158, 0x1, -R0 ;  /* 0x000000019e9e8824 */ /* 0x000fe400078e0a00 */
[----:B------:R-:W-:-:S03]  /*57c0*/  IMAD.HI.U32 R6, R4, R13, RZ ;  /* 0x0000000d04067227 */ /* 0x000fc600078e00ff */
[C---:B------:R-:W-:Y:S01]  /*57d0*/  ISETP.GT.U32.AND P0, PT, R0.reuse, R158, PT ;  /* 0x0000009e0000720c */ /* 0x040fe20003f04070 */
[----:B------:R-:W-:Y:S01]  /*57e0*/  IMAD R152, R0, R9, R17 ;  /* 0x0000000900987224 */ /* 0x000fe200078e0211 */
[----:B------:R-:W-:Y:S01]  /*57f0*/  IABS R9, R14 ;  /* 0x0000000e00097213 */ /* 0x000fe20000000000 */
[----:B------:R-:W-:Y:S01]  /*5800*/  @!P6 IMAD.IADD R154, R154, 0x1, -R0 ;  /* 0x000000019a9ae824 */ /* 0x000fe200078e0a00 */
[----:B------:R-:W-:Y:S01]  /*5810*/  IABS R17, R27 ;  /* 0x0000001b00117213 */ /* 0x000fe20000000000 */
[----:B------:R-:W-:Y:S02]  /*5820*/  IMAD.MOV R6, RZ, RZ, -R6 ;  /* 0x000000ffff067224 */ /* 0x000fe400078e0a06 */
[----:B------:R-:W-:Y:S01]  /*5830*/  @!P4 IMAD.IADD R162, R162, 0x1, -R0 ;  /* 0x00000001a2a2c824 */ /* 0x000fe200078e0a00 */
[C---:B------:R-:W-:Y:S01]  /*5840*/  ISETP.GT.U32.AND P6, PT, R0.reuse, R154, PT ;  /* 0x0000009a0000720c */ /* 0x040fe20003fc4070 */
[----:B------:R-:W-:Y:S01]  /*5850*/  IMAD R150, R0, R6, R13 ;  /* 0x0000000600967224 */ /* 0x000fe200078e020d */
[----:B------:R-:W-:Y:S01]  /*5860*/  IABS R13, R25 ;  /* 0x00000019000d7213 */ /* 0x000fe20000000000 */
[----:B------:R-:W-:Y:S01]  /*5870*/  IMAD.HI.U32 R6, R4, R9, RZ ;  /* 0x0000000904067227 */ /* 0x000fe200078e00ff */
[----:B------:R-:W-:-:S03]  /*5880*/  ISETP.GT.U32.AND P4, PT, R0, R162, PT ;  /* 0x000000a20000720c */ /* 0x000fc60003f84070 */
        /* <DEDUP_REMOVED lines=8> */
[--C-:B------:R-:W-:Y:S02]  /*5910*/  @!P0 IMAD.IADD R150, R150, 0x1, -R0.reuse ;  /* 0x0000000196968824 */ /* 0x100fe400078e0a00 */
[----:B------:R-:W-:Y:S02]  /*5920*/  IMAD.MOV R9, RZ, RZ, -R9 ;  /* 0x000000ffff097224 */ /* 0x000fe400078e0a09 */
[----:B------:R-:W-:Y:S02]  /*5930*/  IMAD.MOV R11, RZ, RZ, -R11 ;  /* 0x000000ffff0b7224 */ /* 0x000fe400078e0a0b */
[----:B------:R-:W-:Y:S01]  /*5940*/  @!P6 IMAD.IADD R148, R148, 0x1, -R0 ;  /* 0x000000019494e824 */ /* 0x000fe200078e0a00 */
[----:B------:R-:W-:Y:S01]  /*5950*/  ISETP.GT.U32.AND P6, PT, R0, R150, PT ;  /* 0x000000960000720c */ /* 0x000fe20003fc4070 */
[----:B------:R-:W-:-:S04]  /*5960*/  IMAD.HI.U32 R6, R4, R13, RZ ;  /* 0x0000000d04067227 */ /* 0x000fc800078e00ff */
[----:B------:R-:W-:Y:S01]  /*5970*/  @!P4 IMAD.IADD R162, R162, 0x1, -R0 ;  /* 0x00000001a2a2c824 */ /* 0x000fe200078e0a00 */
[C---:B------:R-:W-:Y:S01]  /*5980*/  ISETP.GT.U32.AND P4, PT, R0.reuse, R152, PT ;  /* 0x000000980000720c */ /* 0x040fe20003f84070 */
[C---:B------:R-:W-:Y:S01]  /*5990*/  IMAD R144, R0.reuse, R9, R17 ;  /* 0x0000000900907224 */ /* 0x040fe200078e0211 */
[----:B------:R-:W-:Y:S01]  /*59a0*/  IABS R17, R41 ;  /* 0x0000002900117213 */ /* 0x000fe20000000000 */
[----:B------:R-:W-:Y:S01]  /*59b0*/  IMAD R142, R0, R11, R19 ;  /* 0x0000000b008e7224 */ /* 0x000fe200078e0213 */
[----:B------:R-:W-:Y:S01]  /*59c0*/  IABS R11, R33 ;  /* 0x00000021000b7213 */ /* 0x000fe20000000000 */
[----:B------:R-:W-:Y:S01]  /*59d0*/  IMAD.MOV R6, RZ, RZ, -R6 ;  /* 0x000000ffff067224 */ /* 0x000fe200078e0a06 */
[----:B------:R-:W-:Y:S01]  /*59e0*/  IABS R19, R45 ;  /* 0x0000002d00137213 */ /* 0x000fe20000000000 */
[----:B------:R-:W-:Y:S01]  /*59f0*/  @!P6 IMAD.IADD R150, R150, 0x1, -R0 ;  /* 0x000000019696e824 */ /* 0x000fe200078e0a00 */
[C---:B------:R-:W-:Y:S01]  /*5a00*/  ISETP.GT.U32.AND P6, PT, R0.reuse, R144, PT ;  /* 0x000000900000720c */ /* 0x040fe20003fc4070 */
[----:B------:R-:W-:Y:S01]  /*5a10*/  IMAD R146, R0, R6, R13 ;  /* 0x0000000600927224 */ /* 0x000fe200078e020d */
[----:B------:R-:W-:Y:S01]  /*5a20*/  IABS R13, R37 ;  /* 0x00000025000d7213 */ /* 0x000fe20000000000 */
[----:B------:R-:W-:-:S04]  /*5a30*/  IMAD.HI.U32 R6, R4, R11, RZ ;  /* 0x0000000b04067227 */ /* 0x000fc800078e00ff */
[----:B------:R-:W-:Y:S02]  /*5a40*/  IMAD.MOV R136, RZ, RZ, -R6 ;  /* 0x000000ffff887224 */ /* 0x000fe400078e0a06 */
[--C-:B------:R-:W-:Y:S01]  /*5a50*/  @!P4 IMAD.IADD R152, R152, 0x1, -R0.reuse ;  /* 0x000000019898c824 */ /* 0x100fe200078e0a00 */
[----:B------:R-:W-:Y:S01]  /*5a60*/  ISETP.GE.AND P4, PT, R16, RZ, PT ;  /* 0x000000ff1000720c */ /* 0x000fe20003f86270 */
[----:B------:R-:W-:Y:S01]  /*5a70*/  IMAD R136, R0, R136, R11 ;  /* 0x0000008800887224 */ /* 0x000fe200078e020b */
[----:B------:R-:W-:Y:S01]  /*5a80*/  LOP3.LUT R16, R5, 0x1f8, RZ, 0xfc, !PT ;  /* 0x000001f805107812 */ /* 0x000fe200078efcff */
[----:B------:R-:W-:Y:S01]  /*5a90*/  @!P6 IMAD.IADD R144, R144, 0x1, -R0 ;  /* 0x000000019090e824 */ /* 0x000fe200078e0a00 */
[----:B------:R-:W-:Y:S01]  /*5aa0*/  ISETP.GT.U32.AND P0, PT, R0, R152, PT ;  /* 0x000000980000720c */ /* 0x000fe20003f04070 */
[----:B------:R-:W-:Y:S01]  /*5ab0*/  IMAD.HI.U32 R6, R4, R13, RZ ;  /* 0x0000000d04067227 */ /* 0x000fe200078e00ff */
[----:B------:R-:W-:Y:S02]  /*5ac0*/  ISETP.GT.U32.AND P6, PT, R0, R136, PT ;  /* 0x000000880000720c */ /* 0x000fe40003fc4070 */
[----:B------:R-:W-:Y:S01]  /*5ad0*/  IABS R23, R16 ;  /* 0x0000001000177213 */ /* 0x000fe20000000000 */
[----:B------:R-:W-:-:S02]  /*5ae0*/  IMAD.MOV R6, RZ, RZ, -R6 ;  /* 0x000000ffff067224 */ /* 0x000fc400078e0a06 */
[----:B------:R-:W-:Y:S01]  /*5af0*/  @!P5 IMAD.MOV R156, RZ, RZ, -R156 ;  /* 0x000000ffff9cd224 */ /* 0x000fe200078e0a9c */
[C---:B------:R-:W-:Y:S01]  /*5b00*/  ISETP.GT.U32.AND P5, PT, R0.reuse, R148, PT ;  /* 0x000000940000720c */ /* 0x040fe20003fa4070 */
[----:B------:R-:W-:Y:S01]  /*5b10*/  IMAD R132, R0, R6, R13 ;  /* 0x0000000600847224 */ /* 0x000fe200078e020d */
[----:B------:R-:W-:Y:S01]  /*5b20*/  IABS R13, R49 ;  /* 0x00000031000d7213 */ /* 0x000fe20000000000 */
[----:B------:R-:W-:-:S04]  /*5b30*/  IMAD.HI.U32 R9, R4, R17, RZ ;  /* 0x0000001104097227 */ /* 0x000fc800078e00ff */
[--C-:B------:R-:W-:Y:S01]  /*5b40*/  @!P0 IMAD.IADD R152, R152, 0x1, -R0.reuse ;  /* 0x0000000198988824 */ /* 0x100fe200078e0a00 */
[----:B------:R-:W-:Y:S01]  /*5b50*/  ISETP.GT.U32.AND P0, PT, R0, R146, PT ;  /* 0x000000920000720c */ /* 0x000fe20003f04070 */
[--C-:B------:R-:W-:Y:S01]  /*5b60*/  @!P6 IMAD.IADD R136, R136, 0x1, -R0.reuse ;  /* 0x000000018888e824 */ /* 0x100fe200078e0a00 */
[----:B------:R-:W-:Y:S01]  /*5b70*/  ISETP.GT.U32.AND P6, PT, R0, R132, PT ;  /* 0x000000840000720c */ /* 0x000fe20003fc4070 */
[----:B------:R-:W-:Y:S02]  /*5b80*/  IMAD.MOV R9, RZ, RZ, -R9 ;  /* 0x000000ffff097224 */ /* 0x000fe400078e0a09 */
[----:B------:R-:W-:Y:S01]  /*5b90*/  @!P5 IMAD.IADD R148, R148, 0x1, -R0 ;  /* 0x000000019494d824 */ /* 0x000fe200078e0a00 */
[C---:B------:R-:W-:Y:S01]  /*5ba0*/  ISETP.GT.U32.AND P5, PT, R0.reuse, R142, PT ;  /* 0x0000008e0000720c */ /* 0x040fe20003fa4070 */
[----:B------:R-:W-:Y:S01]  /*5bb0*/  IMAD R128, R0, R9, R17 ;  /* 0x0000000900807224 */ /* 0x000fe200078e0211 */
[----:B------:R-:W-:Y:S01]  /*5bc0*/  IABS R17, R53 ;  /* 0x0000003500117213 */ /* 0x000fe20000000000 */
[----:B------:R-:W-:-:S02]  /*5bd0*/  @!P1 IMAD.MOV R162, RZ, RZ, -R162 ;  /* 0x000000ffffa29224 */ /* 0x000fc400078e0aa2 */
[----:B------:R-:W-:-:S04]  /*5be0*/  IMAD.HI.U32 R5, R4, R13, RZ ;  /* 0x0000000d04057227 */ /* 0x000fc800078e00ff */
[--C-:B------:R-:W-:Y:S01]  /*5bf0*/  @!P0 IMAD.IADD R146, R146, 0x1, -R0.reuse ;  /* 0x0000000192928824 */ /* 0x100fe200078e0a00 */
[----:B------:R-:W-:Y:S01]  /*5c00*/  ISETP.GE.AND P0, PT, R21, RZ, PT ;  /* 0x000000ff1500720c */ /* 0x000fe20003f06270 */
[--C-:B------:R-:W-:Y:S01]  /*5c10*/  @!P6 IMAD.IADD R132, R132, 0x1, -R0.reuse ;  /* 0x000000018484e824 */ /* 0x100fe200078e0a00 */
[----:B------:R-:W-:Y:S01]  /*5c20*/  ISETP.GT.U32.AND P6, PT, R0, R128, PT ;  /* 0x000000800000720c */ /* 0x000fe20003fc4070 */
[----:B------:R-:W-:Y:S01]  /*5c30*/  IMAD.HI.U32 R11, R4, R19, RZ ;  /* 0x00000013040b7227 */ /* 0x000fe200078e00ff */
[----:B------:R-:W-:Y:S02]  /*5c40*/  ISETP.GT.U32.AND P1, PT, R0, R146, PT ;  /* 0x000000920000720c */ /* 0x000fe40003f24070 */
[----:B------:R-:W-:Y:S01]  /*5c50*/  IABS R21, R61 ;  /* 0x0000003d00157213 */ /* 0x000fe20000000000 */
[----:B------:R-:W-:Y:S01]  /*5c60*/  @!P5 IMAD.IADD R142, R142, 0x1, -R0 ;  /* 0x000000018e8ed824 */ /* 0x000fe200078e0a00 */
[----:B------:R-:W-:Y:S01]  /*5c70*/  ISETP.GE.AND P5, PT, R14, RZ, PT ;  /* 0x000000ff0e00720c */ /* 0x000fe20003fa6270 */
[----:B------:R-:W-:-:S02]  /*5c80*/  IMAD.MOV R5, RZ, RZ, -R5 ;  /* 0x000000ffff057224 */ /* 0x000fc400078e0a05 */
[----:B------:R-:W-:Y:S02]  /*5c90*/  IMAD.MOV R11, RZ, RZ, -R11 ;  /* 0x000000ffff0b7224 */ /* 0x000fe400078e0a0b */
[----:B------:R-:W-:Y:S01]  /*5ca0*/  IMAD R140, R0, R5, R13 ;  /* 0x00000005008c7224 */ /* 0x000fe200078e020d */
[----:B------:R-:W-:Y:S01]  /*5cb0*/  LOP3.LUT R13, RZ, R67, RZ, 0x33, !PT ;  /* 0x00000043ff0d7212 */ /* 0x000fe200078e33ff */
[----:B------:R-:W-:Y:S01]  /*5cc0*/  @!P6 IMAD.IADD R128, R128, 0x1, -R0 ;  /* 0x000000018080e824 */ /* 0x000fe200078e0a00 */
[C---:B------:R-:W-:Y:S01]  /*5cd0*/  ISETP.GT.U32.AND P6, PT, R0.reuse, R136, PT ;  /* 0x000000880000720c */ /* 0x040fe20003fc4070 */
[----:B------:R-:W-:Y:S01]  /*5ce0*/  @!P3 IMAD.MOV R158, RZ, RZ, -R158 ;  /* 0x000000ffff9eb224 */ /* 0x000fe200078e0a9e */
[C---:B------:R-:W-:Y:S01]  /*5cf0*/  ISETP.GT.U32.AND P3, PT, R0.reuse, R144, PT ;  /* 0x000000900000720c */ /* 0x040fe20003f64070 */
[----:B------:R-:W-:Y:S01]  /*5d00*/  IMAD R138, R0, R11, R19 ;  /* 0x0000000b008a7224 */ /* 0x000fe200078e0213 */
[----:B------:R-:W-:Y:S01]  /*5d10*/  IABS R19, R57 ;  /* 0x0000003900137213 */ /* 0x000fe20000000000 */
[----:B------:R-:W-:-:S04]  /*5d20*/  IMAD.HI.U32 R6, R4, R17, RZ ;  /* 0x0000001104067227 */ /* 0x000fc800078e00ff */
[----:B------:R-:W-:-:S04]  /*5d30*/  IMAD.HI.U32 R11, R4, R21, RZ ;  /* 0x00000015040b7227 */ /* 0x000fc800078e00ff */
[----:B------:R-:W-:Y:S01]  /*5d40*/  @!P1 IMAD.IADD R146, R146, 0x1, -R0 ;  /* 0x0000000192929824 */ /* 0x000fe200078e0a00 */
[C---:B------:R-:W-:Y:S01]  /*5d50*/  ISETP.GT.U32.AND P1, PT, R0.reuse, R140, PT ;  /* 0x0000008c0000720c */ /* 0x040fe20003f24070 */
[----:B------:R-:W-:Y:S02]  /*5d60*/  IMAD.MOV R6, RZ, RZ, -R6 ;  /* 0x000000ffff067224 */ /* 0x000fe400078e0a06 */
[----:B------:R-:W-:Y:S02]  /*5d70*/  IMAD.MOV R11, RZ, RZ, -R11 ;  /* 0x000000ffff0b7224 */ /* 0x000fe400078e0a0b */
[----:B------:R-:W-:Y:S01]  /*5d80*/  @!P0 IMAD.MOV R150, RZ, RZ, -R150 ;  /* 0x000000ffff968224 */ /* 0x000fe200078e0a96 */
[C---:B------:R-:W-:Y:S01]  /*5d90*/  ISETP.GT.U32.AND P0, PT, R0.reuse, R132, PT ;  /* 0x000000840000720c */ /* 0x040fe20003f04070 */
[C---:B------:R-:W-:Y:S02]  /*5da0*/  IMAD R134, R0.reuse, R6, R17 ;  /* 0x0000000600867224 */ /* 0x040fe400078e0211 */
[----:B------:R-:W-:-:S02]  /*5db0*/  IMAD R126, R0, R11, R21 ;  /* 0x0000000b007e7224 */ /* 0x000fc400078e0215 */
[----:B------:R-:W-:Y:S01]  /*5dc0*/  @!P2 IMAD.MOV R154, RZ, RZ, -R154 ;  /* 0x000000ffff9aa224 */ /* 0x000fe200078e0a9a */
[C---:B------:R-:W-:Y:S01]  /*5dd0*/  ISETP.GT.U32.AND P2, PT, R0.reuse, R142, PT ;  /* 0x0000008e0000720c */ /* 0x040fe20003f44070 */
[----:B------:R-:W-:Y:S01]  /*5de0*/  @!P5 IMAD.MOV R148, RZ, RZ, -R148 ;  /* 0x000000ffff94d224 */ /* 0x000fe200078e0a94 */
[----:B------:R-:W-:Y:S01]  /*5df0*/  ISETP.GT.U32.AND P5, PT, R0, R138, PT ;  /* 0x0000008a0000720c */ /* 0x000fe20003fa4070 */
[----:B------:R-:W-:-:S04]  /*5e00*/  IMAD.HI.U32 R9, R4, R19, RZ ;  /* 0x0000001304097227 */ /* 0x000fc800078e00ff */
[----:B------:R-:W-:-:S04]  /*5e10*/  IMAD.HI.U32 R4, R4, R23, RZ ;  /* 0x0000001704047227 */ /* 0x000fc800078e00ff */
[----:B------:R-:W-:Y:S01]  /*5e20*/  @!P4 IMAD.MOV R152, RZ, RZ, -R152 ;  /* 0x000000ffff98c224 */ /* 0x000fe200078e0a98 */
[----:B------:R-:W-:Y:S01]  /*5e30*/  ISETP.GT.U32.AND P4, PT, R0, R128, PT ;  /* 0x000000800000720c */ /* 0x000fe20003f84070 */
[--C-:B------:R-:W-:Y:S01]  /*5e40*/  @!P3 IMAD.IADD R144, R144, 0x1, -R0.reuse ;  /* 0x000000019090b824 */ /* 0x100fe200078e0a00 */
[----:B------:R-:W-:Y:S01]  /*5e50*/  ISETP.GT.U32.AND P3, PT, R0, R134, PT ;  /* 0x000000860000720c */ /* 0x000fe20003f64070 */
[----:B------:R-:W-:Y:S01]  /*5e60*/  @!P6 IMAD.IADD R136, R136, 0x1, -R0 ;  /* 0x000000018888e824 */ /* 0x000fe200078e0a00 */
[----:B------:R-:W-:Y:S01]  /*5e70*/  ISETP.GT.U32.AND P6, PT, R0, R126, PT ;  /* 0x0000007e0000720c */ /* 0x000fe20003fc4070 */
[----:B------:R-:W-:Y:S02]  /*5e80*/  IMAD.MOV R9, RZ, RZ, -R9 ;  /* 0x000000ffff097224 */ /* 0x000fe400078e0a09 */
[----:B------:R-:W-:Y:S02]  /*5e90*/  IMAD.MOV R4, RZ, RZ, -R4 ;  /* 0x000000ffff047224 */ /* 0x000fe400078e0a04 */
[----:B------:R-:W-:Y:S01]  /*5ea0*/  @!P1 IMAD.IADD R140, R140, 0x1, -R0 ;  /* 0x000000018c8c9824 */ /* 0x000fe200078e0a00 */
[----:B------:R-:W-:Y:S01]  /*5eb0*/  ISETP.GE.AND P1, PT, R29, RZ, PT ;  /* 0x000000ff1d00720c */ /* 0x000fe20003f26270 */
[----:B------:R-:W-:-:S02]  /*5ec0*/  IMAD R130, R0, R9, R19 ;  /* 0x0000000900827224 */ /* 0x000fc400078e0213 */
[----:B------:R-:W-:Y:S02]  /*5ed0*/  IMAD R6, R0, R4, R23 ;  /* 0x0000000400067224 */ /* 0x000fe400078e0217 */
[--C-:B------:R-:W-:Y:S01]  /*5ee0*/  @!P0 IMAD.IADD R132, R132, 0x1, -R0.reuse ;  /* 0x0000000184848824 */ /* 0x100fe200078e0a00 */
[----:B------:R-:W-:Y:S01]  /*5ef0*/  ISETP.GE.AND P0, PT, R25, RZ, PT ;  /* 0x000000ff1900720c */ /* 0x000fe20003f06270 */
[--C-:B------:R-:W-:Y:S01]  /*5f00*/  @!P2 IMAD.IADD R142, R142, 0x1, -R0.reuse ;  /* 0x000000018e8ea824 */ /* 0x100fe200078e0a00 */
[----:B------:R-:W-:Y:S01]  /*5f10*/  ISETP.GT.U32.AND P2, PT, R0, R130, PT ;  /* 0x000000820000720c */ /* 0x000fe20003f44070 */
[--C-:B------:R-:W-:Y:S01]  /*5f20*/  @!P5 IMAD.IADD R138, R138, 0x1, -R0.reuse ;  /* 0x000000018a8ad824 */ /* 0x100fe200078e0a00 */
[----:B------:R-:W-:Y:S01]  /*5f30*/  ISETP.GT.U32.AND P5, PT, R0, R6, PT ;  /* 0x000000060000720c */ /* 0x000fe20003fa4070 */
[--C-:B------:R-:W-:Y:S01]  /*5f40*/  @!P4 IMAD.IADD R128, R128, 0x1, -R0.reuse ;  /* 0x000000018080c824 */ /* 0x100fe200078e0a00 */
[----:B------:R-:W2:Y:S01]  /*5f50*/  LDC.64 R4, c[0x0][0x230] ;  /* 0x00008c00ff047b82 */ /* 0x000ea20000000a00 */
[--C-:B------:R-:W-:Y:S01]  /*5f60*/  @!P3 IMAD.IADD R134, R134, 0x1, -R0.reuse ;  /* 0x000000018686b824 */ /* 0x100fe200078e0a00 */
[----:B------:R-:W-:Y:S01]  /*5f70*/  ISETP.GE.AND P4, PT, R27, RZ, PT ;  /* 0x000000ff1b00720c */ /* 0x000fe20003f86270 */
[----:B------:R-:W-:Y:S01]  /*5f80*/  @!P6 IMAD.IADD R126, R126, 0x1, -R0 ;  /* 0x000000017e7ee824 */ /* 0x000fe200078e0a00 */
[----:B------:R-:W-:Y:S01]  /*5f90*/  ISETP.GE.AND P3, PT, R33, RZ, PT ;  /* 0x000000ff2100720c */ /* 0x000fe20003f66270 */
[----:B------:R-:W-:Y:S01]  /*5fa0*/  @!P1 IMAD.MOV R142, RZ, RZ, -R142 ;  /* 0x000000ffff8e9224 */ /* 0x000fe200078e0a8e */
[----:B------:R-:W-:Y:S01]  /*5fb0*/  ISETP.GE.AND P6, PT, R41, RZ, PT ;  /* 0x000000ff2900720c */ /* 0x000fe20003fc6270 */
[----:B------:R-:W-:Y:S01]  /*5fc0*/  @!P0 IMAD.MOV R146, RZ, RZ, -R146 ;  /* 0x000000ffff928224 */ /* 0x000fe200078e0a92 */
[----:B------:R-:W-:Y:S01]  /*5fd0*/  ISETP.GT.U32.AND P1, PT, R0, R134, PT ;  /* 0x000000860000720c */ /* 0x000fe20003f24070 */
[--C-:B------:R-:W-:Y:S01]  /*5fe0*/  @!P2 IMAD.IADD R130, R130, 0x1, -R0.reuse ;  /* 0x000000018282a824 */ /* 0x100fe200078e0a00 */
[----:B------:R-:W-:Y:S01]  /*5ff0*/  ISETP.GT.U32.AND P0, PT, R0, R138, PT ;  /* 0x0000008a0000720c */ /* 0x000fe20003f04070 */
[----:B------:R-:W-:Y:S01]  /*6000*/  @!P5 IMAD.IADD R6, R6, 0x1, -R0 ;  /* 0x000000010606d824 */ /* 0x000fe200078e0a00 */
[----:B------:R-:W-:Y:S01]  /*6010*/  ISETP.GT.U32.AND P5, PT, R0, R140, PT ;  /* 0x0000008c0000720c */ /* 0x000fe20003fa4070 */
[----:B------:R-:W-:Y:S01]  /*6020*/  IMAD.SHL.U32 R9, R2, 0x10, RZ ;  /* 0x0000001002097824 */ /* 0x000fe200078e00ff */
[----:B------:R-:W-:Y:S01]  /*6030*/  ISETP.GE.AND P2, PT, R37, RZ, PT ;  /* 0x000000ff2500720c */ /* 0x000fe20003f46270 */
[----:B------:R-:W-:Y:S01]  /*6040*/  @!P4 IMAD.MOV R144, RZ, RZ, -R144 ;  /* 0x000000ffff90c224 */ /* 0x000fe200078e0a90 */
[C---:B------:R-:W-:Y:S01]  /*6050*/  ISETP.GT.U32.AND P4, PT, R0.reuse, R126, PT ;  /* 0x0000007e0000720c */ /* 0x040fe20003f84070 */
[----:B------:R-:W-:Y:S01]  /*6060*/  @!P3 IMAD.MOV R136, RZ, RZ, -R136 ;  /* 0x000000ffff88b224 */ /* 0x000fe200078e0a88 */
[----:B------:R-:W-:Y:S01]  /*6070*/  ISETP.GT.U32.AND P3, PT, R0, R130, PT ;  /* 0x000000820000720c */ /* 0x000fe20003f64070 */
[----:B------:R-:W-:Y:S01]  /*6080*/  @!P6 IMAD.MOV R128, RZ, RZ, -R128 ;  /* 0x000000ffff80e224 */ /* 0x000fe200078e0a80 */
[----:B------:R-:W-:Y:S01]  /*6090*/  ISETP.GE.AND P6, PT, R45, RZ, PT ;  /* 0x000000ff2d00720c */ /* 0x000fe20003fc6270 */
[--C-:B------:R-:W-:Y:S01]  /*60a0*/  @!P1 IMAD.IADD R134, R134, 0x1, -R0.reuse ;  /* 0x0000000186869824 */ /* 0x100fe200078e0a00 */
[----:B------:R-:W-:Y:S01]  /*60b0*/  ISETP.GE.AND P1, PT, R57, RZ, PT ;  /* 0x000000ff3900720c */ /* 0x000fe20003f26270 */
[--C-:B------:R-:W-:Y:S01]  /*60c0*/  @!P0 IMAD.IADD R138, R138, 0x1, -R0.reuse ;  /* 0x000000018a8a8824 */ /* 0x100fe200078e0a00 */
[----:B------:R-:W-:Y:S01]  /*60d0*/  ISETP.GE.AND P0, PT, R49, RZ, PT ;  /* 0x000000ff3100720c */ /* 0x000fe20003f06270 */
[----:B------:R-:W-:Y:S01]  /*60e0*/  @!P5 IMAD.IADD R140, R140, 0x1, -R0 ;  /* 0x000000018c8cd824 */ /* 0x000fe200078e0a00 */
[----:B------:R-:W-:Y:S01]  /*60f0*/  ISETP.GE.AND P5, PT, R53, RZ, PT ;  /* 0x000000ff3500720c */ /* 0x000fe20003fa6270 */
[----:B--2---:R-:W-:Y:S01]  /*6100*/  VIADD R145, R4, 0x1f ;  /* 0x0000001f04917836 */ /* 0x004fe20000000000 */
[----:B------:R-:W-:Y:S01]  /*6110*/  LOP3.LUT R14, R9, 0x70, RZ, 0xc0, !PT ;  /* 0x00000070090e7812 */ /* 0x000fe200078ec0ff */
[----:B------:R-:W-:Y:S01]  /*6120*/  @!P2 IMAD.MOV R132, RZ, RZ, -R132 ;  /* 0x000000ffff84a224 */ /* 0x000fe200078e0a84 */
[----:B------:R-:W-:Y:S01]  /*6130*/  ISETP.GT.U32.AND P2, PT, R0, R6, PT ;  /* 0x000000060000720c */ /* 0x000fe20003f44070 */
[--C-:B------:R-:W-:Y:S01]  /*6140*/  @!P3 IMAD.IADD R130, R130, 0x1, -R0.reuse ;  /* 0x000000018282b824 */ /* 0x100fe200078e0a00 */
[----:B------:R-:W-:Y:S01]  /*6150*/  ISETP.GE.AND P3, PT, R61, RZ, PT ;  /* 0x000000ff3d00720c */ /* 0x000fe20003f66270 */
[----:B------:R-:W-:Y:S01]  /*6160*/  @!P4 IMAD.IADD R126, R126, 0x1, -R0 ;  /* 0x000000017e7ec824 */ /* 0x000fe200078e0a00 */
[----:B------:R-:W-:Y:S01]  /*6170*/  ISETP.GE.AND P4, PT, R16, RZ, PT ;  /* 0x000000ff1000720c */ /* 0x000fe20003f86270 */
[----:B------:R-:W-:Y:S01]  /*6180*/  @!P6 IMAD.MOV R138, RZ, RZ, -R138 ;  /* 0x000000ffff8ae224 */ /* 0x000fe200078e0a8a */
[----:B------:R-:W-:Y:S01]  /*6190*/  ISETP.GT.AND P6, PT, R145, 0x1f, PT ;  /* 0x0000001f9100780c */ /* 0x000fe20003fc4270 */
[----:B------:R-:W-:Y:S01]  /*61a0*/  IMAD.IADD R15, R14, 0x1, R15 ;  /* 0x000000010e0f7824 */ /* 0x000fe200078e020f */
[----:B------:R-:W-:Y:S01]  /*61b0*/  SHF.R.U32.HI R16, RZ, 0x6, R2 ;  /* 0x00000006ff107819 */ /* 0x000fe20000011602 */
[----:B------:R-:W-:Y:S01]  /*61c0*/  @!P1 IMAD.MOV R130, RZ, RZ, -R130 ;  /* 0x000000ffff829224 */ /* 0x000fe200078e0a82 */
[----:B------:R-:W-:Y:S01]  /*61d0*/  SEL R14, RZ, 0x4, !P6 ;  /* 0x00000004ff0e7807 */ /* 0x000fe20007000000 */
[----:B------:R-:W-:Y:S01]  /*61e0*/  @!P0 IMAD.MOV R140, RZ, RZ, -R140 ;  /* 0x000000ffff8c8224 */ /* 0x000fe200078e0a8c */
[----:B------:R-:W-:Y:S01]  /*61f0*/  ISETP.GE.AND P1, PT, R65, RZ, PT ;  /* 0x000000ff4100720c */ /* 0x000fe20003f26270 */
[----:B------:R-:W-:Y:S01]  /*6200*/  @!P5 IMAD.MOV R134, RZ, RZ, -R134 ;  /* 0x000000ffff86d224 */ /* 0x000fe200078e0a86 */
[----:B------:R-:W-:Y:S01]  /*6210*/  SGXT.U32 R16, R16, 0x1 ;  /* 0x000000011010781a */ /* 0x000fe20000000000 */
[----:B------:R-:W-:Y:S01]  /*6220*/  @!P2 IMAD.IADD R6, R6, 0x1, -R0 ;  /* 0x000000010606a824 */ /* 0x000fe200078e0a00 */
[----:B------:R-:W-:Y:S01]  /*6230*/  ISETP.NE.AND P6, PT, R133, RZ, PT ;  /* 0x000000ff8500720c */ /* 0x000fe20003fc5270 */
[----:B------:R-:W-:Y:S01]  /*6240*/  IMAD.MOV.U32 R4, RZ, RZ, R3 ;  /* 0x000000ffff047224 */ /* 0x000fe200078e0003 */
[----:B------:R-:W-:Y:S01]  /*6250*/  ISETP.GE.AND P0, PT, R16, UR5, PT ;  /* 0x0000000510007c0c */ /* 0x000fe2000bf06270 */
[----:B------:R-:W-:Y:S01]  /*6260*/  @!P3 IMAD.MOV R126, RZ, RZ, -R126 ;  /* 0x000000ffff7eb224 */ /* 0x000fe200078e0a7e */
[----:B------:R-:W-:Y:S01]  /*6270*/  ISETP.GE.AND P5, PT, R185, UR4, PT ;  /* 0x00000004b9007c0c */ /* 0x000fe2000bfa6270 */
[----:B------:R-:W-:Y:S01]  /*6280*/  @!P4 IMAD.MOV R6, RZ, RZ, -R6 ;  /* 0x000000ffff06c224 */ /* 0x000fe200078e0a06 */
[----:B------:R-:W-:Y:S01]  /*6290*/  SEL R17, R14, RZ, !P0 ;  /* 0x000000ff0e117207 */ /* 0x000fe20004000000 */
[----:B------:R-:W-:Y:S01]  /*62a0*/  STL [R1+0x200], R145 ;  /* 0x0002009101007387 */ /* 0x000fe20000100800 */
[----:B------:R-:W-:Y:S01]  /*62b0*/  ISETP.GT.AND P0, PT, R145, 0x3f, PT ;  /* 0x0000003f9100780c */ /* 0x000fe20003f04270 */
[----:B------:R-:W-:Y:S01]  /*62c0*/  @!P1 IMAD.MOV R4, RZ, RZ, -R4 ;  /* 0x000000ffff049224 */ /* 0x000fe200078e0a04 */
[----:B------:R-:W-:Y:S01]  /*62d0*/  SEL R0, RZ, 0x4, P5 ;  /* 0x00000004ff007807 */ /* 0x000fe20002800000 */
[----:B------:R-:W-:Y:S01]  /*62e0*/  ULDC UR5, c[0x0][0x230] ;  /* 0x00008c0000057ab9 */ /* 0x000fe20000000800 */
[----:B------:R-:W-:Y:S01]  /*62f0*/  ISETP.NE.AND P2, PT, R67, RZ, PT ;  /* 0x000000ff4300720c */ /* 0x000fe20003f45270 */
[----:B------:R-:W-:Y:S01]  /*6300*/  UIADD3 UR5, UR5, -0x40, URZ ;  /* 0xffffffc005057890 */ /* 0x000fe2000fffe03f */
[----:B------:R-:W-:-:S02]  /*6310*/  SEL R0, R0, RZ, P0 ;  /* 0x000000ff00007207 */ /* 0x000fc40000000000 */
[----:B------:R-:W-:Y:S02]  /*6320*/  @!P6 LOP3.LUT R4, RZ, R133, RZ, 0x33, !PT ;  /* 0x00000085ff04e212 */ /* 0x000fe400078e33ff */
[----:B------:R-:W-:Y:S01]  /*6330*/  ISETP.NE.U32.AND P3, PT, R0, RZ, PT ;  /* 0x000000ff0000720c */ /* 0x000fe20003f65070 */
[C---:B---3--:R-:W-:Y:S01]  /*6340*/  IMAD R0, R185.reuse, R221, RZ ;  /* 0x000000ddb9007224 */ /* 0x048fe200078e02ff */
[----:B------:R-:W-:Y:S01]  /*6350*/  ISETP.GE.AND P5, PT, R185, UR6, PT ;  /* 0x00000006b9007c0c */ /* 0x000fe2000bfa6270 */
[----:B------:R-:W-:Y:S01]  /*6360*/  IMAD R5, R4, R5, RZ ;  /* 0x0000000504057224 */ /* 0x000fe200078e02ff */
[C---:B------:R-:W-:Y:S01]  /*6370*/  SEL R125, R13.reuse, R8, !P2 ;  /* 0x000000080d7d7207 */ /* 0x040fe20005000000 */
[----:B------:R-:W-:Y:S01]  /*6380*/  ULDC.64 UR6, c[0x0][0x210] ;  /* 0x0000840000067ab9 */ /* 0x000fe20000000a00 */
[C---:B------:R-:W-:Y:S02]  /*6390*/  SEL R121, R13.reuse, R10, !P2 ;  /* 0x0000000a0d797207 */ /* 0x040fe40005000000 */
[C---:B------:R-:W-:Y:S01]  /*63a0*/  SEL R117, R13.reuse, R18, !P2 ;  /* 0x000000120d757207 */ /* 0x040fe20005000000 */
[----:B------:R2:W-:Y:S01]  /*63b0*/  STL [R1+0x304], R5 ;  /* 0x0003040501007387 */ /* 0x0005e20000100800 */
[----:B------:R-:W-:-:S02]  /*63c0*/  SEL R113, R13, R20, !P2 ;  /* 0x000000140d717207 */ /* 0x000fc40005000000 */
[C---:B------:R-:W-:Y:S01]  /*63d0*/  SEL R109, R13.reuse, R22, !P2 ;  /* 0x000000160d6d7207 */ /* 0x040fe20005000000 */
[----:B------:R3:W-:Y:S01]  /*63e0*/  STL [R1+0x6f0], R0 ;  /* 0x0006f00001007387 */ /* 0x0007e20000100800 */
[C---:B------:R-:W-:Y:S02]  /*63f0*/  SEL R105, R13.reuse, R24, !P2 ;  /* 0x000000180d697207 */ /* 0x040fe40005000000 */
[C---:B------:R-:W-:Y:S02]  /*6400*/  SEL R101, R13.reuse, R26, !P2 ;  /* 0x0000001a0d657207 */ /* 0x040fe40005000000 */
[C---:B------:R-:W-:Y:S02]  /*6410*/  SEL R97, R13.reuse, R28, !P2 ;  /* 0x0000001c0d617207 */ /* 0x040fe40005000000 */
[C---:B------:R-:W-:Y:S02]  /*6420*/  SEL R93, R13.reuse, R30, !P2 ;  /* 0x0000001e0d5d7207 */ /* 0x040fe40005000000 */
[----:B------:R-:W-:-:S02]  /*6430*/  SEL R89, R13, R32, !P2 ;  /* 0x000000200d597207 */ /* 0x000fc40005000000 */
[C---:B------:R-:W-:Y:S02]  /*6440*/  SEL R85, R13.reuse, R34, !P2 ;  /* 0x000000220d557207 */ /* 0x040fe40005000000 */
[C---:B------:R-:W-:Y:S02]  /*6450*/  SEL R81, R13.reuse, R36, !P2 ;  /* 0x000000240d517207 */ /* 0x040fe40005000000 */
[C---:B------:R-:W-:Y:S02]  /*6460*/  SEL R77, R13.reuse, R38, !P2 ;  /* 0x000000260d4d7207 */ /* 0x040fe40005000000 */
[C---:B------:R-:W-:Y:S02]  /*6470*/  SEL R73, R13.reuse, R40, !P2 ;  /* 0x000000280d497207 */ /* 0x040fe40005000000 */
[C---:B------:R-:W-:Y:S02]  /*6480*/  SEL R69, R13.reuse, R42, !P2 ;  /* 0x0000002a0d457207 */ /* 0x040fe40005000000 */
[----:B-1----:R-:W-:-:S02]  /*6490*/  SEL R65, R13, R44, !P2 ;  /* 0x0000002c0d417207 */ /* 0x002fc40005000000 */
[C---:B------:R-:W-:Y:S02]  /*64a0*/  SEL R61, R13.reuse, R46, !P2 ;  /* 0x0000002e0d3d7207 */ /* 0x040fe40005000000 */
        /* <DEDUP_REMOVED lines=110> */
[----:B------:R-:W-:Y:S02]  /*6b90*/  SEL R129, R14, RZ, !P5 ;  /* 0x000000ff0e817207 */ /* 0x000fe40006800000 */
[----:B------:R-:W-:Y:S02]  /*6ba0*/  SEL R13, R13, R6, !P2 ;  /* 0x000000060d0d7207 */ /* 0x000fe40005000000 */
[----:B------:R-:W-:Y:S01]  /*6bb0*/  LEA R244, P2, R5, UR6, 0x2 ;  /* 0x0000000605f47c11 */ /* 0x000fe2000f8410ff */
[----:B------:R-:W-:Y:S01]  /*6bc0*/  ULDC UR6, c[0x0][0x230] ;  /* 0x00008c0000067ab9 */ /* 0x000fe20000000800 */
[----:B------:R-:W-:Y:S01]  /*6bd0*/  LEA R212, P5, R0, UR8, 0x2 ;  /* 0x0000000800d47c11 */ /* 0x000fe2000f8a10ff */
[----:B------:R-:W-:Y:S01]  /*6be0*/  UIADD3 UR6, UR6, -0x60, URZ ;  /* 0xffffffa006067890 */ /* 0x000fe2000fffe03f */
[----:B------:R-:W-:-:S02]  /*6bf0*/  LOP3.LUT R141, R16, 0x2, RZ, 0xfc, !PT ;  /* 0x00000002108d7812 */ /* 0x000fc400078efcff */
[----:B------:R-:W-:Y:S02]  /*6c00*/  LOP3.LUT R140, R16, 0x4, RZ, 0xfc, !PT ;  /* 0x00000004108c7812 */ /* 0x000fe400078efcff */
[----:B------:R-:W-:Y:S02]  /*6c10*/  LEA.HI.X.SX32 R6, R5, UR7, 0x2, P2 ;  /* 0x0000000705067c11 */ /* 0x000fe400090f16ff */
[----:B------:R-:W-:Y:S02]  /*6c20*/  LEA.HI.X.SX32 R4, R0, UR9, 0x2, P5 ;  /* 0x0000000900047c11 */ /* 0x000fe4000a8f16ff */
[----:B------:R-:W-:Y:S02]  /*6c30*/  ISETP.GE.AND P5, PT, R141, UR10, PT ;  /* 0x0000000a8d007c0c */ /* 0x000fe4000bfa6270 */
[----:B------:R-:W-:Y:S02]  /*6c40*/  ISETP.GE.AND P2, PT, R140, UR11, PT ;  /* 0x0000000b8c007c0c */ /* 0x000fe4000bf46270 */
[----:B------:R-:W-:-:S02]  /*6c50*/  LOP3.LUT R138, R16, 0x6, RZ, 0xfc, !PT ;  /* 0x00000006108a7812 */ /* 0x000fc400078efcff */
[----:B------:R-:W-:Y:S02]  /*6c60*/  LOP3.LUT R137, R16, 0x8, RZ, 0xfc, !PT ;  /* 0x0000000810897812 */ /* 0x000fe400078efcff */
[C---:B--2---:R-:W-:Y:S02]  /*6c70*/  SEL R5, R14.reuse, RZ, !P5 ;  /* 0x000000ff0e057207 */ /* 0x044fe40006800000 */
[----:B---3--:R-:W-:Y:S02]  /*6c80*/  SEL R0, R14, RZ, !P2 ;  /* 0x000000ff0e007207 */ /* 0x008fe40005000000 */
[----:B------:R-:W-:Y:S02]  /*6c90*/  ISETP.GE.AND P5, PT, R138, UR12, PT ;  /* 0x0000000c8a007c0c */ /* 0x000fe4000bfa6270 */
[----:B------:R-:W-:Y:S01]  /*6ca0*/  ISETP.GE.AND P2, PT, R137, UR13, PT ;  /* 0x0000000d89007c0c */ /* 0x000fe2000bf46270 */
[----:B------:R1:W-:Y:S01]  /*6cb0*/  STL [R1+0xbc], R0 ;  /* 0x0000bc0001007387 */ /* 0x0003e20000100800 */
[----:B------:R-:W-:-:S02]  /*6cc0*/  LOP3.LUT R136, R16, 0xa, RZ, 0xfc, !PT ;  /* 0x0000000a10887812 */ /* 0x000fc400078efcff */
[----:B------:R-:W-:Y:S02]  /*6cd0*/  LOP3.LUT R134, R16, 0xc, RZ, 0xfc, !PT ;  /* 0x0000000c10867812 */ /* 0x000fe400078efcff */
[----:B------:R-:W-:Y:S02]  /*6ce0*/  SEL R7, R14, RZ, !P5 ;  /* 0x000000ff0e077207 */ /* 0x000fe40006800000 */
[----:B------:R-:W-:Y:S02]  /*6cf0*/  ISETP.GE.AND P5, PT, R136, UR14, PT ;  /* 0x0000000e88007c0c */ /* 0x000fe4000bfa6270 */
[----:B------:R-:W-:Y:S01]  /*6d00*/  LOP3.LUT R133, R16, 0xe, RZ, 0xfc, !PT ;  /* 0x0000000e10857812 */ /* 0x000fe200078efcff */
[----:B------:R2:W-:Y:S01]  /*6d10*/  STL [R1+0xb8], R7 ;  /* 0x0000b80701007387 */ /* 0x0005e20000100800 */
[----:B-1----:R-:W-:Y:S02]  /*6d20*/  SEL R0, R14, RZ, !P2 ;  /* 0x000000ff0e007207 */ /* 0x002fe40005000000 */
[----:B------:R-:W-:-:S02]  /*6d30*/  ISETP.GE.AND P2, PT, R134, UR15, PT ;  /* 0x0000000f86007c0c */ /* 0x000fc4000bf46270 */
[C---:B------:R-:W-:Y:S01]  /*6d40*/  LOP3.LUT R132, R16.reuse, 0x10, RZ, 0xfc, !PT ;  /* 0x0000001010847812 */ /* 0x040fe200078efcff */
[----:B------:R1:W-:Y:S01]  /*6d50*/  STL [R1+0xc4], R0 ;  /* 0x0000c40001007387 */ /* 0x0003e20000100800 */
[----:B------:R-:W-:Y:S02]  /*6d60*/  ISETP.NE.U32.AND P1, PT, R129, RZ, PT ;  /* 0x000000ff8100720c */ /* 0x000fe40003f25070 */
[----:B------:R-:W-:Y:S02]  /*6d70*/  LOP3.LUT R130, R16, 0x12, RZ, 0xfc, !PT ;  /* 0x0000001210827812 */ /* 0x000fe400078efcff */
[----:B--2---:R-:W-:Y:S02]  /*6d80*/  SEL R7, R14, RZ, !P5 ;  /* 0x000000ff0e077207 */ /* 0x004fe40006800000 */
[----:B------:R-:W-:Y:S02]  /*6d90*/  ISETP.GE.AND P5, PT, R133, UR16, PT ;  /* 0x0000001085007c0c */ /* 0x000fe4000bfa6270 */
[----:B------:R-:W-:Y:S01]  /*6da0*/  LOP3.LUT R129, R16, 0x14, RZ, 0xfc, !PT ;  /* 0x0000001410817812 */ /* 0x000fe200078efcff */
[----:B------:R2:W-:Y:S01]  /*6db0*/  STL [R1+0xc0], R7 ;  /* 0x0000c00701007387 */ /* 0x0005e20000100800 */
[----:B-1----:R-:W-:-:S02]  /*6dc0*/  SEL R0, R14, RZ, !P2 ;  /* 0x000000ff0e007207 */ /* 0x002fc40005000000 */
[----:B------:R-:W-:Y:S02]  /*6dd0*/  ISETP.GE.AND P2, PT, R132, UR17, PT ;  /* 0x0000001184007c0c */ /* 0x000fe4000bf46270 */
[C---:B------:R-:W-:Y:S01]  /*6de0*/  LOP3.LUT R128, R16.reuse, 0x16, RZ, 0xfc, !PT ;  /* 0x0000001610807812 */ /* 0x040fe200078efcff */
[----:B------:R1:W-:Y:S01]  /*6df0*/  STL [R1+0xcc], R0 ;  /* 0x0000cc0001007387 */ /* 0x0003e20000100800 */
[C---:B------:R-:W-:Y:S02]  /*6e00*/  LOP3.LUT R126, R16.reuse, 0x18, RZ, 0xfc, !PT ;  /* 0x00000018107e7812 */ /* 0x040fe400078efcff */
[----:B------:R-:W-:Y:S02]  /*6e10*/  LOP3.LUT R184, R16, 0x1a, RZ, 0xfc, !PT ;  /* 0x0000001a10b87812 */ /* 0x000fe400078efcff */
[----:B--2---:R-:W-:Y:S02]  /*6e20*/  SEL R7, R14, RZ, !P5 ;  /* 0x000000ff0e077207 */ /* 0x004fe40006800000 */
[----:B------:R-:W-:-:S02]  /*6e30*/  ISETP.GE.AND P5, PT, R130, UR18, PT ;  /* 0x0000001282007c0c */ /* 0x000fc4000bfa6270 */
[----:B------:R-:W-:Y:S01]  /*6e40*/  LOP3.LUT R12, R16, 0x1c, RZ, 0xfc, !PT ;  /* 0x0000001c100c7812 */ /* 0x000fe200078efcff */
[----:B------:R2:W-:Y:S01]  /*6e50*/  STL [R1+0xc8], R7 ;  /* 0x0000c80701007387 */ /* 0x0005e20000100800 */
[----:B-1----:R-:W-:Y:S02]  /*6e60*/  SEL R0, R14, RZ, !P2 ;  /* 0x000000ff0e007207 */ /* 0x002fe40005000000 */
[----:B------:R-:W-:Y:S02]  /*6e70*/  ISETP.GE.AND P2, PT, R129, UR19, PT ;  /* 0x0000001381007c0c */ /* 0x000fe4000bf46270 */
[----:B------:R-:W-:Y:S01]  /*6e80*/  ISETP.NE.U32.AND P4, PT, R17, RZ, PT ;  /* 0x000000ff1100720c */ /* 0x000fe20003f85070 */
[----:B------:R1:W-:Y:S01]  /*6e90*/  STL [R1+0xd4], R0 ;  /* 0x0000d40001007387 */ /* 0x0003e20000100800 */
[----:B------:R-:W-:Y:S02]  /*6ea0*/  ISETP.GE.AND P6, PT, R16, UR4, PT ;  /* 0x0000000410007c0c */ /* 0x000fe4000bfc6270 */
[----:B------:R-:W-:-:S02]  /*6eb0*/  @P3 LOP3.LUT R252, R252, 0x10000, RZ, 0xfc, !PT ;  /* 0x00010000fcfc3812 */ /* 0x000fc400078efcff */
[----:B--2---:R-:W-:Y:S02]  /*6ec0*/  SEL R7, R14, RZ, !P5 ;  /* 0x000000ff0e077207 */ /* 0x004fe40006800000 */
[----:B------:R-:W-:Y:S02]  /*6ed0*/  ISETP.GE.AND P5, PT, R128, UR20, PT ;  /* 0x0000001480007c0c */ /* 0x000fe4000bfa6270 */
[----:B------:R-:W-:Y:S01]  /*6ee0*/  LOP3.LUT R252, R252, 0xfffdffff, RZ, 0xc0, !PT ;  /* 0xfffdfffffcfc7812 */ /* 0x000fe200078ec0ff */
[----:B------:R2:W-:Y:S01]  /*6ef0*/  STL [R1+0xd0], R7 ;  /* 0x0000d00701007387 */ /* 0x0005e20000100800 */
[----:B-1----:R-:W-:Y:S02]  /*6f00*/  SEL R0, R14, RZ, !P2 ;  /* 0x000000ff0e007207 */ /* 0x002fe40005000000 */
[----:B------:R-:W-:-:S03]  /*6f10*/  ISETP.GE.AND P2, PT, R126, UR21, PT ;  /* 0x000000157e007c0c */ /* 0x000fc6000bf46270 */
[----:B------:R1:W-:Y:S01]  /*6f20*/  STL [R1+0xdc], R0 ;  /* 0x0000dc0001007387 */ /* 0x0003e20000100800 */
[----:B--2---:R-:W-:Y:S02]  /*6f30*/  SEL R7, R14, RZ, !P5 ;  /* 0x000000ff0e077207 */ /* 0x004fe40006800000 */
[----:B------:R-:W-:Y:S02]  /*6f40*/  ISETP.GE.AND P5, PT, R184, UR22, PT ;  /* 0x00000016b8007c0c */ /* 0x000fe4000bfa6270 */
[----:B-1----:R-:W-:Y:S02]  /*6f50*/  SEL R0, R14, RZ, !P2 ;  /* 0x000000ff0e007207 */ /* 0x002fe40005000000 */
[----:B------:R-:W-:Y:S02]  /*6f60*/  ISETP.GE.AND P2, PT, R12, UR23, PT ;  /* 0x000000170c007c0c */ /* 0x000fe4000bf46270 */
[C---:B------:R-:W-:Y:S01]  /*6f70*/  SEL R142, R14.reuse, RZ, !P5 ;  /* 0x000000ff0e8e7207 */ /* 0x040fe20006800000 */
[----:B------:R1:W-:Y:S01]  /*6f80*/  STL [R1+0xe4], R0 ;  /* 0x0000e40001007387 */ /* 0x0003e20000100800 */
[----:B------:R-:W-:-:S02]  /*6f90*/  SEL R17, R14, RZ, !P2 ;  /* 0x000000ff0e117207 */ /* 0x000fc40005000000 */
[----:B------:R-:W-:Y:S01]  /*6fa0*/  ISETP.GE.AND P2, PT, R140, UR4, PT ;  /* 0x000000048c007c0c */ /* 0x000fe2000bf46270 */
[----:B------:R-:W-:Y:S01]  /*6fb0*/  STL [R1+0xe0], R142 ;  /* 0x0000e08e01007387 */ /* 0x000fe20000100800 */
[----:B------:R-:W-:Y:S02]  /*6fc0*/  ISETP.GE.AND P5, PT, R141, UR4, PT ;  /* 0x000000048d007c0c */ /* 0x000fe4000bfa6270 */
[----:B------:R-:W-:Y:S01]  /*6fd0*/  SEL R150, RZ, 0x4, P2 ;  /* 0x00000004ff967807 */ /* 0x000fe20001000000 */
[----:B------:R2:W-:Y:S01]  /*6fe0*/  STL [R1+0xf0], R17 ;  /* 0x0000f01101007387 */ /* 0x0005e20000100800 */
[----:B------:R-:W-:Y:S02]  /*6ff0*/  ISETP.GE.AND P2, PT, R136, UR4, PT ;  /* 0x0000000488007c0c */ /* 0x000fe4000bf46270 */
[----:B-1----:R-:W-:Y:S02]  /*7000*/  LOP3.LUT R0, R16, 0x1e, RZ, 0xfc, !PT ;  /* 0x0000001e10007812 */ /* 0x002fe400078efcff */
[----:B------:R-:W-:-:S02]  /*7010*/  SEL R154, RZ, 0x4, P2 ;  /* 0x00000004ff9a7807 */ /* 0x000fc40001000000 */
[----:B------:R-:W-:Y:S02]  /*7020*/  ISETP.GE.AND P2, PT, R132, UR4, PT ;  /* 0x0000000484007c0c */ /* 0x000fe4000bf46270 */
[----:B------:R-:W-:Y:S02]  /*7030*/  SEL R149, RZ, 0x4, P5 ;  /* 0x00000004ff957807 */ /* 0x000fe40002800000 */
[----:B--2---:R-:W-:Y:S02]  /*7040*/  SEL R17, RZ, 0x4, P6 ;  /* 0x00000004ff117807 */ /* 0x004fe40003000000 */
[----:B------:R-:W-:Y:S02]  /*7050*/  ISETP.GE.AND P6, PT, R138, UR4, PT ;  /* 0x000000048a007c0c */ /* 0x000fe4000bfc6270 */
[----:B------:R-:W-:Y:S02]  /*7060*/  SEL R158, RZ, 0x4, P2 ;  /* 0x00000004ff9e7807 */ /* 0x000fe40001000000 */
[----:B------:R-:W-:-:S02]  /*7070*/  SEL R152, RZ, 0x4, P6 ;  /* 0x00000004ff987807 */ /* 0x000fc40003000000 */
[----:B------:R-:W-:Y:S02]  /*7080*/  ISETP.GE.AND P6, PT, R134, UR4, PT ;  /* 0x0000000486007c0c */ /* 0x000fe4000bfc6270 */
[----:B------:R-:W-:Y:S02]  /*7090*/  ISETP.GE.AND P2, PT, R128, UR4, PT ;  /* 0x0000000480007c0c */ /* 0x000fe4000bf46270 */
[----:B------:R-:W-:Y:S02]  /*70a0*/  SEL R156, RZ, 0x4, P6 ;  /* 0x00000004ff9c7807 */ /* 0x000fe40003000000 */
        /* <DEDUP_REMOVED lines=16> */
[C---:B------:R-:W-:Y:S02]  /*71b0*/  ISETP.GE.AND P2, PT, R137.reuse, UR5, PT ;  /* 0x0000000589007c0c */ /* 0x040fe4000bf46270 */
[----:B------:R-:W-:Y:S02]  /*71c0*/  SEL R178, RZ, 0x4, P6 ;  /* 0x00000004ffb27807 */ /* 0x000fe40003000000 */
[----:B------:R-:W-:Y:S02]  /*71d0*/  ISETP.GE.AND P6, PT, R128, UR5, PT ;  /* 0x0000000580007c0c */ /* 0x000fe4000bfc6270 */
[----:B------:R-:W-:Y:S02]  /*71e0*/  ISETP.GE.AND P5, PT, R137, UR4, PT ;  /* 0x0000000489007c0c */ /* 0x000fe4000bfa6270 */
[----:B------:R-:W-:-:S02]  /*71f0*/  SEL R181, RZ, 0x4, P6 ;  /* 0x00000004ffb57807 */ /* 0x000fc40003000000 */
[----:B------:R-:W-:Y:S02]  /*7200*/  ISETP.GE.AND P6, PT, R12, UR5, PT ;  /* 0x000000050c007c0c */ /* 0x000fe4000bfc6270 */
[----:B------:R-:W-:Y:S02]  /*7210*/  SEL R173, RZ, 0x4, P2 ;  /* 0x00000004ffad7807 */ /* 0x000fe40001000000 */
[----:B------:R-:W-:Y:S02]  /*7220*/  SEL R153, RZ, 0x4, P5 ;  /* 0x00000004ff997807 */ /* 0x000fe40002800000 */
[C---:B------:R-:W-:Y:S02]  /*7230*/  ISETP.GE.AND P2, PT, R133.reuse, UR5, PT ;  /* 0x0000000585007c0c */ /* 0x040fe4000bf46270 */
[----:B------:R-:W-:Y:S02]  /*7240*/  ISETP.GE.AND P5, PT, R133, UR4, PT ;  /* 0x0000000485007c0c */ /* 0x000fe4000bfa6270 */
[----:B------:R-:W-:-:S02]  /*7250*/  SEL R146, RZ, 0x4, P6 ;  /* 0x00000004ff927807 */ /* 0x000fc40003000000 */
[----:B------:R-:W-:Y:S02]  /*7260*/  ISETP.GE.AND P6, PT, R0, UR24, PT ;  /* 0x0000001800007c0c */ /* 0x000fe4000bfc6270 */
[----:B------:R-:W-:Y:S02]  /*7270*/  SEL R177, RZ, 0x4, P2 ;  /* 0x00000004ffb17807 */ /* 0x000fe40001000000 */
[----:B------:R-:W-:Y:S02]  /*7280*/  SEL R157, RZ, 0x4, P5 ;  /* 0x00000004ff9d7807 */ /* 0x000fe40002800000 */
[C---:B------:R-:W-:Y:S02]  /*7290*/  ISETP.GE.AND P2, PT, R129.reuse, UR5, PT ;  /* 0x0000000581007c0c */ /* 0x040fe4000bf46270 */
[----:B------:R-:W-:Y:S02]  /*72a0*/  ISETP.GE.AND P5, PT, R129, UR4, PT ;  /* 0x0000000481007c0c */ /* 0x000fe4000bfa6270 */
[----:B------:R-:W-:-:S02]  /*72b0*/  SEL R14, R14, RZ, !P6 ;  /* 0x000000ff0e0e7207 */ /* 0x000fc40007000000 */
[----:B------:R-:W-:Y:S02]  /*72c0*/  SEL R180, RZ, 0x4, P2 ;  /* 0x00000004ffb47807 */ /* 0x000fe40001000000 */
[----:B------:R-:W-:Y:S01]  /*72d0*/  SEL R161, RZ, 0x4, P5 ;  /* 0x00000004ffa17807 */ /* 0x000fe20002800000 */
[----:B------:R1:W-:Y:S01]  /*72e0*/  STL [R1+0xec], R14 ;  /* 0x0000ec0e01007387 */ /* 0x0003e20000100800 */
[C---:B------:R-:W-:Y:S02]  /*72f0*/  ISETP.GE.AND P2, PT, R184.reuse, UR5, PT ;  /* 0x00000005b8007c0c */ /* 0x040fe4000bf46270 */
[----:B------:R-:W-:Y:S01]  /*7300*/  ISETP.GE.AND P5, PT, R184, UR4, PT ;  /* 0x00000004b8007c0c */ /* 0x000fe2000bfa6270 */
[----:B------:R-:W-:Y:S01]  /*7310*/  ULDC UR4, c[0x0][0x240] ;  /* 0x0000900000047ab9 */ /* 0x000fe20000000800 */
[----:B------:R-:W-:Y:S01]  /*7320*/  SEL R17, R17, RZ, P0 ;  /* 0x000000ff11117207 */ /* 0x000fe20000000000 */
[----:B------:R-:W-:Y:S01]  /*7330*/  IMAD R124, R124, UR4, RZ ;  /* 0x000000047c7c7c24 */ /* 0x000fe2000f8e02ff */
[----:B------:R-:W-:Y:S01]  /*7340*/  SEL R148, RZ, 0x4, P2 ;  /* 0x00000004ff947807 */ /* 0x000fe20001000000 */
[----:B------:R-:W-:Y:S01]  /*7350*/  IMAD R122, R122, UR4, RZ ;  /* 0x000000047a7a7c24 */ /* 0x000fe2000f8e02ff */
[----:B------:R-:W-:Y:S01]  /*7360*/  SEL R165, RZ, 0x4, P5 ;  /* 0x00000004ffa57807 */ /* 0x000fe20002800000 */
[----:B------:R2:W-:Y:S01]  /*7370*/  STL [R1+0x100], R17 ;  /* 0x0001001101007387 */ /* 0x0005e20000100800 */
[----:B-1----:R-:W-:Y:S01]  /*7380*/  SEL R14, R149, RZ, P0 ;  /* 0x000000ff950e7207 */ /* 0x002fe20000000000 */
[----:B------:R-:W-:Y:S01]  /*7390*/  IMAD R121, R121, UR4, RZ ;  /* 0x0000000479797c24 */ /* 0x000fe2000f8e02ff */
[----:B------:R-:W-:Y:S01]  /*73a0*/  SEL R149, R150, RZ, P0 ;  /* 0x000000ff96957207 */ /* 0x000fe20000000000 */
[----:B------:R-:W-:Y:S01]  /*73b0*/  IMAD R120, R120, UR4, RZ ;  /* 0x0000000478787c24 */ /* 0x000fe2000f8e02ff */
[----:B------:R-:W-:Y:S01]  /*73c0*/  ISETP.GE.AND P2, PT, R185, UR5, PT ;  /* 0x00000005b9007c0c */ /* 0x000fe2000bf46270 */
[----:B------:R1:W-:Y:S01]  /*73d0*/  STL [R1+0xfc], R14 ;  /* 0x0000fc0e01007387 */ /* 0x0003e20000100800 */
[----:B------:R-:W-:Y:S01]  /*73e0*/  ISETP.GE.AND P5, PT, R16, UR5, PT ;  /* 0x0000000510007c0c */ /* 0x000fe2000bfa6270 */
[----:B------:R-:W-:Y:S01]  /*73f0*/  IMAD R118, R118, UR4, RZ ;  /* 0x0000000476767c24 */ /* 0x000fe2000f8e02ff */
[----:B------:R-:W-:Y:S01]  /*7400*/  SEL R183, RZ, 0x4, P2 ;  /* 0x00000004ffb77807 */ /* 0x000fe20001000000 */
[----:B------:R3:W-:Y:S01]  /*7410*/  STL [R1+0x104], R149 ;  /* 0x0001049501007387 */ /* 0x0007e20000100800 */
[----:B--2---:R-:W-:Y:S01]  /*7420*/  SEL R17, R152, RZ, P0 ;  /* 0x000000ff98117207 */ /* 0x004fe20000000000 */
[----:B------:R-:W-:Y:S01]  /*7430*/  IMAD R117, R117, UR4, RZ ;  /* 0x0000000475757c24 */ /* 0x000fe2000f8e02ff */
[----:B------:R-:W-:Y:S01]  /*7440*/  SEL R168, RZ, 0x4, P5 ;  /* 0x00000004ffa87807 */ /* 0x000fe20002800000 */
[----:B------:R-:W-:Y:S01]  /*7450*/  IMAD R116, R116, UR4, RZ ;  /* 0x0000000474747c24 */ /* 0x000fe2000f8e02ff */
[----:B------:R-:W-:Y:S01]  /*7460*/  ISETP.GE.AND P2, PT, R140, UR6, PT ;  /* 0x000000068c007c0c */ /* 0x000fe2000bf46270 */
[----:B------:R2:W-:Y:S01]  /*7470*/  STL [R1+0x108], R17 ;  /* 0x0001081101007387 */ /* 0x0005e20000100800 */
[----:B-1----:R-:W-:Y:S01]  /*7480*/  SEL R14, R153, RZ, P0 ;  /* 0x000000ff990e7207 */ /* 0x002fe20000000000 */
[----:B------:R-:W-:Y:S01]  /*7490*/  IMAD R113, R113, UR4, RZ ;  /* 0x0000000471717c24 */ /* 0x000fe2000f8e02ff */
[----:B------:R-:W-:Y:S01]  /*74a0*/  ISETP.GE.AND P5, PT, R138, UR5, PT ;  /* 0x000000058a007c0c */ /* 0x000fe2000bfa6270 */
[----:B------:R-:W-:Y:S01]  /*74b0*/  IMAD R109, R109, UR4, RZ ;  /* 0x000000046d6d7c24 */ /* 0x000fe2000f8e02ff */
[----:B---3--:R-:W-:Y:S01]  /*74c0*/  SEL R149, R154, RZ, P0 ;  /* 0x000000ff9a957207 */ /* 0x008fe20000000000 */
[----:B------:R1:W-:Y:S01]  /*74d0*/  STL [R1+0x10c], R14 ;  /* 0x00010c0e01007387 */ /* 0x0003e20000100800 */
[----:B------:R-:W-:Y:S01]  /*74e0*/  SEL R140, RZ, 0x4, P2 ;  /* 0x00000004ff8c7807 */ /* 0x000fe20001000000 */
[----:B------:R-:W-:Y:S01]  /*74f0*/  IMAD R108, R108, UR4, RZ ;  /* 0x000000046c6c7c24 */ /* 0x000fe2000f8e02ff */
[----:B------:R-:W-:Y:S01]  /*7500*/  SEL R172, RZ, 0x4, P5 ;  /* 0x00000004ffac7807 */ /* 0x000fe20002800000 */
[----:B------:R3:W-:Y:S01]  /*7510*/  STL [R1+0x158], R149 ;  /* 0x0001589501007387 */ /* 0x0007e20000100800 */
[----:B--2---:R-:W-:Y:S01]  /*7520*/  SEL R17, R156, RZ, P0 ;  /* 0x000000ff9c117207 */ /* 0x004fe20000000000 */
[----:B------:R-:W-:Y:S01]  /*7530*/  IMAD R105, R105, UR4, RZ ;  /* 0x0000000469697c24 */ /* 0x000fe2000f8e02ff */
[----:B------:R-:W-:Y:S01]  /*7540*/  ISETP.GE.AND P2, PT, R136, UR6, PT ;  /* 0x0000000688007c0c */ /* 0x000fe2000bf46270 */
[----:B------:R-:W-:Y:S01]  /*7550*/  IMAD R102, R102, UR4, RZ ;  /* 0x0000000466667c24 */ /* 0x000fe2000f8e02ff */
[----:B------:R-:W-:Y:S01]  /*7560*/  ISETP.GE.AND P5, PT, R134, UR5, PT ;  /* 0x0000000586007c0c */ /* 0x000fe2000bfa6270 */
[----:B------:R2:W-:Y:S01]  /*7570*/  STL [R1+0x15c], R17 ;  /* 0x00015c1101007387 */ /* 0x0005e20000100800 */
[----:B-1----:R-:W-:Y:S01]  /*7580*/  SEL R14, R157, RZ, P0 ;  /* 0x000000ff9d0e7207 */ /* 0x002fe20000000000 */
[----:B------:R-:W-:Y:S01]  /*7590*/  IMAD R101, R101, UR4, RZ ;  /* 0x0000000465657c24 */ /* 0x000fe2000f8e02ff */
[----:B------:R-:W-:Y:S01]  /*75a0*/  SEL R136, RZ, 0x4, P2 ;  /* 0x00000004ff887807 */ /* 0x000fe20001000000 */
[----:B------:R-:W-:Y:S01]  /*75b0*/  IMAD R100, R100, UR4, RZ ;  /* 0x0000000464647c24 */ /* 0x000fe2000f8e02ff */
[----:B---3--:R-:W-:Y:S01]  /*75c0*/  SEL R149, R158, RZ, P0 ;  /* 0x000000ff9e957207 */ /* 0x008fe20000000000 */
[----:B------:R-:W-:Y:S01]  /*75d0*/  STL [R1+0x160], R14 ;  /* 0x0001600e01007387 */ /* 0x000fe20000100800 */
[----:B------:R-:W-:Y:S01]  /*75e0*/  SEL R176, RZ, 0x4, P5 ;  /* 0x00000004ffb07807 */ /* 0x000fe20002800000 */
[----:B------:R-:W-:Y:S01]  /*75f0*/  IMAD R98, R98, UR4, RZ ;  /* 0x0000000462627c24 */ /* 0x000fe2000f8e02ff */
[----:B------:R-:W-:Y:S01]  /*7600*/  ISETP.GE.AND P2, PT, R132, UR6, PT ;  /* 0x0000000684007c0c */ /* 0x000fe2000bf46270 */
[----:B------:R1:W-:Y:S01]  /*7610*/  STL [R1+0x168], R149 ;  /* 0x0001689501007387 */ /* 0x0003e20000100800 */
[----:B------:R-:W-:Y:S01]  /*7620*/  ISETP.GE.AND P5, PT, R130, UR5, PT ;  /* 0x0000000582007c0c */ /* 0x000fe2000bfa6270 */
[----:B------:R-:W-:Y:S01]  /*7630*/  IMAD R97, R97, UR4, RZ ;  /* 0x0000000461617c24 */ /* 0x000fe2000f8e02ff */
[----:B--2---:R-:W-:Y:S01]  /*7640*/  SEL R17, R160, RZ, P0 ;  /* 0x000000ffa0117207 */ /* 0x004fe20000000000 */
[----:B------:R-:W-:Y:S01]  /*7650*/  IMAD R96, R96, UR4, RZ ;  /* 0x0000000460607c24 */ /* 0x000fe2000f8e02ff */
[----:B------:R-:W-:Y:S01]  /*7660*/  SEL R132, RZ, 0x4, P2 ;  /* 0x00000004ff847807 */ /* 0x000fe20001000000 */
[----:B------:R-:W-:Y:S01]  /*7670*/  IMAD R94, R94, UR4, RZ ;  /* 0x000000045e5e7c24 */ /* 0x000fe2000f8e02ff */
[----:B------:R-:W-:Y:S01]  /*7680*/  SEL R179, RZ, 0x4, P5 ;  /* 0x00000004ffb37807 */ /* 0x000fe20002800000 */
[----:B------:R-:W-:Y:S01]  /*7690*/  STL [R1+0x164], R17 ;  /* 0x0001641101007387 */ /* 0x000fe20000100800 */
[----:B------:R-:W-:Y:S01]  /*76a0*/  ISETP.GE.AND P2, PT, R128, UR6, PT ;  /* 0x0000000680007c0c */ /* 0x000fe2000bf46270 */
[----:B------:R-:W-:Y:S01]  /*76b0*/  IMAD R93, R93, UR4, RZ ;  /* 0x000000045d5d7c24 */ /* 0x000fe2000f8e02ff */
[----:B-1----:R-:W-:Y:S01]  /*76c0*/  SEL R149, R162, RZ, P0 ;  /* 0x000000ffa2957207 */ /* 0x002fe20000000000 */
[----:B------:R-:W-:Y:S01]  /*76d0*/  IMAD R92, R92, UR4, RZ ;  /* 0x000000045c5c7c24 */ /* 0x000fe2000f8e02ff */
[----:B------:R-:W-:Y:S01]  /*76e0*/  ISETP.GE.AND P5, PT, R126, UR5, PT ;  /* 0x000000057e007c0c */ /* 0x000fe2000bfa6270 */
[----:B------:R-:W-:Y:S01]  /*76f0*/  IMAD R90, R90, UR4, RZ ;  /* 0x000000045a5a7c24 */ /* 0x000fe2000f8e02ff */
[----:B------:R-:W-:Y:S01]  /*7700*/  SEL R150, R165, RZ, P0 ;  /* 0x000000ffa5967207 */ /* 0x000fe20000000000 */
[----:B------:R1:W-:Y:S01]  /*7710*/  STL [R1+0x16c], R149 ;  /* 0x00016c9501007387 */ /* 0x0003e20000100800 */
[----:B------:R-:W-:Y:S01]  /*7720*/  SEL R128, RZ, 0x4, P2 ;  /* 0x00000004ff807807 */ /* 0x000fe20001000000 */
[----:B------:R-:W-:Y:S01]  /*7730*/  IMAD R89, R89, UR4, RZ ;  /* 0x0000000459597c24 */ /* 0x000fe2000f8e02ff */
[----:B------:R-:W-:Y:S01]  /*7740*/  SEL R182, RZ, 0x4, P5 ;  /* 0x00000004ffb67807 */ /* 0x000fe20002800000 */
[----:B------:R2:W-:Y:S01]  /*7750*/  STL [R1+0x170], R150 ;  /* 0x0001709601007387 */ /* 0x0005e20000100800 */
[----:B------:R-:W-:Y:S01]  /*7760*/  ISETP.GT.AND P2, PT, R145, 0x5f, PT ;  /* 0x0000005f9100780c */ /* 0x000fe20003f44270 */
[----:B------:R-:W-:Y:S01]  /*7770*/  IMAD R88, R88, UR4, RZ ;  /* 0x0000000458587c24 */ /* 0x000fe2000f8e02ff */
[----:B------:R-:W-:Y:S01]  /*7780*/  ISETP.GE.AND P5, PT, R0, UR5, PT ;  /* 0x0000000500007c0c */ /* 0x000fe2000bfa6270 */
[----:B------:R-:W-:Y:S01]  /*7790*/  IMAD R86, R86, UR4, RZ ;  /* 0x0000000456567c24 */ /* 0x000fe2000f8e02ff */
[----:B------:R-:W-:Y:S01]  /*77a0*/  ISETP.GE.AND P6, PT, R141, UR6, PT ;  /* 0x000000068d007c0c */ /* 0x000fe2000bfc6270 */
[----:B------:R-:W-:Y:S01]  /*77b0*/  IMAD R85, R85, UR4, RZ ;  /* 0x0000000455557c24 */ /* 0x000fe2000f8e02ff */
[----:B-1----:R-:W-:Y:S01]  /*77c0*/  SEL R149, R166, RZ, P0 ;  /* 0x000000ffa6957207 */ /* 0x002fe20000000000 */
[----:B------:R-:W-:Y:S01]  /*77d0*/  IMAD R84, R84, UR4, RZ ;  /* 0x0000000454547c24 */ /* 0x000fe2000f8e02ff */
[----:B------:R-:W-:Y:S01]  /*77e0*/  SEL R142, RZ, 0x4, P5 ;  /* 0x00000004ff8e7807 */ /* 0x000fe20002800000 */
[----:B------:R-:W-:Y:S01]  /*77f0*/  IMAD R82, R82, UR4, RZ ;  /* 0x0000000452527c24 */ /* 0x000fe2000f8e02ff */
[----:B------:R-:W-:Y:S01]  /*7800*/  ISETP.GE.AND P5, PT, R16, UR6, PT ;  /* 0x0000000610007c0c */ /* 0x000fe2000bfa6270 */
[----:B------:R1:W-:Y:S01]  /*7810*/  STL [R1+0x174], R149 ;  /* 0x0001749501007387 */ /* 0x0003e20000100800 */
[----:B------:R-:W-:Y:S01]  /*7820*/  SEL R152, R169, RZ, P2 ;  /* 0x000000ffa9987207 */ /* 0x000fe20001000000 */
[----:B------:R-:W-:Y:S01]  /*7830*/  IMAD R81, R81, UR4, RZ ;  /* 0x0000000451517c24 */ /* 0x000fe2000f8e02ff */
[----:B--2---:R-:W-:Y:S01]  /*7840*/  SEL R150, R170, RZ, P2 ;  /* 0x000000ffaa967207 */ /* 0x004fe20001000000 */
[----:B------:R-:W-:Y:S01]  /*7850*/  IMAD R80, R80, UR4, RZ ;  /* 0x0000000450507c24 */ /* 0x000fe2000f8e02ff */
[----:B------:R-:W-:Y:S01]  /*7860*/  SEL R144, RZ, 0x4, P5 ;  /* 0x00000004ff907807 */ /* 0x000fe20002800000 */
[----:B------:R-:W-:Y:S01]  /*7870*/  IMAD R78, R78, UR4, RZ ;  /* 0x000000044e4e7c24 */ /* 0x000fe2000f8e02ff */
[----:B------:R-:W-:Y:S01]  /*7880*/  ISETP.GE.AND P5, PT, R138, UR6, PT ;  /* 0x000000068a007c0c */ /* 0x000fe2000bfa6270 */
[----:B------:R-:W-:Y:S01]  /*7890*/  IMAD R77, R77, UR4, RZ ;  /* 0x000000044d4d7c24 */ /* 0x000fe2000f8e02ff */
[----:B------:R-:W-:Y:S01]  /*78a0*/  SEL R141, RZ, 0x4, P6 ;  /* 0x00000004ff8d7807 */ /* 0x000fe20003000000 */
[----:B------:R-:W-:Y:S01]  /*78b0*/  IMAD R76, R76, UR4, RZ ;  /* 0x000000044c4c7c24 */ /* 0x000fe2000f8e02ff */
[----:B-1----:R-:W-:Y:S01]  /*78c0*/  SEL R149, R168, RZ, P2 ;  /* 0x000000ffa8957207 */ /* 0x002fe20001000000 */
[----:B------:R-:W-:Y:S01]  /*78d0*/  IMAD R74, R74, UR4, RZ ;  /* 0x000000044a4a7c24 */ /* 0x000fe2000f8e02ff */
[----:B------:R-:W-:Y:S01]  /*78e0*/  ISETP.GE.AND P6, PT, R137, UR6, PT ;  /* 0x0000000689007c0c */ /* 0x000fe2000bfc6270 */
[----:B------:R-:W-:Y:S01]  /*78f0*/  IMAD R73, R73, UR4, RZ ;  /* 0x0000000449497c24 */ /* 0x000fe2000f8e02ff */
[----:B------:R-:W-:Y:S01]  /*7900*/  SEL R138, RZ, 0x4, P5 ;  /* 0x00000004ff8a7807 */ /* 0x000fe20002800000 */
[----:B------:R1:W-:Y:S01]  /*7910*/  STL [R1+0x17c], R149 ;  /* 0x00017c9501007387 */ /* 0x0003e20000100800 */
        /* <DEDUP_REMOVED lines=10> */
[----:B-1----:R-:W-:Y:S01]  /*79c0*/  SEL R149, R172, RZ, P2 ;  /* 0x000000ffac957207 */ /* 0x002fe20001000000 */
[----:B------:R-:W-:Y:S01]  /*79d0*/  IMAD R68, R68, UR4, RZ ;  /* 0x0000000444447c24 */ /* 0x000fe2000f8e02ff */
[----:B------:R-:W-:Y:S01]  /*79e0*/  SEL R133, RZ, 0x4, P6 ;  /* 0x00000004ff857807 */ /* 0x000fe20003000000 */
[----:B------:R-:W-:Y:S01]  /*79f0*/  IMAD R66, R66, UR4, RZ ;  /* 0x0000000442427c24 */ /* 0x000fe2000f8e02ff */
[----:B--2---:R-:W-:Y:S01]  /*7a00*/  SEL R152, R173, RZ, P2 ;  /* 0x000000ffad987207 */ /* 0x004fe20001000000 */
[----:B------:R1:W-:Y:S01]  /*7a10*/  STL [R1+0x184], R149 ;  /* 0x0001849501007387 */ /* 0x0003e20000100800 */
[----:B------:R-:W-:Y:S01]  /*7a20*/  ISETP.GE.AND P6, PT, R129, UR6, PT ;  /* 0x0000000681007c0c */ /* 0x000fe2000bfc6270 */
[----:B------:R-:W-:Y:S01]  /*7a30*/  IMAD R64, R64, UR4, RZ ;  /* 0x0000000440407c24 */ /* 0x000fe2000f8e02ff */
[----:B---3--:R-:W-:Y:S01]  /*7a40*/  SEL R150, R174, RZ, P2 ;  /* 0x000000ffae967207 */ /* 0x008fe20001000000 */
[----:B------:R2:W-:Y:S01]  /*7a50*/  STL [R1+0x188], R152 ;  /* 0x0001889801007387 */ /* 0x0005e20000100800 */
[----:B------:R-:W-:Y:S01]  /*7a60*/  SEL R130, RZ, 0x4, P5 ;  /* 0x00000004ff827807 */ /* 0x000fe20002800000 */
[----:B------:R-:W-:Y:S01]  /*7a70*/  IMAD R62, R62, UR4, RZ ;  /* 0x000000043e3e7c24 */ /* 0x000fe2000f8e02ff */
[----:B------:R-:W-:Y:S01]  /*7a80*/  ISETP.GE.AND P5, PT, R126, UR6, PT ;  /* 0x000000067e007c0c */ /* 0x000fe2000bfa6270 */
[----:B------:R3:W-:Y:S01]  /*7a90*/  STL [R1+0x18c], R150 ;  /* 0x00018c9601007387 */ /* 0x0007e20000100800 */
[----:B------:R-:W-:Y:S01]  /*7aa0*/  SEL R129, RZ, 0x4, P6 ;  /* 0x00000004ff817807 */ /* 0x000fe20003000000 */
[----:B------:R-:W-:Y:S01]  /*7ab0*/  IMAD R61, R61, UR4, RZ ;  /* 0x000000043d3d7c24 */ /* 0x000fe2000f8e02ff */
[----:B-1----:R-:W-:Y:S01]  /*7ac0*/  SEL R149, R176, RZ, P2 ;  /* 0x000000ffb0957207 */ /* 0x002fe20001000000 */
[----:B------:R-:W-:Y:S01]  /*7ad0*/  IMAD R60, R60, UR4, RZ ;  /* 0x000000043c3c7c24 */ /* 0x000fe2000f8e02ff */
[----:B------:R-:W-:Y:S01]  /*7ae0*/  ISETP.GE.AND P6, PT, R185, UR6, PT ;  /* 0x00000006b9007c0c */ /* 0x000fe2000bfc6270 */
[----:B------:R-:W-:Y:S01]  /*7af0*/  IMAD R168, R58, UR4, RZ ;  /* 0x000000043aa87c24 */ /* 0x000fe2000f8e02ff */
[----:B--2---:R-:W-:Y:S01]  /*7b00*/  SEL R152, R177, RZ, P2 ;  /* 0x000000ffb1987207 */ /* 0x004fe20001000000 */
[----:B------:R1:W-:Y:S01]  /*7b10*/  STL [R1+0x190], R149 ;  /* 0x0001909501007387 */ /* 0x0003e20000100800 */
[----:B------:R-:W-:Y:S01]  /*7b20*/  SEL R148, R148, RZ, P2 ;  /* 0x000000ff94947207 */ /* 0x000fe20001000000 */
[----:B------:R-:W-:Y:S01]  /*7b30*/  IMAD R158, R57, UR4, RZ ;  /* 0x00000004399e7c24 */ /* 0x000fe2000f8e02ff */
[----:B---3--:R-:W-:Y:S01]  /*7b40*/  SEL R150, R178, RZ, P2 ;  /* 0x000000ffb2967207 */ /* 0x008fe20001000000 */
[----:B------:R2:W-:Y:S01]  /*7b50*/  STL [R1+0x194], R152 ;  /* 0x0001949801007387 */ /* 0x0005e20000100800 */
[----:B------:R-:W-:Y:S01]  /*7b60*/  SEL R126, RZ, 0x4, P5 ;  /* 0x00000004ff7e7807 */ /* 0x000fe20002800000 */
[----:B------:R-:W-:Y:S01]  /*7b70*/  IMAD R166, R56, UR4, RZ ;  /* 0x0000000438a67c24 */ /* 0x000fe2000f8e02ff */
[----:B------:R-:W-:Y:S01]  /*7b80*/  SEL R146, R146, RZ, P2 ;  /* 0x000000ff92927207 */ /* 0x000fe20001000000 */
[----:B------:R3:W-:Y:S01]  /*7b90*/  STL [R1+0x198], R150 ;  /* 0x0001989601007387 */ /* 0x0007e20000100800 */
[----:B------:R-:W-:Y:S01]  /*7ba0*/  ISETP.GT.AND P5, PT, R145, 0x7f, PT ;  /* 0x0000007f9100780c */ /* 0x000fe20003fa4270 */
[----:B------:R-:W-:Y:S01]  /*7bb0*/  IMAD R165, R54, UR4, RZ ;  /* 0x0000000436a57c24 */ /* 0x000fe2000f8e02ff */
[----:B-1----:R-:W-:Y:S01]  /*7bc0*/  SEL R149, R179, RZ, P2 ;  /* 0x000000ffb3957207 */ /* 0x002fe20001000000 */
[----:B------:R-:W-:Y:S01]  /*7bd0*/  IMAD R162, R52, UR4, RZ ;  /* 0x0000000434a27c24 */ /* 0x000fe2000f8e02ff */
[----:B------:R-:W-:Y:S01]  /*7be0*/  SEL R142, R142, RZ, P2 ;  /* 0x000000ff8e8e7207 */ /* 0x000fe20001000000 */
[----:B------:R-:W-:Y:S01]  /*7bf0*/  IMAD R160, R49, UR4, RZ ;  /* 0x0000000431a07c24 */ /* 0x000fe2000f8e02ff */
[----:B--2---:R-:W-:Y:S01]  /*7c00*/  SEL R152, R180, RZ, P2 ;  /* 0x000000ffb4987207 */ /* 0x004fe20001000000 */
[----:B------:R1:W-:Y:S01]  /*7c10*/  STL [R1+0x19c], R149 ;  /* 0x00019c9501007387 */ /* 0x0003e20000100800 */
[----:B------:R-:W-:Y:S01]  /*7c20*/  SEL R145, RZ, 0x4, P6 ;  /* 0x00000004ff917807 */ /* 0x000fe20003000000 */
[----:B------:R-:W-:Y:S01]  /*7c30*/  IMAD R157, R48, UR4, RZ ;  /* 0x00000004309d7c24 */ /* 0x000fe2000f8e02ff */
[----:B---3--:R-:W-:Y:S01]  /*7c40*/  SEL R150, R181, RZ, P2 ;  /* 0x000000ffb5967207 */ /* 0x008fe20001000000 */
[----:B------:R2:W-:Y:S01]  /*7c50*/  STL [R1+0x1a0], R152 ;  /* 0x0001a09801007387 */ /* 0x0005e20000100800 */
[----:B------:R-:W-:Y:S01]  /*7c60*/  ISETP.GE.AND P6, PT, R184, UR6, PT ;  /* 0x00000006b8007c0c */ /* 0x000fe2000bfc6270 */
[----:B------:R-:W-:Y:S01]  /*7c70*/  IMAD R156, R46, UR4, RZ ;  /* 0x000000042e9c7c24 */ /* 0x000fe2000f8e02ff */
[----:B------:R-:W-:Y:S01]  /*7c80*/  SEL R14, R161, RZ, P0 ;  /* 0x000000ffa10e7207 */ /* 0x000fe20000000000 */
[----:B------:R-:W-:Y:S01]  /*7c90*/  STL [R1+0x1a4], R150 ;  /* 0x0001a49601007387 */ /* 0x000fe20000100800 */
[----:B------:R-:W-:Y:S01]  /*7ca0*/  SEL R17, R164, RZ, P0 ;  /* 0x000000ffa4117207 */ /* 0x000fe20000000000 */
[----:B------:R-:W-:Y:S01]  /*7cb0*/  IMAD R164, R53, UR4, RZ ;  /* 0x0000000435a47c24 */ /* 0x000fe2000f8e02ff */
[----:B-1----:R-:W-:Y:S01]  /*7cc0*/  SEL R149, R182, RZ, P2 ;  /* 0x000000ffb6957207 */ /* 0x002fe20001000000 */
[----:B------:R-:W-:Y:S01]  /*7cd0*/  IMAD R161, R50, UR4, RZ ;  /* 0x0000000432a17c24 */ /* 0x000fe2000f8e02ff */
[----:B------:R-:W-:Y:S01]  /*7ce0*/  SEL R234, R234, RZ, P0 ;  /* 0x000000ffeaea7207 */ /* 0x000fe20000000000 */
[----:B------:R-:W-:Y:S01]  /*7cf0*/  IMAD R153, R45, UR4, RZ ;  /* 0x000000042d997c24 */ /* 0x000fe2000f8e02ff */
[----:B------:R-:W-:Y:S01]  /*7d00*/  SEL R144, R144, RZ, P5 ;  /* 0x000000ff90907207 */ /* 0x000fe20002800000 */
[----:B------:R1:W-:Y:S01]  /*7d10*/  STL [R1+0x1a8], R149 ;  /* 0x0001a89501007387 */ /* 0x0003e20000100800 */
[----:B------:R-:W-:Y:S01]  /*7d20*/  ISETP.GE.AND P0, PT, R12, UR6, PT ;  /* 0x000000060c007c0c */ /* 0x000fe2000bf06270 */
[----:B--2---:R-:W-:Y:S01]  /*7d30*/  IMAD R152, R44, UR4, RZ ;  /* 0x000000042c987c24 */ /* 0x004fe2000f8e02ff */
[----:B------:R-:W-:Y:S01]  /*7d40*/  SEL R12, R140, RZ, P5 ;  /* 0x000000ff8c0c7207 */ /* 0x000fe20002800000 */
[----:B------:R2:W-:Y:S01]  /*7d50*/  STL [R1+0x1ac], R148 ;  /* 0x0001ac9401007387 */ /* 0x0005e20000100800 */
[----:B------:R-:W-:Y:S01]  /*7d60*/  SEL R138, R138, RZ, P5 ;  /* 0x000000ff8a8a7207 */ /* 0x000fe20002800000 */
[----:B------:R-:W-:Y:S01]  /*7d70*/  IMAD R140, R36, UR4, RZ ;  /* 0x00000004248c7c24 */ /* 0x000fe2000f8e02ff */
[----:B------:R-:W-:Y:S01]  /*7d80*/  SEL R134, R134, RZ, P5 ;  /* 0x000000ff86867207 */ /* 0x000fe20002800000 */
[----:B------:R3:W-:Y:S01]  /*7d90*/  STL [R1+0x1b4], R146 ;  /* 0x0001b49201007387 */ /* 0x0007e20000100800 */
[----:B------:R-:W-:Y:S01]  /*7da0*/  SEL R128, R128, RZ, P5 ;  /* 0x000000ff80807207 */ /* 0x000fe20002800000 */
[----:B-1----:R-:W-:Y:S01]  /*7db0*/  IMAD R149, R42, UR4, RZ ;  /* 0x000000042a957c24 */ /* 0x002fe2000f8e02ff */
[----:B------:R-:W-:Y:S01]  /*7dc0*/  SEL R183, R183, RZ, P2 ;  /* 0x000000ffb7b77207 */ /* 0x000fe20001000000 */
[----:B------:R1:W-:Y:S01]  /*7dd0*/  STL [R1+0x1b0], R142 ;  /* 0x0001b08e01007387 */ /* 0x0003e20000100800 */
[----:B------:R-:W-:-:S02]  /*7de0*/  IMAD R150, R47, UR4, RZ ;  /* 0x000000042f967c24 */ /* 0x000fc4000f8e02ff */
[----:B--2---:R-:W-:Y:S01]  /*7df0*/  IMAD R148, R41, UR4, RZ ;  /* 0x0000000429947c24 */ /* 0x004fe2000f8e02ff */
[----:B------:R2:W-:Y:S01]  /*7e00*/  STL [R1+0x1bc], R144 ;  /* 0x0001bc9001007387 */ /* 0x0005e20000100800 */
[----:B------:R-:W-:Y:S01]  /*7e10*/  IMAD R154, R55, UR4, RZ ;  /* 0x00000004379a7c24 */ /* 0x000fe2000f8e02ff */
[----:B---3--:R-:W-:Y:S01]  /*7e20*/  SEL R146, R145, RZ, P5 ;  /* 0x000000ff91927207 */ /* 0x008fe20002800000 */
[----:B------:R-:W-:Y:S01]  /*7e30*/  IMAD R170, R87, UR4, RZ ;  /* 0x0000000457aa7c24 */ /* 0x000fe2000f8e02ff */
[----:B------:R-:W-:Y:S01]  /*7e40*/  SEL R145, RZ, 0x4, P0 ;  /* 0x00000004ff917807 */ /* 0x000fe20000000000 */
[----:B------:R-:W-:Y:S01]  /*7e50*/  IMAD R174, R95, UR4, RZ ;  /* 0x000000045fae7c24 */ /* 0x000fe2000f8e02ff */
[----:B-1----:R-:W-:Y:S01]  /*7e60*/  SEL R142, RZ, 0x4, P6 ;  /* 0x00000004ff8e7807 */ /* 0x002fe20003000000 */
[----:B------:R-:W-:Y:S01]  /*7e70*/  IMAD R178, R103, UR4, RZ ;  /* 0x0000000467b27c24 */ /* 0x000fe2000f8e02ff */
[----:B------:R-:W-:Y:S01]  /*7e80*/  ISETP.GE.AND P6, PT, R0, UR6, PT ;  /* 0x0000000600007c0c */ /* 0x000fe2000bfc6270 */
[----:B------:R-:W-:Y:S01]  /*7e90*/  IMAD R16, R16, R220, RZ ;  /* 0x000000dc10107224 */ /* 0x000fe200078e02ff */
[----:B------:R-:W-:Y:S01]  /*7ea0*/  SEL R0, R141, RZ, P5 ;  /* 0x000000ff8d007207 */ /* 0x000fe20002800000 */
[----:B--2---:R-:W-:Y:S01]  /*7eb0*/  IMAD R144, R38, UR4, RZ ;  /* 0x0000000426907c24 */ /* 0x004fe2000f8e02ff */
[----:B------:R-:W-:Y:S01]  /*7ec0*/  ISETP.NE.U32.AND P0, PT, R146, RZ, PT ;  /* 0x000000ff9200720c */ /* 0x000fe20003f05070 */
[----:B------:R-:W-:Y:S01]  /*7ed0*/  IMAD R141, R37, UR4, RZ ;  /* 0x00000004258d7c24 */ /* 0x000fe2000f8e02ff */
[----:B------:R-:W-:Y:S01]  /*7ee0*/  SEL R146, RZ, 0x4, P6 ;  /* 0x00000004ff927807 */ /* 0x000fe20003000000 */
[----:B------:R1:W-:Y:S01]  /*7ef0*/  STL [R1+0x1b8], R0 ;  /* 0x0001b80001007387 */ /* 0x0003e20000100800 */
[----:B------:R-:W-:-:S03]  /*7f00*/  ISETP.NE.U32.AND P2, PT, R183, RZ, PT ;  /* 0x000000ffb700720c */ /* 0x000fc60003f45070 */
[----:B------:R2:W-:Y:S04]  /*7f10*/  STL [R1+0x1c0], R12 ;  /* 0x0001c00c01007387 */ /* 0x0005e80000100800 */
[----:B------:R3:W-:Y:S01]  /*7f20*/  STL [R1+0x1c4], R138 ;  /* 0x0001c48a01007387 */ /* 0x0007e20000100800 */
[----:B-1----:R-:W-:Y:S01]  /*7f30*/  SEL R0, R137, RZ, P5 ;  /* 0x000000ff89007207 */ /* 0x002fe20002800000 */
[----:B------:R-:W-:Y:S01]  /*7f40*/  IMAD R137, R34, UR4, RZ ;  /* 0x0000000422897c24 */ /* 0x000fe2000f8e02ff */
[----:B--2---:R-:W-:-:S03]  /*7f50*/  SEL R12, R136, RZ, P5 ;  /* 0x000000ff880c7207 */ /* 0x004fc60002800000 */
[----:B------:R1:W-:Y:S01]  /*7f60*/  STL [R1+0x1c8], R0 ;  /* 0x0001c80001007387 */ /* 0x0003e20000100800 */
[----:B------:R-:W-:Y:S01]  /*7f70*/  IMAD R136, R19, UR4, RZ ;  /* 0x0000000413887c24 */ /* 0x000fe2000f8e02ff */
[----:B------:R-:W-:Y:S01]  /*7f80*/  @P2 LOP3.LUT R252, R252, 0x20000, RZ, 0xfc, !PT ;  /* 0x00020000fcfc2812 */ /* 0x000fe200078efcff */
[----:B---3--:R-:W-:Y:S01]  /*7f90*/  IMAD R138, R23, UR4, RZ ;  /* 0x00000004178a7c24 */ /* 0x008fe2000f8e02ff */
[----:B------:R2:W-:Y:S01]  /*7fa0*/  STL [R1+0x1cc], R12 ;  /* 0x0001cc0c01007387 */ /* 0x0005e20000100800 */
[----:B------:R-:W-:Y:S02]  /*7fb0*/  ISETP.NE.U32.AND P3, PT, R234, RZ, PT ;  /* 0x000000ffea00720c */ /* 0x000fe40003f65070 */
[----:B------:R-:W-:Y:S01]  /*7fc0*/  LOP3.LUT R252, R252, 0xfffbffff, RZ, 0xc0, !PT ;  /* 0xfffbfffffcfc7812 */ /* 0x000fe200078ec0ff */
[----:B------:R3:W-:Y:S01]  /*7fd0*/  STL [R1+0x1d4], R134 ;  /* 0x0001d48601007387 */ /* 0x0007e20000100800 */
[----:B------:R-:W-:Y:S01]  /*7fe0*/  UMOV UR7, 0x400 ;  /* 0x0000040000077882 */ /* 0x000fe20000000000 */
[----:B-1----:R-:W-:Y:S01]  /*7ff0*/  SEL R0, R133, RZ, P5 ;  /* 0x000000ff85007207 */ /* 0x002fe20002800000 */
[----:B------:R-:W-:Y:S01]  /*8000*/  IMAD R133, R33, UR4, RZ ;  /* 0x0000000421857c24 */ /* 0x000fe2000f8e02ff */
[----:B------:R-:W-:-:S02]  /*8010*/  @P0 LOP3.LUT R252, R252, 0x40000, RZ, 0xfc, !PT ;  /* 0x00040000fcfc0812 */ /* 0x000fc400078efcff */
[----:B--2---:R-:W-:Y:S01]  /*8020*/  SEL R12, R132, RZ, P5 ;  /* 0x000000ff840c7207 */ /* 0x004fe20002800000 */
[----:B------:R-:W-:Y:S01]  /*8030*/  IMAD R132, R112, UR4, RZ ;  /* 0x0000000470847c24 */ /* 0x000fe2000f8e02ff */
[----:B------:R-:W-:Y:S01]  /*8040*/  ISETP.NE.U32.AND P0, PT, R14, RZ, PT ;  /* 0x000000ff0e00720c */ /* 0x000fe20003f05070 */
[----:B------:R-:W-:Y:S01]  /*8050*/  IMAD R112, R25, UR4, RZ ;  /* 0x0000000419707c24 */ /* 0x000fe2000f8e02ff */
[----:B------:R-:W-:Y:S01]  /*8060*/  LOP3.LUT R252, R252, 0xfff7ffff, RZ, 0xc0, !PT ;  /* 0xfff7fffffcfc7812 */ /* 0x000fe200078ec0ff */
[----:B------:R1:W-:Y:S01]  /*8070*/  STL [R1+0x924], R12 ;  /* 0x0009240c01007387 */ /* 0x0003e20000100800 */
[----:B---3--:R-:W-:Y:S01]  /*8080*/  IMAD R134, R114, UR4, RZ ;  /* 0x0000000472867c24 */ /* 0x008fe2000f8e02ff */
[----:B------:R-:W-:Y:S01]  /*8090*/  ULDC.64 UR26, c[0x0][0x208] ;  /* 0x00008200001a7ab9 */ /* 0x000fe20000000a00 */
[----:B------:R-:W-:Y:S01]  /*80a0*/  IMAD R114, R24, UR4, RZ ;  /* 0x0000000418727c24 */ /* 0x000fe2000f8e02ff */
[----:B------:R2:W-:Y:S01]  /*80b0*/  STL [R1+0x1d0], R0 ;  /* 0x0001d00001007387 */ /* 0x0005e20000100800 */
[----:B------:R-:W-:-:S02]  /*80c0*/  ISETP.NE.U32.AND P2, PT, R17, RZ, PT ;  /* 0x000000ff1100720c */ /* 0x000fc40003f45070 */
[----:B-1----:R-:W-:Y:S01]  /*80d0*/  SEL R12, R130, RZ, P5 ;  /* 0x000000ff820c7207 */ /* 0x002fe20002800000 */
[----:B------:R-:W-:Y:S02]  /*80e0*/  IMAD R130, R110, UR4, RZ ;  /* 0x000000046e827c24 */ /* 0x000fe4000f8e02ff */
[----:B------:R-:W-:Y:S01]  /*80f0*/  @P0 LOP3.LUT R252, R252, 0x80000, RZ, 0xfc, !PT ;  /* 0x00080000fcfc0812 */ /* 0x000fe200078efcff */
[----:B------:R-:W-:Y:S01]  /*8100*/  IMAD R110, R26, UR4, RZ ;  /* 0x000000041a6e7c24 */ /* 0x000fe2000f8e02ff */
[----:B--2---:R-:W-:Y:S01]  /*8110*/  SEL R0, R129, RZ, P5 ;  /* 0x000000ff81007207 */ /* 0x004fe20002800000 */
[----:B------:R1:W-:Y:S01]  /*8120*/  STL [R1+0xf4], R12 ;  /* 0x0000f40c01007387 */ /* 0x0003e20000100800 */
[----:B------:R-:W-:-:S03]  /*8130*/  IMAD R129, R32, UR4, RZ ;  /* 0x0000000420817c24 */ /* 0x000fc6000f8e02ff */
[----:B------:R2:W-:Y:S04]  /*8140*/  STL [R1+0xf8], R0 ;  /* 0x0000f80001007387 */ /* 0x0005e80000100800 */
[----:B------:R3:W-:Y:S01]  /*8150*/  STL [R1+0x1d8], R128 ;  /* 0x0001d88001007387 */ /* 0x0007e20000100800 */
[----:B-1----:R-:W-:Y:S02]  /*8160*/  SEL R12, R126, RZ, P5 ;  /* 0x000000ff7e0c7207 */ /* 0x002fe40002800000 */
[----:B------:R-:W-:Y:S01]  /*8170*/  SEL R126, R145, RZ, P5 ;  /* 0x000000ff917e7207 */ /* 0x000fe20002800000 */
[----:B------:R-:W-:Y:S01]  /*8180*/  IMAD R145, R40, UR4, RZ ;  /* 0x0000000428917c24 */ /* 0x000fe2000f8e02ff */
[----:B--2---:R-:W-:Y:S01]  /*8190*/  SEL R0, R142, RZ, P5 ;  /* 0x000000ff8e007207 */ /* 0x004fe20002800000 */
[----:B------:R1:W-:Y:S01]  /*81a0*/  STL [R1+0x1dc], R12 ;  /* 0x0001dc0c01007387 */ /* 0x0003e20000100800 */
[----:B------:R-:W-:-:S02]  /*81b0*/  IMAD R142, R31, UR4, RZ ;  /* 0x000000041f8e7c24 */ /* 0x000fc4000f8e02ff */
[----:B---3--:R-:W-:Y:S01]  /*81c0*/  IMAD R128, R106, UR4, RZ ;  /* 0x000000046a807c24 */ /* 0x008fe2000f8e02ff */
[----:B------:R2:W-:Y:S01]  /*81d0*/  STL [R1+0x1e0], R0 ;  /* 0x0001e00001007387 */ /* 0x0005e20000100800 */
[----:B------:R-:W-:-:S03]  /*81e0*/  IMAD R106, R29, UR4, RZ ;  /* 0x000000041d6a7c24 */ /* 0x000fc6000f8e02ff */
[----:B------:R3:W-:Y:S01]  /*81f0*/  STL [R1+0x1e4], R126 ;  /* 0x0001e47e01007387 */ /* 0x0007e20000100800 */
[----:B-1----:R-:W-:Y:S01]  /*8200*/  SEL R12, R146, RZ, P5 ;  /* 0x000000ff920c7207 */ /* 0x002fe20002800000 */
[----:B------:R-:W-:Y:S01]  /*8210*/  IMAD R146, R39, UR4, RZ ;  /* 0x0000000427927c24 */ /* 0x000fe2000f8e02ff */
[C---:B------:R-:W-:Y:S01]  /*8220*/  LEA R214, P5, R124.reuse, R212, 0x2 ;  /* 0x000000d47cd67211 */ /* 0x040fe200078a10ff */
[----:B--2---:R-:W-:Y:S02]  /*8230*/  IMAD R0, R125, UR4, RZ ;  /* 0x000000047d007c24 */ /* 0x004fe4000f8e02ff */
[----:B------:R1:W-:Y:S01]  /*8240*/  STL [R1+0x1e8], R12 ;  /* 0x0001e80c01007387 */ /* 0x0003e20000100800 */
[----:B------:R-:W-:Y:S01]  /*8250*/  LEA.HI.X.SX32 R215, R124, R4, 0x2, P5 ;  /* 0x000000047cd77211 */ /* 0x000fe200028f16ff */
[----:B---3--:R-:W-:Y:S02]  /*8260*/  IMAD R126, R104, UR4, RZ ;  /* 0x00000004687e7c24 */ /* 0x008fe4000f8e02ff */
[----:B------:R2:W-:Y:S01]  /*8270*/  STL [R1+0x228], R0 ;  /* 0x0002280001007387 */ /* 0x0005e20000100800 */
[-C--:B------:R-:W-:Y:S01]  /*8280*/  LEA R36, P6, R0, R212.reuse, 0x2 ;  /* 0x000000d400247211 */ /* 0x080fe200078c10ff */
[----:B------:R-:W-:Y:S01]  /*8290*/  IMAD R104, R30, UR4, RZ ;  /* 0x000000041e687c24 */ /* 0x000fe2000f8e02ff */
[----:B------:R-:W-:Y:S01]  /*82a0*/  LEA R32, P5, R122, R212, 0x2 ;  /* 0x000000d47a207211 */ /* 0x000fe200078a10ff */
[----:B------:R3:W-:Y:S01]  /*82b0*/  STL [R1+0x230], R124 ;  /* 0x0002307c01007387 */ /* 0x0007e20000100800 */
[-C--:B------:R-:W-:Y:S01]  /*82c0*/  LEA.HI.X.SX32 R37, R0, R4.reuse, 0x2, P6 ;  /* 0x0000000400257211 */ /* 0x080fe200030f16ff */
[----:B-1----:R-:W-:Y:S01]  /*82d0*/  IMAD R12, R65, UR4, RZ ;  /* 0x00000004410c7c24 */ /* 0x002fe2000f8e02ff */
[----:B------:R-:W-:Y:S01]  /*82e0*/  LEA.HI.X.SX32 R33, R122, R4, 0x2, P5 ;  /* 0x000000047a217211 */ /* 0x000fe200028f16ff */
[----:B------:R1:W-:Y:S01]  /*82f0*/  STL [R1+0x43c], R122 ;  /* 0x00043c7a01007387 */ /* 0x0003e20000100800 */
[----:B--2---:R-:W-:-:S03]  /*8300*/  IMAD R0, R28, UR4, RZ ;  /* 0x000000041c007c24 */ /* 0x004fc6000f8e02ff */
[----:B------:R-:W-:Y:S01]  /*8310*/  STL [R1+0x438], R121 ;  /* 0x0004387901007387 */ /* 0x000fe20000100800 */
[----:B---3--:R-:W-:-:S03]  /*8320*/  IMAD R124, R11, UR4, RZ ;  /* 0x000000040b7c7c24 */ /* 0x008fc6000f8e02ff */
[----:B------:R-:W-:Y:S01]  /*8330*/  STL [R1+0x434], R120 ;  /* 0x0004347801007387 */ /* 0x000fe20000100800 */
[----:B-1----:R-:W-:-:S03]  /*8340*/  IMAD R122, R18, UR4, RZ ;  /* 0x00000004127a7c24 */ /* 0x002fc6000f8e02ff */
[----:B------:R-:W-:Y:S04]  /*8350*/  STL [R1+0x430], R118 ;  /* 0x0004307601007387 */ /* 0x000fe80000100800 */
        /* <DEDUP_REMOVED lines=63> */
[----:B------:R-:W-:Y:S04]  /*8750*/  STL.64 [R1+0x8c0], R214 ;  /* 0x0008c0d601007387 */ /* 0x000fe80000100a00 */
[----:B------:R-:W-:Y:S04]  /*8760*/  STL [R1+0x330], R133 ;  /* 0x0003308501007387 */ /* 0x000fe80000100800 */
[----:B------:R-:W-:Y:S04]  /*8770*/  STL [R1+0x32c], R129 ;  /* 0x00032c8101007387 */ /* 0x000fe80000100800 */
[----:B------:R-:W-:Y:S04]  /*8780*/  STL [R1+0x328], R104 ;  /* 0x0003286801007387 */ /* 0x000fe80000100800 */
[----:B------:R1:W-:Y:S04]  /*8790*/  STL.64 [R1+0xb0], R36 ;  /* 0x0000b02401007387 */ /* 0x0003e80000100a00 */
[----:B------:R-:W-:Y:S04]  /*87a0*/  STL [R1+0x324], R106 ;  /* 0x0003246a01007387 */ /* 0x000fe80000100800 */
[----:B------:R2:W-:Y:S01]  /*87b0*/  STL.64 [R1+0xa8], R32 ;  /* 0x0000a82001007387 */ /* 0x0005e20000100a00 */
[----:B-1----:R-:W-:-:S03]  /*87c0*/  LEA R36, P6, R121, R212, 0x2 ;  /* 0x000000d479247211 */ /* 0x002fc600078c10ff */
[----:B------:R-:W-:Y:S01]  /*87d0*/  STL [R1+0x320], R0 ;  /* 0x0003200001007387 */ /* 0x000fe20000100800 */
[----:B------:R-:W-:Y:S02]  /*87e0*/  LEA.HI.X.SX32 R37, R121, R4, 0x2, P6 ;  /* 0x0000000479257211 */ /* 0x000fe400030f16ff */
[-C--:B------:R-:W-:Y:S02]  /*87f0*/  LEA R28, P6, R118, R212.reuse, 0x2 ;  /* 0x000000d4761c7211 */ /* 0x080fe400078c10ff */
[----:B--2---:R-:W-:Y:S01]  /*8800*/  LEA R32, P5, R120, R212, 0x2 ;  /* 0x000000d478207211 */ /* 0x004fe200078a10ff */
[----:B------:R-:W-:Y:S01]  /*8810*/  STL.64 [R1+0xa0], R36 ;  /* 0x0000a02401007387 */ /* 0x000fe20000100a00 */
[-C--:B------:R-:W-:Y:S01]  /*8820*/  LEA.HI.X.SX32 R29, R118, R4.reuse, 0x2, P6 ;  /* 0x00000004761d7211 */ /* 0x080fe200030f16ff */
[----:B------:R-:W-:Y:S01]  /*8830*/  IMAD R118, R21, UR4, RZ ;  /* 0x0000000415767c24 */ /* 0x000fe2000f8e02ff */
[----:B------:R-:W-:Y:S01]  /*8840*/  LEA.HI.X.SX32 R33, R120, R4, 0x2, P5 ;  /* 0x0000000478217211 */ /* 0x000fe200028f16ff */
[----:B------:R-:W-:-:S04]  /*8850*/  IMAD R120, R20, UR4, RZ ;  /* 0x0000000414787c24 */ /* 0x000fc8000f8e02ff */
[----:B------:R1:W-:Y:S04]  /*8860*/  STL.64 [R1+0x98], R32 ;  /* 0x0000982001007387 */ /* 0x0003e80000100a00 */
[----:B------:R-:W-:Y:S04]  /*8870*/  STL [R1+0x31c], R110 ;  /* 0x00031c6e01007387 */ /* 0x000fe80000100800 */
[----:B------:R2:W-:Y:S01]  /*8880*/  STL.64 [R1+0x90], R28 ;  /* 0x0000901c01007387 */ /* 0x0005e20000100a00 */
[----:B-1----:R-:W-:-:S04]  /*8890*/  LEA R32, P5, R117, R212, 0x2 ;  /* 0x000000d475207211 */ /* 0x002fc800078a10ff */
[----:B------:R-:W-:Y:S02]  /*88a0*/  LEA.HI.X.SX32 R33, R117, R4, 0x2, P5 ;  /* 0x0000000475217211 */ /* 0x000fe400028f16ff */
[----:B--2---:R-:W-:-:S03]  /*88b0*/  LEA R28, P6, R116, R212, 0x2 ;  /* 0x000000d4741c7211 */ /* 0x004fc600078c10ff */
[----:B------:R1:W-:Y:S01]  /*88c0*/  STL.64 [R1+0x88], R32 ;  /* 0x0000882001007387 */ /* 0x0003e20000100a00 */
[----:B------:R-:W-:-:S03]  /*88d0*/  LEA.HI.X.SX32 R29, R116, R4, 0x2, P6 ;  /* 0x00000004741d7211 */ /* 0x000fc600030f16ff */
[----:B------:R-:W-:Y:S01]  /*88e0*/  STL [R1+0x318], R112 ;  /* 0x0003187001007387 */ /* 0x000fe20000100800 */
[----:B------:R-:W-:-:S03]  /*88f0*/  IMAD R116, R22, UR4, RZ ;  /* 0x0000000416747c24 */ /* 0x000fc6000f8e02ff */
[----:B------:R2:W-:Y:S01]  /*8900*/  STL.64 [R1+0x80], R28 ;  /* 0x0000801c01007387 */ /* 0x0005e20000100a00 */
[----:B-1----:R-:W-:-:S03]  /*8910*/  LEA R32, P5, R134, R212, 0x2 ;  /* 0x000000d486207211 */ /* 0x002fc600078a10ff */
[----:B------:R-:W-:Y:S01]  /*8920*/  STL [R1+0x314], R114 ;  /* 0x0003147201007387 */ /* 0x000fe20000100800 */
[----:B------:R-:W-:Y:S01]  /*8930*/  LEA.HI.X.SX32 R33, R134, R4, 0x2, P5 ;  /* 0x0000000486217211 */ /* 0x000fe200028f16ff */
[----:B------:R-:W-:Y:S01]  /*8940*/  IMAD R134, R9, UR4, RZ ;  /* 0x0000000409867c24 */ /* 0x000fe2000f8e02ff */
[CC--:B------:R-:W-:Y:S02]  /*8950*/  LEA R24, P5, R132.reuse, R212.reuse, 0x2 ;  /* 0x000000d484187211 */ /* 0x0c0fe400078a10ff */
[----:B--2---:R-:W-:Y:S01]  /*8960*/  LEA R28, P6, R113, R212, 0x2 ;  /* 0x000000d4711c7211 */ /* 0x004fe200078c10ff */
[----:B------:R-:W-:Y:S01]  /*8970*/  STL.64 [R1+0x78], R32 ;  /* 0x0000782001007387 */ /* 0x000fe20000100a00 */
[-C--:B------:R-:W-:Y:S01]  /*8980*/  LEA.HI.X.SX32 R25, R132, R4.reuse, 0x2, P5 ;  /* 0x0000000484197211 */ /* 0x080fe200028f16ff */
[----:B------:R-:W-:Y:S01]  /*8990*/  IMAD R132, R3, UR4, RZ ;  /* 0x0000000403847c24 */ /* 0x000fe2000f8e02ff */
[----:B------:R-:W-:-:S05]  /*89a0*/  LEA.HI.X.SX32 R29, R113, R4, 0x2, P6 ;  /* 0x00000004711d7211 */ /* 0x000fca00030f16ff */
[----:B------:R1:W-:Y:S04]  /*89b0*/  STL.64 [R1+0x70], R28 ;  /* 0x0000701c01007387 */ /* 0x0003e80000100a00 */
[----:B------:R2:W-:Y:S04]  /*89c0*/  STL.64 [R1+0x68], R24 ;  /* 0x0000681801007387 */ /* 0x0005e80000100a00 */
[----:B------:R-:W-:Y:S01]  /*89d0*/  STL [R1+0x310], R116 ;  /* 0x0003107401007387 */ /* 0x000fe20000100800 */
[-C--:B-1----:R-:W-:Y:S02]  /*89e0*/  LEA R28, P6, R130, R212.reuse, 0x2 ;  /* 0x000000d4821c7211 */ /* 0x082fe400078c10ff */
[----:B--2---:R-:W-:-:S02]  /*89f0*/  LEA R24, P5, R109, R212, 0x2 ;  /* 0x000000d46d187211 */ /* 0x004fc400078a10ff */
[-C--:B------:R-:W-:Y:S01]  /*8a00*/  LEA.HI.X.SX32 R29, R130, R4.reuse, 0x2, P6 ;  /* 0x00000004821d7211 */ /* 0x080fe200030f16ff */
[----:B------:R-:W-:Y:S01]  /*8a10*/  IMAD R130, R2, UR4, RZ ;  /* 0x0000000402827c24 */ /* 0x000fe2000f8e02ff */
[----:B------:R-:W-:-:S03]  /*8a20*/  LEA.HI.X.SX32 R25, R109, R4, 0x2, P5 ;  /* 0x000000046d197211 */ /* 0x000fc600028f16ff */
[----:B------:R1:W-:Y:S04]  /*8a30*/  STL.64 [R1+0x60], R28 ;  /* 0x0000601c01007387 */ /* 0x0003e80000100a00 */
[----:B------:R2:W-:Y:S04]  /*8a40*/  STL.64 [R1+0x58], R24 ;  /* 0x0000581801007387 */ /* 0x0005e80000100a00 */
[----:B------:R-:W-:Y:S01]  /*8a50*/  STL [R1+0x30c], R118 ;  /* 0x00030c7601007387 */ /* 0x000fe20000100800 */
[-C--:B-1----:R-:W-:Y:S02]  /*8a60*/  LEA R28, P6, R108, R212.reuse, 0x2 ;  /* 0x000000d46c1c7211 */ /* 0x082fe400078c10ff */
[----:B--2---:R-:W-:-:S02]  /*8a70*/  LEA R24, P5, R128, R212, 0x2 ;  /* 0x000000d480187211 */ /* 0x004fc400078a10ff */
[-C--:B------:R-:W-:Y:S02]  /*8a80*/  LEA.HI.X.SX32 R29, R108, R4.reuse, 0x2, P6 ;  /* 0x000000046c1d7211 */ /* 0x080fe400030f16ff */
[----:B------:R-:W-:Y:S01]  /*8a90*/  LEA.HI.X.SX32 R25, R128, R4, 0x2, P5 ;  /* 0x0000000480197211 */ /* 0x000fe200028f16ff */
[----:B------:R-:W-:Y:S02]  /*8aa0*/  IMAD R128, R8, UR4, RZ ;  /* 0x0000000408807c24 */ /* 0x000fe4000f8e02ff */
[----:B------:R1:W-:Y:S04]  /*8ab0*/  STL.64 [R1+0x50], R28 ;  /* 0x0000501c01007387 */ /* 0x0003e80000100a00 */
[----:B------:R2:W-:Y:S04]  /*8ac0*/  STL.64 [R1+0x48], R24 ;  /* 0x0000481801007387 */ /* 0x0005e80000100a00 */
[----:B------:R-:W-:Y:S01]  /*8ad0*/  STL [R1+0x308], R120 ;  /* 0x0003087801007387 */ /* 0x000fe20000100800 */
[----:B-1----:R-:W-:-:S02]  /*8ae0*/  LEA R28, P6, R105, R212, 0x2 ;  /* 0x000000d4691c7211 */ /* 0x002fc400078c10ff */
[----:B--2---:R-:W-:Y:S02]  /*8af0*/  LEA R24, P5, R126, R212, 0x2 ;  /* 0x000000d47e187211 */ /* 0x004fe400078a10ff */
[----:B------:R-:W-:Y:S02]  /*8b00*/  LEA.HI.X.SX32 R29, R105, R4, 0x2, P6 ;  /* 0x00000004691d7211 */ /* 0x000fe400030f16ff */
[----:B------:R-:W-:Y:S02]  /*8b10*/  LEA R20, P6, R102, R212, 0x2 ;  /* 0x000000d466147211 */ /* 0x000fe400078c10ff */
[-C--:B------:R-:W-:Y:S01]  /*8b20*/  LEA.HI.X.SX32 R25, R126, R4.reuse, 0x2, P5 ;  /* 0x000000047e197211 */ /* 0x080fe200028f16ff */
[----:B------:R-:W-:Y:S01]  /*8b30*/  STL.64 [R1+0x40], R28 ;  /* 0x0000401c01007387 */ /* 0x000fe20000100a00 */
[----:B------:R-:W-:Y:S01]  /*8b40*/  LEA.HI.X.SX32 R21, R102, R4, 0x2, P6 ;  /* 0x0000000466157211 */ /* 0x000fe200030f16ff */
[----:B------:R-:W-:Y:S02]  /*8b50*/  IMAD R126, R10, UR4, RZ ;  /* 0x000000040a7e7c24 */ /* 0x000fe4000f8e02ff */
        /* <DEDUP_REMOVED lines=8> */
[----:B------:R-:W-:Y:S04]  /*8be0*/  STL [R1+0x2cc], R124 ;  /* 0x0002cc7c01007387 */ /* 0x000fe80000100800 */
[----:B------:R2:W-:Y:S01]  /*8bf0*/  STL.64 [R1+0x20], R20 ;  /* 0x0000201401007387 */ /* 0x0005e20000100a00 */
[----:B-1----:R-:W-:-:S03]  /*8c00*/  LEA R24, P5, R98, R212, 0x2 ;  /* 0x000000d462187211 */ /* 0x002fc600078a10ff */
[----:B------:R-:W-:Y:S01]  /*8c10*/  STL [R1+0x2c8], R126 ;  /* 0x0002c87e01007387 */ /* 0x000fe20000100800 */
[----:B------:R-:W-:Y:S02]  /*8c20*/  LEA.HI.X.SX32 R25, R98, R4, 0x2, P5 ;  /* 0x0000000462197211 */ /* 0x000fe400028f16ff */
[CC--:B------:R-:W-:Y:S02]  /*8c30*/  LEA R214, P5, R96.reuse, R212.reuse, 0x2 ;  /* 0x000000d460d67211 */ /* 0x0c0fe400078a10ff */
[C---:B--2---:R-:W-:Y:S01]  /*8c40*/  LEA R20, P6, R97.reuse, R212, 0x2 ;  /* 0x000000d461147211 */ /* 0x044fe200078c10ff */
[----:B------:R-:W-:Y:S01]  /*8c50*/  STL.64 [R1+0x18], R24 ;  /* 0x0000181801007387 */ /* 0x000fe20000100a00 */
[-C--:B------:R-:W-:Y:S02]  /*8c60*/  LEA.HI.X.SX32 R215, R96, R4.reuse, 0x2, P5 ;  /* 0x0000000460d77211 */ /* 0x080fe400028f16ff */
[----:B------:R-:W-:Y:S02]  /*8c70*/  LEA.HI.X.SX32 R21, R97, R4, 0x2, P6 ;  /* 0x0000000461157211 */ /* 0x000fe400030f16ff */
[----:B------:R-:W-:-:S02]  /*8c80*/  LEA R10, P6, R94, R212, 0x2 ;  /* 0x000000d45e0a7211 */ /* 0x000fc400078c10ff */
[C---:B------:R-:W-:Y:S01]  /*8c90*/  LEA R250, P5, R93.reuse, R212, 0x2 ;  /* 0x000000d45dfa7211 */ /* 0x040fe200078a10ff */
[----:B------:R-:W-:Y:S01]  /*8ca0*/  STL.64 [R1+0x10], R20 ;  /* 0x0000101401007387 */ /* 0x000fe20000100a00 */
[----:B------:R-:W-:Y:S02]  /*8cb0*/  LEA.HI.X.SX32 R11, R94, R4, 0x2, P6 ;  /* 0x000000045e0b7211 */ /* 0x000fe400030f16ff */
[----:B------:R-:W-:Y:S01]  /*8cc0*/  LEA R248, P6, R92, R212, 0x2 ;  /* 0x000000d45cf87211 */ /* 0x000fe200078c10ff */
[----:B------:R-:W-:Y:S01]  /*8cd0*/  STL [R1+0x2c4], R128 ;  /* 0x0002c48001007387 */ /* 0x000fe20000100800 */
[----:B------:R-:W-:Y:S02]  /*8ce0*/  LEA.HI.X.SX32 R251, R93, R4, 0x2, P5 ;  /* 0x000000045dfb7211 */ /* 0x000fe400028f16ff */
[----:B------:R-:W-:Y:S01]  /*8cf0*/  LEA R246, P5, R90, R212, 0x2 ;  /* 0x000000d45af67211 */ /* 0x000fe200078a10ff */
[----:B------:R-:W-:Y:S01]  /*8d00*/  STL.64 [R1+0x8], R214 ;  /* 0x000008d601007387 */ /* 0x000fe20000100a00 */
[----:B------:R-:W-:-:S02]  /*8d10*/  LEA.HI.X.SX32 R249, R92, R4, 0x2, P6 ;  /* 0x000000045cf97211 */ /* 0x000fc400030f16ff */
[C---:B------:R-:W-:Y:S01]  /*8d20*/  LEA R2, P6, R89.reuse, R212, 0x2 ;  /* 0x000000d459027211 */ /* 0x040fe200078c10ff */
[----:B------:R1:W-:Y:S01]  /*8d30*/  STL.64 [R1], R10 ;  /* 0x0000000a01007387 */ /* 0x0003e20000100a00 */
[----:B------:R-:W-:Y:S02]  /*8d40*/  LEA.HI.X.SX32 R247, R90, R4, 0x2, P5 ;  /* 0x000000045af77211 */ /* 0x000fe400028f16ff */
[C---:B------:R-:W-:Y:S01]  /*8d50*/  LEA R8, P5, R88.reuse, R212, 0x2 ;  /* 0x000000d458087211 */ /* 0x040fe200078a10ff */
[----:B------:R-:W-:Y:S01]  /*8d60*/  STL.64 [R1+0x8c8], R214 ;  /* 0x0008c8d601007387 */ /* 0x000fe20000100a00 */
[-C--:B------:R-:W-:Y:S02]  /*8d70*/  LEA.HI.X.SX32 R3, R89, R4.reuse, 0x2, P6 ;  /* 0x0000000459037211 */ /* 0x080fe400030f16ff */
[----:B------:R-:W-:Y:S01]  /*8d80*/  LEA.HI.X.SX32 R9, R88, R4, 0x2, P5 ;  /* 0x0000000458097211 */ /* 0x000fe200028f16ff */
[----:B------:R-:W-:Y:S01]  /*8d90*/  STL.64 [R1+0x8d0], R250 ;  /* 0x0008d0fa01007387 */ /* 0x000fe20000100a00 */
[----:B------:R-:W-:-:S02]  /*8da0*/  LEA R18, P5, R85, R212, 0x2 ;  /* 0x000000d455127211 */ /* 0x000fc400078a10ff */
[C---:B-1----:R-:W-:Y:S01]  /*8db0*/  LEA R10, P6, R86.reuse, R212, 0x2 ;  /* 0x000000d4560a7211 */ /* 0x042fe200078c10ff */
[----:B------:R-:W-:Y:S01]  /*8dc0*/  STL [R1+0x2c0], R130 ;  /* 0x0002c08201007387 */ /* 0x000fe20000100800 */
[-C--:B------:R-:W-:Y:S02]  /*8dd0*/  LEA.HI.X.SX32 R19, R85, R4.reuse, 0x2, P5 ;  /* 0x0000000455137211 */ /* 0x080fe400028f16ff */
[----:B------:R-:W-:Y:S01]  /*8de0*/  LEA.HI.X.SX32 R11, R86, R4, 0x2, P6 ;  /* 0x00000004560b7211 */ /* 0x000fe200030f16ff */
[----:B------:R-:W-:Y:S01]  /*8df0*/  STL.64 [R1+0x8e0], R248 ;  /* 0x0008e0f801007387 */ /* 0x000fe20000100a00 */
[-C--:B------:R-:W-:Y:S02]  /*8e00*/  LEA R20, P6, R84, R212.reuse, 0x2 ;  /* 0x000000d454147211 */ /* 0x080fe400078c10ff */
[----:B------:R-:W-:Y:S01]  /*8e10*/  LEA R22, P5, R82, R212, 0x2 ;  /* 0x000000d452167211 */ /* 0x000fe200078a10ff */
[----:B------:R-:W-:Y:S01]  /*8e20*/  STL.64 [R1+0x8d8], R246 ;  /* 0x0008d8f601007387 */ /* 0x000fe20000100a00 */
[----:B------:R-:W-:-:S02]  /*8e30*/  LEA.HI.X.SX32 R21, R84, R4, 0x2, P6 ;  /* 0x0000000454157211 */ /* 0x000fc400030f16ff */
[C---:B------:R-:W-:Y:S01]  /*8e40*/  LEA R24, P6, R81.reuse, R212, 0x2 ;  /* 0x000000d451187211 */ /* 0x040fe200078c10ff */
[----:B------:R-:W-:Y:S01]  /*8e50*/  STL [R1+0x2bc], R132 ;  /* 0x0002bc8401007387 */ /* 0x000fe20000100800 */
[----:B------:R-:W-:Y:S02]  /*8e60*/  LEA.HI.X.SX32 R23, R82, R4, 0x2, P5 ;  /* 0x0000000452177211 */ /* 0x000fe400028f16ff */
[----:B------:R-:W-:Y:S01]  /*8e70*/  LEA R26, P5, R80, R212, 0x2 ;  /* 0x000000d4501a7211 */ /* 0x000fe200078a10ff */
[----:B------:R1:W-:Y:S01]  /*8e80*/  STL.64 [R1+0x8e8], R2 ;  /* 0x0008e80201007387 */ /* 0x0003e20000100a00 */
[----:B------:R-:W-:Y:S02]  /*8e90*/  LEA.HI.X.SX32 R25, R81, R4, 0x2, P6 ;  /* 0x0000000451197211 */ /* 0x000fe400030f16ff */
[C---:B------:R-:W-:Y:S01]  /*8ea0*/  LEA R28, P6, R78.reuse, R212, 0x2 ;  /* 0x000000d44e1c7211 */ /* 0x040fe200078c10ff */
[----:B------:R2:W-:Y:S03]  /*8eb0*/  STL.64 [R1+0x8f0], R8 ;  /* 0x0008f00801007387 */ /* 0x0005e60000100a00 */
[----:B------:R-:W-:Y:S01]  /*8ec0*/  LEA.HI.X.SX32 R29, R78, R4, 0x2, P6 ;  /* 0x000000044e1d7211 */ /* 0x000fe200030f16ff */
[----:B------:R-:W-:Y:S01]  /*8ed0*/  STL [R1+0x2b8], R134 ;  /* 0x0002b88601007387 */ /* 0x000fe20000100800 */
[----:B------:R-:W-:-:S03]  /*8ee0*/  LEA R32, P6, R76, R212, 0x2 ;  /* 0x000000d44c207211 */ /* 0x000fc600078c10ff */
[----:B------:R3:W-:Y:S01]  /*8ef0*/  STL.64 [R1+0x8f8], R10 ;  /* 0x0008f80a01007387 */ /* 0x0007e20000100a00 */
[----:B------:R-:W-:Y:S01]  /*8f00*/  LEA.HI.X.SX32 R33, R76, R4, 0x2, P6 ;  /* 0x000000044c217211 */ /* 0x000fe200030f16ff */
[----:B-1----:R-:W-:Y:S01]  /*8f10*/  IMAD R3, R91, UR4, RZ ;  /* 0x000000045b037c24 */ /* 0x002fe2000f8e02ff */
[----:B------:R-:W-:Y:S01]  /*8f20*/  LEA R36, P6, R73, R212, 0x2 ;  /* 0x000000d449247211 */ /* 0x000fe200078c10ff */
[----:B------:R1:W-:Y:S01]  /*8f30*/  STL.64 [R1+0x900], R18 ;  /* 0x0009001201007387 */ /* 0x0003e20000100a00 */
[----:B--2---:R-:W-:Y:S02]  /*8f40*/  IMAD R9, R75, UR4, RZ ;  /* 0x000000044b097c24 */ /* 0x004fe4000f8e02ff */
[----:B------:R-:W-:Y:S01]  /*8f50*/  LEA.HI.X.SX32 R37, R73, R4, 0x2, P6 ;  /* 0x0000000449257211 */ /* 0x000fe200030f16ff */
[----:B------:R-:W-:Y:S01]  /*8f60*/  STL [R1+0x2b4], R136 ;  /* 0x0002b48801007387 */ /* 0x000fe20000100800 */
[----:B------:R-:W-:Y:S01]  /*8f70*/  LEA R40, P6, R70, R212, 0x2 ;  /* 0x000000d446287211 */ /* 0x000fe200078c10ff */
[----:B------:R-:W-:-:S02]  /*8f80*/  IMAD R8, R83, UR4, RZ ;  /* 0x0000000453087c24 */ /* 0x000fc4000f8e02ff */
[----:B------:R2:W-:Y:S01]  /*8f90*/  STL.64 [R1+0x908], R20 ;  /* 0x0009081401007387 */ /* 0x0005e20000100a00 */
[----:B------:R-:W-:Y:S01]  /*8fa0*/  LEA.HI.X.SX32 R41, R70, R4, 0x2, P6 ;  /* 0x0000000446297211 */ /* 0x000fe200030f16ff */
[----:B---3--:R-:W-:Y:S01]  /*8fb0*/  IMAD R11, R59, UR4, RZ ;  /* 0x000000043b0b7c24 */ /* 0x008fe2000f8e02ff */
[C---:B------:R-:W-:Y:S01]  /*8fc0*/  LEA R44, P6, R68.reuse, R212, 0x2 ;  /* 0x000000d4442c7211 */ /* 0x040fe200078c10ff */
[----:B-1----:R-:W-:Y:S01]  /*8fd0*/  IMAD R19, R35, UR4, RZ ;  /* 0x0000000423137c24 */ /* 0x002fe2000f8e02ff */
[----:B------:R1:W-:Y:S01]  /*8fe0*/  STL.64 [R1+0x910], R22 ;  /* 0x0009101601007387 */ /* 0x0003e20000100a00 */
[----:B------:R-:W-:Y:S01]  /*8ff0*/  IMAD R18, R43, UR4, RZ ;  /* 0x000000042b127c24 */ /* 0x000fe2000f8e02ff */
[----:B------:R-:W-:Y:S01]  /*9000*/  LEA.HI.X.SX32 R45, R68, R4, 0x2, P6 ;  /* 0x00000004442d7211 */ /* 0x000fe200030f16ff */
[----:B------:R-:W-:Y:S01]  /*9010*/  IMAD R10, R67, UR4, RZ ;  /* 0x00000004430a7c24 */ /* 0x000fe2000f8e02ff */
[----:B------:R-:W-:Y:S01]  /*9020*/  LEA R48, P6, R12, R212, 0x2 ;  /* 0x000000d40c307211 */ /* 0x000fe200078c10ff */
[----:B------:R-:W-:Y:S01]  /*9030*/  IMAD R2, R99, UR4, RZ ;  /* 0x0000000463027c24 */ /* 0x000fe2000f8e02ff */
[----:B------:R-:W-:Y:S01]  /*9040*/  STL [R1+0x2b0], R138 ;  /* 0x0002b08a01007387 */ /* 0x000fe20000100800 */
[----:B--2---:R-:W-:Y:S01]  /*9050*/  IMAD R20, R27, UR4, RZ ;  /* 0x000000041b147c24 */ /* 0x004fe2000f8e02ff */
[----:B------:R-:W-:Y:S01]  /*9060*/  LEA.HI.X.SX32 R27, R80, R4, 0x2, P5 ;  /* 0x00000004501b7211 */ /* 0x000fe200028f16ff */
[----:B------:R-:W-:Y:S01]  /*9070*/  IMAD R21, R135, UR4, RZ ;  /* 0x0000000487157c24 */ /* 0x000fe2000f8e02ff */
[----:B------:R-:W-:Y:S01]  /*9080*/  LEA R30, P5, R77, R212, 0x2 ;  /* 0x000000d44d1e7211 */ /* 0x000fe200078a10ff */
[----:B------:R2:W-:Y:S01]  /*9090*/  STL.64 [R1+0x918], R24 ;  /* 0x0009181801007387 */ /* 0x0005e20000100a00 */
[-C--:B------:R-:W-:Y:S01]  /*90a0*/  LEA.HI.X.SX32 R49, R12, R4.reuse, 0x2, P6 ;  /* 0x000000040c317211 */ /* 0x080fe200030f16ff */
[----:B------:R-:W-:Y:S01]  /*90b0*/  IMAD R12, R51, UR4, RZ ;  /* 0x00000004330c7c24 */ /* 0x000fe2000f8e02ff */
[----:B------:R-:W-:Y:S01]  /*90c0*/  LEA.HI.X.SX32 R31, R77, R4, 0x2, P5 ;  /* 0x000000044d1f7211 */ /* 0x000fe200028f16ff */
[----:B------:R3:W-:Y:S01]  /*90d0*/  STL [R1+0x92c], R26 ;  /* 0x00092c1a01007387 */ /* 0x0007e20000100800 */
[-C--:B------:R-:W-:Y:S01]  /*90e0*/  LEA R34, P5, R74, R212.reuse, 0x2 ;  /* 0x000000d44a227211 */ /* 0x080fe200078a10ff */
[----:B-1----:R-:W-:Y:S01]  /*90f0*/  IMAD R23, R127, UR4, RZ ;  /* 0x000000047f177c24 */ /* 0x002fe2000f8e02ff */
[----:B------:R-:W-:Y:S01]  /*9100*/  LEA R52, P6, R62, R212, 0x2 ;  /* 0x000000d43e347211 */ /* 0x000fe200078c10ff */
[----:B------:R1:W-:Y:S01]  /*9110*/  STL [R1+0x928], R27 ;  /* 0x0009281b01007387 */ /* 0x0003e20000100800 */
[----:B------:R-:W-:Y:S01]  /*9120*/  LEA.HI.X.SX32 R35, R74, R4, 0x2, P5 ;  /* 0x000000044a237211 */ /* 0x000fe200028f16ff */
[----:B------:R-:W-:Y:S01]  /*9130*/  IMAD R22, R131, UR4, RZ ;  /* 0x0000000483167c24 */ /* 0x000fe2000f8e02ff */
[----:B------:R-:W-:Y:S01]  /*9140*/  LEA R38, P5, R72, R212, 0x2 ;  /* 0x000000d448267211 */ /* 0x000fe200078a10ff */
[----:B--2---:R-:W-:Y:S01]  /*9150*/  IMAD R25, R119, UR4, RZ ;  /* 0x0000000477197c24 */ /* 0x004fe2000f8e02ff */
[-C--:B------:R-:W-:Y:S01]  /*9160*/  LEA.HI.X.SX32 R53, R62, R4.reuse, 0x2, P6 ;  /* 0x000000043e357211 */ /* 0x080fe200030f16ff */
[----:B---3--:R-:W-:Y:S01]  /*9170*/  IMAD R26, R115, UR4, RZ ;  /* 0x00000004731a7c24 */ /* 0x008fe2000f8e02ff */
[----:B------:R-:W-:Y:S01]  /*9180*/  LEA.HI.X.SX32 R39, R72, R4, 0x2, P5 ;  /* 0x0000000448277211 */ /* 0x000fe200028f16ff */
[----:B------:R-:W-:Y:S01]  /*9190*/  IMAD R24, R123, UR4, RZ ;  /* 0x000000047b187c24 */ /* 0x000fe2000f8e02ff */
[-C--:B------:R-:W-:Y:S01]  /*91a0*/  LEA R42, P5, R69, R212.reuse, 0x2 ;  /* 0x000000d4452a7211 */ /* 0x080fe200078a10ff */
[----:B-1----:R-:W-:Y:S01]  /*91b0*/  IMAD R27, R111, UR4, RZ ;  /* 0x000000046f1b7c24 */ /* 0x002fe2000f8e02ff */
[----:B------:R-:W-:Y:S01]  /*91c0*/  LEA R56, P6, R60, R212, 0x2 ;  /* 0x000000d43c387211 */ /* 0x000fe200078c10ff */
[----:B------:R1:W-:Y:S01]  /*91d0*/  STL [R1+0x2ac], R20 ;  /* 0x0002ac1401007387 */ /* 0x0003e20000100800 */
[----:B------:R-:W-:-:S02]  /*91e0*/  LEA.HI.X.SX32 R43, R69, R4, 0x2, P5 ;  /* 0x00000004452b7211 */ /* 0x000fc400028f16ff */
[----:B------:R-:W-:Y:S01]  /*91f0*/  LEA R46, P5, R66, R212, 0x2 ;  /* 0x000000d4422e7211 */ /* 0x000fe200078a10ff */
[----:B------:R2:W-:Y:S01]  /*9200*/  STL [R1+0x2a8], R142 ;  /* 0x0002a88e01007387 */ /* 0x0005e20000100800 */
[-C--:B------:R-:W-:Y:S02]  /*9210*/  LEA.HI.X.SX32 R57, R60, R4.reuse, 0x2, P6 ;  /* 0x000000043c397211 */ /* 0x080fe400030f16ff */
[----:B------:R-:W-:Y:S01]  /*9220*/  LEA.HI.X.SX32 R47, R66, R4, 0x2, P5 ;  /* 0x00000004422f7211 */ /* 0x000fe200028f16ff */
[----:B------:R3:W-:Y:S01]  /*9230*/  STL [R1+0x2a4], R19 ;  /* 0x0002a41301007387 */ /* 0x0007e20000100800 */
[-C--:B------:R-:W-:Y:S02]  /*9240*/  LEA R50, P5, R64, R212.reuse, 0x2 ;  /* 0x000000d440327211 */ /* 0x080fe400078a10ff */
[----:B------:R-:W-:Y:S01]  /*9250*/  LEA R60, P6, R158, R212, 0x2 ;  /* 0x000000d49e3c7211 */ /* 0x000fe200078c10ff */
[----:B------:R4:W-:Y:S01]  /*9260*/  STL [R1+0x2a0], R146 ;  /* 0x0002a09201007387 */ /* 0x0009e20000100800 */
[----:B------:R-:W-:-:S02]  /*9270*/  LEA.HI.X.SX32 R51, R64, R4, 0x2, P5 ;  /* 0x0000000440337211 */ /* 0x000fc400028f16ff */
[C---:B------:R-:W-:Y:S01]  /*9280*/  LEA R54, P5, R61.reuse, R212, 0x2 ;  /* 0x000000d43d367211 */ /* 0x040fe200078a10ff */
[----:B------:R4:W-:Y:S03]  /*9290*/  STL [R1+0x29c], R18 ;  /* 0x00029c1201007387 */ /* 0x0009e60000100800 */
[----:B------:R-:W-:Y:S01]  /*92a0*/  LEA.HI.X.SX32 R55, R61, R4, 0x2, P5 ;  /* 0x000000043d377211 */ /* 0x000fe200028f16ff */
[----:B------:R4:W-:Y:S01]  /*92b0*/  STL [R1+0x298], R150 ;  /* 0x0002989601007387 */ /* 0x0009e20000100800 */
[----:B------:R-:W-:Y:S02]  /*92c0*/  LEA R58, P5, R168, R212, 0x2 ;  /* 0x000000d4a83a7211 */ /* 0x000fe400078a10ff */
[-C--:B------:R-:W-:Y:S01]  /*92d0*/  LEA.HI.X.SX32 R61, R158, R4.reuse, 0x2, P6 ;  /* 0x000000049e3d7211 */ /* 0x080fe200030f16ff */
[----:B------:R-:W-:Y:S01]  /*92e0*/  IMAD R158, R63, UR4, RZ ;  /* 0x000000043f9e7c24 */ /* 0x000fe2000f8e02ff */
[----:B------:R-:W-:Y:S01]  /*92f0*/  LEA.HI.X.SX32 R59, R168, R4, 0x2, P5 ;  /* 0x00000004a83b7211 */ /* 0x000fe200028f16ff */
[----:B------:R4:W-:Y:S01]  /*9300*/  STL [R1+0x294], R12 ;  /* 0x0002940c01007387 */ /* 0x0009e20000100800 */
[----:B------:R-:W-:-:S02]  /*9310*/  LEA R62, P5, R166, R212, 0x2 ;  /* 0x000000d4a63e7211 */ /* 0x000fc400078a10ff */
[----:B------:R-:W-:Y:S01]  /*9320*/  LEA R64, P6, R165, R212, 0x2 ;  /* 0x000000d4a5407211 */ /* 0x000fe200078c10ff */
[----:B------:R4:W-:Y:S01]  /*9330*/  STL [R1+0x290], R154 ;  /* 0x0002909a01007387 */ /* 0x0009e20000100800 */
[----:B------:R-:W-:Y:S01]  /*9340*/  LEA.HI.X.SX32 R63, R166, R4, 0x2, P5 ;  /* 0x00000004a63f7211 */ /* 0x000fe200028f16ff */
[----:B------:R-:W-:Y:S01]  /*9350*/  IMAD R166, R79, UR4, RZ ;  /* 0x000000044fa67c24 */ /* 0x000fe2000f8e02ff */
[----:B------:R-:W-:Y:S01]  /*9360*/  LEA R66, P5, R164, R212, 0x2 ;  /* 0x000000d4a4427211 */ /* 0x000fe200078a10ff */
[----:B------:R4:W-:Y:S01]  /*9370*/  STL [R1+0x28c], R11 ;  /* 0x00028c0b01007387 */ /* 0x0009e20000100800 */
[----:B------:R-:W-:Y:S02]  /*9380*/  LEA.HI.X.SX32 R65, R165, R4, 0x2, P6 ;  /* 0x00000004a5417211 */ /* 0x000fe400030f16ff */
[----:B------:R-:W-:Y:S01]  /*9390*/  LEA R68, P6, R162, R212, 0x2 ;  /* 0x000000d4a2447211 */ /* 0x000fe200078c10ff */
[----:B------:R4:W-:Y:S01]  /*93a0*/  STL [R1+0x288], R158 ;  /* 0x0002889e01007387 */ /* 0x0009e20000100800 */
[----:B------:R-:W-:-:S02]  /*93b0*/  LEA.HI.X.SX32 R67, R164, R4, 0x2, P5 ;  /* 0x00000004a4437211 */ /* 0x000fc400028f16ff */
[----:B------:R-:W-:Y:S01]  /*93c0*/  LEA R70, P5, R161, R212, 0x2 ;  /* 0x000000d4a1467211 */ /* 0x000fe200078a10ff */
[----:B------:R4:W-:Y:S01]  /*93d0*/  STL [R1+0x284], R10 ;  /* 0x0002840a01007387 */ /* 0x0009e20000100800 */
[----:B------:R-:W-:Y:S01]  /*93e0*/  LEA.HI.X.SX32 R69, R162, R4, 0x2, P6 ;  /* 0x00000004a2457211 */ /* 0x000fe200030f16ff */
[----:B------:R-:W-:Y:S01]  /*93f0*/  IMAD R162, R71, UR4, RZ ;  /* 0x0000000447a27c24 */ /* 0x000fe2000f8e02ff */
[C---:B------:R-:W-:Y:S02]  /*9400*/  LEA R72, P6, R160.reuse, R212, 0x2 ;  /* 0x000000d4a0487211 */ /* 0x040fe400078c10ff */
[----:B------:R-:W-:Y:S02]  /*9410*/  LEA.HI.X.SX32 R71, R161, R4, 0x2, P5 ;  /* 0x00000004a1477211 */ /* 0x000fe400028f16ff */
[----:B------:R-:W-:Y:S01]  /*9420*/  LEA R74, P5, R157, R212, 0x2 ;  /* 0x000000d49d4a7211 */ /* 0x000fe200078a10ff */
[----:B------:R4:W-:Y:S01]  /*9430*/  STL [R1+0x280], R162 ;  /* 0x000280a201007387 */ /* 0x0009e20000100800 */
[----:B------:R-:W-:-:S02]  /*9440*/  LEA.HI.X.SX32 R73, R160, R4, 0x2, P6 ;  /* 0x00000004a0497211 */ /* 0x000fc400030f16ff */
[C---:B------:R-:W-:Y:S01]  /*9450*/  LEA R76, P6, R156.reuse, R212, 0x2 ;  /* 0x000000d49c4c7211 */ /* 0x040fe200078c10ff */
[----:B------:R4:W-:Y:S01]  /*9460*/  STL [R1+0x27c], R9 ;  /* 0x00027c0901007387 */ /* 0x0009e20000100800 */
[----:B------:R-:W-:Y:S02]  /*9470*/  LEA.HI.X.SX32 R75, R157, R4, 0x2, P5 ;  /* 0x000000049d4b7211 */ /* 0x000fe400028f16ff */
[C---:B------:R-:W-:Y:S01]  /*9480*/  LEA R78, P5, R153.reuse, R212, 0x2 ;  /* 0x000000d4994e7211 */ /* 0x040fe200078a10ff */
[----:B------:R4:W-:Y:S01]  /*9490*/  STL [R1+0x278], R166 ;  /* 0x000278a601007387 */ /* 0x0009e20000100800 */
        /* <DEDUP_REMOVED lines=19> */
[----:B------:R-:W-:Y:S02]  /*95d0*/  LEA R92, P6, R140, R212, 0x2 ;  /* 0x000000d48c5c7211 */ /* 0x000fe400078c10ff */
[----:B------:R-:W-:-:S02]  /*95e0*/  LEA.HI.X.SX32 R91, R141, R4, 0x2, P5 ;  /* 0x000000048d5b7211 */ /* 0x000fc400028f16ff */
[----:B------:R-:W-:Y:S02]  /*95f0*/  LEA R94, P5, R137, R212, 0x2 ;  /* 0x000000d4895e7211 */ /* 0x000fe400078a10ff */
[----:B------:R-:W-:Y:S02]  /*9600*/  LEA.HI.X.SX32 R93, R140, R4, 0x2, P6 ;  /* 0x000000048c5d7211 */ /* 0x000fe400030f16ff */
[----:B------:R-:W-:Y:S02]  /*9610*/  LEA R96, P6, R133, R212, 0x2 ;  /* 0x000000d485607211 */ /* 0x000fe400078c10ff */
        /* <DEDUP_REMOVED lines=10> */
[----:B------:R-:W-:Y:S01]  /*96c0*/  LEA.HI.X.SX32 R105, R0, R4, 0x2, P6 ;  /* 0x0000000400697211 */ /* 0x000fe200030f16ff */
[----:B------:R-:W-:Y:S01]  /*96d0*/  IMAD R0, R107, UR4, RZ ;  /* 0x000000046b007c24 */ /* 0x000fe2000f8e02ff */
[----:B------:R-:W-:Y:S02]  /*96e0*/  LEA R108, P6, R112, R212, 0x2 ;  /* 0x000000d4706c7211 */ /* 0x000fe400078c10ff */
[----:B------:R-:W-:Y:S02]  /*96f0*/  LEA.HI.X.SX32 R107, R110, R4, 0x2, P5 ;  /* 0x000000046e6b7211 */ /* 0x000fe400028f16ff */
[----:B------:R-:W-:Y:S01]  /*9700*/  LEA R110, P5, R114, R212, 0x2 ;  /* 0x000000d4726e7211 */ /* 0x000fe200078a10ff */
[----:B------:R4:W-:Y:S01]  /*9710*/  STL [R1+0x25c], R0 ;  /* 0x00025c0001007387 */ /* 0x0009e20000100800 */
[----:B------:R-:W-:-:S02]  /*9720*/  LEA.HI.X.SX32 R109, R112, R4, 0x2, P6 ;  /* 0x00000004706d7211 */ /* 0x000fc400030f16ff */
[----:B------:R-:W-:Y:S01]  /*9730*/  LEA R112, P6, R116, R212, 0x2 ;  /* 0x000000d474707211 */ /* 0x000fe200078c10ff */
[----:B------:R-:W-:Y:S01]  /*9740*/  STL [R1+0x258], R27 ;  /* 0x0002581b01007387 */ /* 0x000fe20000100800 */
[----:B------:R-:W-:Y:S02]  /*9750*/  LEA.HI.X.SX32 R111, R114, R4, 0x2, P5 ;  /* 0x00000004726f7211 */ /* 0x000fe400028f16ff */
[----:B------:R-:W-:Y:S01]  /*9760*/  LEA R114, P5, R118, R212, 0x2 ;  /* 0x000000d476727211 */ /* 0x000fe200078a10ff */
[----:B------:R-:W-:Y:S01]  /*9770*/  STL [R1+0x254], R26 ;  /* 0x0002541a01007387 */ /* 0x000fe20000100800 */
[----:B------:R-:W-:Y:S02]  /*9780*/  LEA.HI.X.SX32 R113, R116, R4, 0x2, P6 ;  /* 0x0000000474717211 */ /* 0x000fe400030f16ff */
[----:B------:R-:W-:Y:S01]  /*9790*/  LEA R116, P6, R120, R212, 0x2 ;  /* 0x000000d478747211 */ /* 0x000fe200078c10ff */
[----:B------:R-:W-:Y:S01]  /*97a0*/  STL [R1+0x250], R25 ;  /* 0x0002501901007387 */ /* 0x000fe20000100800 */
        /* <DEDUP_REMOVED lines=26> */
[----:B------:R-:W-:Y:S01]  /*9950*/  LEA.HI.X.SX32 R137, R20, R4, 0x2, P6 ;  /* 0x0000000414897211 */ /* 0x000fe200030f16ff */
[----:B-1----:R-:W-:Y:S01]  /*9960*/  IMAD R20, R139, UR4, RZ ;  /* 0x000000048b147c24 */ /* 0x002fe2000f8e02ff */
[----:B------:R-:W-:Y:S02]  /*9970*/  LEA R140, P6, R19, R212, 0x2 ;  /* 0x000000d4138c7211 */ /* 0x000fe400078c10ff */
[----:B------:R-:W-:-:S02]  /*9980*/  LEA.HI.X.SX32 R139, R142, R4, 0x2, P5 ;  /* 0x000000048e8b7211 */ /* 0x000fc400028f16ff */
[----:B--2---:R-:W-:Y:S01]  /*9990*/  LEA R142, P5, R146, R212, 0x2 ;  /* 0x000000d4928e7211 */ /* 0x004fe200078a10ff */
[----:B------:R1:W-:Y:S01]  /*99a0*/  STL [R1+0x23c], R20 ;  /* 0x00023c1401007387 */ /* 0x0003e20000100800 */
[----:B------:R-:W-:Y:S01]  /*99b0*/  LEA.HI.X.SX32 R141, R19, R4, 0x2, P6 ;  /* 0x00000004138d7211 */ /* 0x000fe200030f16ff */
[----:B---3--:R-:W-:Y:S01]  /*99c0*/  IMAD R19, R143, UR4, RZ ;  /* 0x000000048f137c24 */ /* 0x008fe2000f8e02ff */
[----:B------:R-:W-:Y:S02]  /*99d0*/  LEA R144, P6, R18, R212, 0x2 ;  /* 0x000000d412907211 */ /* 0x000fe400078c10ff */
[----:B------:R-:W-:Y:S02]  /*99e0*/  LEA.HI.X.SX32 R143, R146, R4, 0x2, P5 ;  /* 0x00000004928f7211 */ /* 0x000fe400028f16ff */
[----:B----4-:R-:W-:Y:S01]  /*99f0*/  LEA R146, P5, R150, R212, 0x2 ;  /* 0x000000d496927211 */ /* 0x010fe200078a10ff */
[----:B------:R2:W-:Y:S01]  /*9a00*/  STL [R1+0x238], R19 ;  /* 0x0002381301007387 */ /* 0x0005e20000100800 */
[----:B------:R-:W-:Y:S01]  /*9a10*/  LEA.HI.X.SX32 R145, R18, R4, 0x2, P6 ;  /* 0x0000000412917211 */ /* 0x000fe200030f16ff */
[----:B------:R-:W-:Y:S01]  /*9a20*/  IMAD R18, R147, UR4, RZ ;  /* 0x0000000493127c24 */ /* 0x000fe2000f8e02ff */
[----:B------:R-:W-:-:S02]  /*9a30*/  LEA R148, P6, R12, R212, 0x2 ;  /* 0x000000d40c947211 */ /* 0x000fc400078c10ff */
[----:B------:R-:W-:Y:S02]  /*9a40*/  LEA.HI.X.SX32 R147, R150, R4, 0x2, P5 ;  /* 0x0000000496937211 */ /* 0x000fe400028f16ff */
        /* <DEDUP_REMOVED lines=40> */
[----:B------:R-:W-:Y:S02]  /*9cd0*/  LEA R176, P6, R0, R212, 0x2 ;  /* 0x000000d400b07211 */ /* 0x000fe400078c10ff */
[----:B------:R-:W-:Y:S02]  /*9ce0*/  LEA.HI.X.SX32 R175, R178, R4, 0x2, P5 ;  /* 0x00000004b2af7211 */ /* 0x000fe400028f16ff */
[----:B------:R-:W-:Y:S01]  /*9cf0*/  LEA R178, P5, R27, R212, 0x2 ;  /* 0x000000d41bb27211 */ /* 0x000fe200078a10ff */
[----:B------:R4:W-:Y:S01]  /*9d00*/  STL [R1+0x210], R2 ;  /* 0x0002100201007387 */ /* 0x0009e20000100800 */
[----:B------:R-:W-:Y:S01]  /*9d10*/  LEA.HI.X.SX32 R177, R0, R4, 0x2, P6 ;  /* 0x0000000400b17211 */ /* 0x000fe200030f16ff */
[----:B------:R-:W-:Y:S01]  /*9d20*/  IMAD R0, R13, UR4, RZ ;  /* 0x000000040d007c24 */ /* 0x000fe2000f8e02ff */
[----:B------:R-:W-:-:S02]  /*9d30*/  LEA R180, P6, R26, R212, 0x2 ;  /* 0x000000d41ab47211 */ /* 0x000fc400078c10ff */
[----:B------:R-:W-:Y:S02]  /*9d40*/  LEA.HI.X.SX32 R179, R27, R4, 0x2, P5 ;  /* 0x000000041bb37211 */ /* 0x000fe400028f16ff */
[C---:B------:R-:W-:Y:S01]  /*9d50*/  LEA R182, P5, R25.reuse, R212, 0x2 ;  /* 0x000000d419b67211 */ /* 0x040fe200078a10ff */
[----:B------:R4:W-:Y:S01]  /*9d60*/  STL [R1+0x204], R0 ;  /* 0x0002040001007387 */ /* 0x0009e20000100800 */
[----:B------:R-:W-:Y:S02]  /*9d70*/  LEA.HI.X.SX32 R181, R26, R4, 0x2, P6 ;  /* 0x000000041ab57211 */ /* 0x000fe400030f16ff */
[----:B------:R-:W-:Y:S01]  /*9d80*/  LEA R184, P6, R24, R212, 0x2 ;  /* 0x000000d418b87211 */ /* 0x000fe200078c10ff */
[----:B------:R-:W-:Y:S01]  /*9d90*/  STL [R1+0x2fc], R16 ;  /* 0x0002fc1001007387 */ /* 0x000fe20000100800 */
[----:B------:R-:W-:Y:S02]  /*9da0*/  LEA.HI.X.SX32 R183, R25, R4, 0x2, P5 ;  /* 0x0000000419b77211 */ /* 0x000fe400028f16ff */
[----:B------:R-:W-:-:S02]  /*9db0*/  LEA R186, P5, R23, R212, 0x2 ;  /* 0x000000d417ba7211 */ /* 0x000fc400078a10ff */
[----:B------:R-:W-:Y:S02]  /*9dc0*/  LEA.HI.X.SX32 R185, R24, R4, 0x2, P6 ;  /* 0x0000000418b97211 */ /* 0x000fe400030f16ff */
[C---:B------:R-:W-:Y:S02]  /*9dd0*/  LEA R188, P6, R22.reuse, R212, 0x2 ;  /* 0x000000d416bc7211 */ /* 0x040fe400078c10ff */
[----:B------:R-:W-:Y:S02]  /*9de0*/  LEA.HI.X.SX32 R187, R23, R4, 0x2, P5 ;  /* 0x0000000417bb7211 */ /* 0x000fe400028f16ff */
[----:B------:R-:W-:Y:S02]  /*9df0*/  LEA R190, P5, R21, R212, 0x2 ;  /* 0x000000d415be7211 */ /* 0x000fe400078a10ff */
[----:B------:R-:W-:Y:S02]  /*9e00*/  LEA.HI.X.SX32 R189, R22, R4, 0x2, P6 ;  /* 0x0000000416bd7211 */ /* 0x000fe400030f16ff */
[----:B------:R-:W-:-:S02]  /*9e10*/  LEA R192, P6, R20, R212, 0x2 ;  /* 0x000000d414c07211 */ /* 0x000fc400078c10ff */
[----:B------:R-:W-:Y:S02]  /*9e20*/  LEA.HI.X.SX32 R191, R21, R4, 0x2, P5 ;  /* 0x0000000415bf7211 */ /* 0x000fe400028f16ff */
[C---:B------:R-:W-:Y:S02]  /*9e30*/  LEA R194, P5, R19.reuse, R212, 0x2 ;  /* 0x000000d413c27211 */ /* 0x040fe400078a10ff */
[----:B------:R-:W-:Y:S01]  /*9e40*/  LEA.HI.X.SX32 R193, R20, R4, 0x2, P6 ;  /* 0x0000000414c17211 */ /* 0x000fe200030f16ff */
[----:B-1----:R-:W-:Y:S01]  /*9e50*/  IMAD R20, R220, 0x2, R16 ;  /* 0x00000002dc147824 */ /* 0x002fe200078e0210 */
[----:B------:R-:W-:Y:S02]  /*9e60*/  LEA R196, P6, R18, R212, 0x2 ;  /* 0x000000d412c47211 */ /* 0x000fe400078c10ff */
[----:B------:R-:W-:Y:S01]  /*9e70*/  LEA.HI.X.SX32 R195, R19, R4, 0x2, P5 ;  /* 0x0000000413c37211 */ /* 0x000fe200028f16ff */
[----:B--2---:R-:W-:Y:S01]  /*9e80*/  IMAD R19, R220, 0x2, R20 ;  /* 0x00000002dc137824 */ /* 0x004fe200078e0214 */
[----:B------:R-:W-:Y:S01]  /*9e90*/  LEA R198, P5, R12, R212, 0x2 ;  /* 0x000000d40cc67211 */ /* 0x000fe200078a10ff */
[----:B------:R-:W-:Y:S01]  /*9ea0*/  STL [R1+0x2f8], R20 ;  /* 0x0002f81401007387 */ /* 0x000fe20000100800 */
[----:B------:R-:W-:Y:S01]  /*9eb0*/  LEA.HI.X.SX32 R197, R18, R4, 0x2, P6 ;  /* 0x0000000412c57211 */ /* 0x000fe200030f16ff */
[----:B---3--:R-:W-:Y:S01]  /*9ec0*/  IMAD R18, R220, 0x2, R19 ;  /* 0x00000002dc127824 */ /* 0x008fe200078e0213 */
[C---:B------:R-:W-:Y:S01]  /*9ed0*/  LEA R200, P6, R11.reuse, R212, 0x2 ;  /* 0x000000d40bc87211 */ /* 0x040fe200078c10ff */
[----:B------:R-:W-:Y:S01]  /*9ee0*/  STL [R1+0x2f4], R19 ;  /* 0x0002f41301007387 */ /* 0x000fe20000100800 */
[----:B------:R-:W-:Y:S01]  /*9ef0*/  LEA.HI.X.SX32 R199, R12, R4, 0x2, P5 ;  /* 0x000000040cc77211 */ /* 0x000fe200028f16ff */
[----:B----4-:R-:W-:Y:S01]  /*9f00*/  IMAD R12, R220, 0x2, R18 ;  /* 0x00000002dc0c7824 */ /* 0x010fe200078e0212 */
[----:B------:R-:W-:Y:S01]  /*9f10*/  LEA R202, P5, R10, R212, 0x2 ;  /* 0x000000d40aca7211 */ /* 0x000fe200078a10ff */
[----:B------:R-:W-:Y:S01]  /*9f20*/  STL [R1+0x2f0], R18 ;  /* 0x0002f01201007387 */ /* 0x000fe20000100800 */
[----:B------:R-:W-:Y:S01]  /*9f30*/  LEA.HI.X.SX32 R201, R11, R4, 0x2, P6 ;  /* 0x000000040bc97211 */ /* 0x000fe200030f16ff */
[----:B------:R-:W-:Y:S01]  /*9f40*/  IMAD R11, R220, 0x2, R12 ;  /* 0x00000002dc0b7824 */ /* 0x000fe200078e020c */
[C---:B------:R-:W-:Y:S01]  /*9f50*/  LEA R204, P6, R9.reuse, R212, 0x2 ;  /* 0x000000d409cc7211 */ /* 0x040fe200078c10ff */
[----:B------:R1:W-:Y:S01]  /*9f60*/  STL [R1+0x300], R12 ;  /* 0x0003000c01007387 */ /* 0x0003e20000100800 */
[----:B------:R-:W-:Y:S01]  /*9f70*/  LEA.HI.X.SX32 R203, R10, R4, 0x2, P5 ;  /* 0x000000040acb7211 */ /* 0x000fe200028f16ff */
[----:B------:R-:W-:Y:S01]  /*9f80*/  IMAD R10, R220, 0x2, R11 ;  /* 0x00000002dc0a7824 */ /* 0x000fe200078e020b */
[----:B------:R-:W-:Y:S01]  /*9f90*/  LEA R206, P5, R8, R212, 0x2 ;  /* 0x000000d408ce7211 */ /* 0x000fe200078a10ff */
[----:B------:R-:W-:Y:S01]  /*9fa0*/  STL [R1+0x2ec], R11 ;  /* 0x0002ec0b01007387 */ /* 0x000fe20000100800 */
[----:B------:R-:W-:Y:S01]  /*9fb0*/  LEA.HI.X.SX32 R205, R9, R4, 0x2, P6 ;  /* 0x0000000409cd7211 */ /* 0x000fe200030f16ff */
[----:B------:R-:W-:Y:S01]  /*9fc0*/  IMAD R9, R220, 0x2, R10 ;  /* 0x00000002dc097824 */ /* 0x000fe200078e020a */
[C---:B------:R-:W-:Y:S01]  /*9fd0*/  LEA R208, P6, R3.reuse, R212, 0x2 ;  /* 0x000000d403d07211 */ /* 0x040fe200078c10ff */
[----:B------:R-:W-:Y:S01]  /*9fe0*/  STL [R1+0x2e8], R10 ;  /* 0x0002e80a01007387 */ /* 0x000fe20000100800 */
[----:B------:R-:W-:Y:S01]  /*9ff0*/  LEA.HI.X.SX32 R207, R8, R4, 0x2, P5 ;  /* 0x0000000408cf7211 */ /* 0x000fe200028f16ff */
[----:B------:R-:W-:Y:S01]  /*a000*/  IMAD R8, R220, 0x2, R9 ;  /* 0x00000002dc087824 */ /* 0x000fe200078e0209 */
[----:B------:R-:W-:Y:S01]  /*a010*/  LEA R210, P5, R2, R212, 0x2 ;  /* 0x000000d402d27211 */ /* 0x000fe200078a10ff */
[----:B------:R-:W-:Y:S01]  /*a020*/  STL [R1+0x2e4], R9 ;  /* 0x0002e40901007387 */ /* 0x000fe20000100800 */
[----:B------:R-:W-:Y:S01]  /*a030*/  LEA.HI.X.SX32 R209, R3, R4, 0x2, P6 ;  /* 0x0000000403d17211 */ /* 0x000fe200030f16ff */
[----:B------:R-:W-:Y:S01]  /*a040*/  IMAD R3, R220, 0x2, R8 ;  /* 0x00000002dc037824 */ /* 0x000fe200078e0208 */
[----:B------:R-:W-:Y:S01]  /*a050*/  LEA R212, P6, R0, R212, 0x2 ;  /* 0x000000d400d47211 */ /* 0x000fe200078c10ff */
[----:B------:R-:W-:Y:S01]  /*a060*/  STL [R1+0x2e0], R8 ;  /* 0x0002e00801007387 */ /* 0x000fe20000100800 */
[-C--:B------:R-:W-:Y:S01]  /*a070*/  LEA.HI.X.SX32 R211, R2, R4.reuse, 0x2, P5 ;  /* 0x0000000402d37211 */ /* 0x080fe200028f16ff */
[----:B------:R-:W-:Y:S01]  /*a080*/  IMAD R2, R220, 0x2, R3 ;  /* 0x00000002dc027824 */ /* 0x000fe200078e0203 */
[----:B------:R-:W-:Y:S01]  /*a090*/  LEA.HI.X.SX32 R213, R0, R4, 0x2, P6 ;  /* 0x0000000400d57211 */ /* 0x000fe200030f16ff */
[----:B------:R-:W-:Y:S01]  /*a0a0*/  STL [R1+0x2dc], R3 ;  /* 0x0002dc0301007387 */ /* 0x000fe20000100800 */
[----:B------:R-:W-:Y:S01]  /*a0b0*/  ISETP.NE.U32.AND P5, PT, R5, RZ, PT ;  /* 0x000000ff0500720c */ /* 0x000fe20003fa5070 */
[----:B------:R-:W-:-:S02]  /*a0c0*/  IMAD R0, R220, 0x2, R2 ;  /* 0x00000002dc007824 */ /* 0x000fc400078e0202 */
[----:B------:R-:W-:Y:S02]  /*a0d0*/  STL [R1+0x2d8], R2 ;  /* 0x0002d80201007387 */ /* 0x000fe40000100800 */
[C---:B------:R-:W-:Y:S02]  /*a0e0*/  IMAD R13, R220.reuse, 0x2, R0 ;  /* 0x00000002dc0d7824 */ /* 0x040fe400078e0200 */
[----:B------:R2:W-:Y:S03]  /*a0f0*/  STL [R1+0x2d4], R0 ;  /* 0x0002d40001007387 */ /* 0x0005e60000100800 */
[C---:B------:R-:W-:Y:S01]  /*a100*/  LEA R4, P6, R13.reuse, R244, 0x2 ;  /* 0x000000f40d047211 */ /* 0x040fe200078c10ff */
[----:B------:R-:W-:Y:S03]  /*a110*/  STL [R1+0x8b0], R252 ;  /* 0x0008b0fc01007387 */ /* 0x000fe60000100800 */
[----:B------:R-:W-:Y:S01]  /*a120*/  LEA.HI.X.SX32 R5, R13, R6, 0x2, P6 ;  /* 0x000000060d057211 */ /* 0x000fe200030f16ff */
[----:B------:R-:W-:-:S05]  /*a130*/  IMAD R13, R220, 0x2, R13 ;  /* 0x00000002dc0d7824 */ /* 0x000fca00078e020d */
[----:B------:R-:W-:-:S04]  /*a140*/  LEA R216, P6, R13, R244, 0x2 ;  /* 0x000000f40dd87211 */ /* 0x000fc800078c10ff */
[----:B------:R-:W-:Y:S01]  /*a150*/  LEA.HI.X.SX32 R217, R13, R6, 0x2, P6 ;  /* 0x000000060dd97211 */ /* 0x000fe200030f16ff */
[----:B------:R-:W-:-:S05]  /*a160*/  IMAD R13, R220, 0x2, R13 ;  /* 0x00000002dc0d7824 */ /* 0x000fca00078e020d */
[----:B------:R-:W-:-:S04]  /*a170*/  LEA R218, P6, R13, R244, 0x2 ;  /* 0x000000f40dda7211 */ /* 0x000fc800078c10ff */
[----:B------:R-:W-:Y:S01]  /*a180*/  LEA.HI.X.SX32 R219, R13, R6, 0x2, P6 ;  /* 0x000000060ddb7211 */ /* 0x000fe200030f16ff */
[----:B------:R-:W-:-:S05]  /*a190*/  IMAD R13, R220, 0x2, R13 ;  /* 0x00000002dc0d7824 */ /* 0x000fca00078e020d */
[----:B------:R-:W-:-:S04]  /*a1a0*/  LEA R220, P6, R13, R244, 0x2 ;  /* 0x000000f40ddc7211 */ /* 0x000fc800078c10ff */
[----:B------:R-:W-:Y:S02]  /*a1b0*/  LEA.HI.X.SX32 R221, R13, R6, 0x2, P6 ;  /* 0x000000060ddd7211 */ /* 0x000fe400030f16ff */
        /* <DEDUP_REMOVED lines=10> */
[----:B-1----:R-:W3:Y:S01]  /*a260*/  LDL.LU R12, [R1+0xbc] ;  /* 0x0000bc00010c7983 */ /* 0x002ee20000300800 */
[----:B------:R-:W-:-:S03]  /*a270*/  LEA R232, P6, R11, R244, 0x2 ;  /* 0x000000f40be87211 */ /* 0x000fc600078c10ff */
[----:B------:R-:W4:Y:S01]  /*a280*/  LDL.LU R247, [R1+0xb8] ;  /* 0x0000b80001f77983 */ /* 0x000f220000300800 */
[----:B------:R-:W-:Y:S01]  /*a290*/  LEA.HI.X.SX32 R233, R11, R6, 0x2, P6 ;  /* 0x000000060be97211 */ /* 0x000fe200030f16ff */
[----:B------:R-:W1:Y:S01]  /*a2a0*/  S2UR UR4, SR_CgaCtaId ;  /* 0x00000000000479c3 */ /* 0x000e620000008800 */
[C---:B------:R-:W-:Y:S01]  /*a2b0*/  LEA R234, P6, R10.reuse, R244, 0x2 ;  /* 0x000000f40aea7211 */ /* 0x040fe200078c10ff */
[----:B------:R-:W4:Y:S03]  /*a2c0*/  LDL.LU R248, [R1+0xc4] ;  /* 0x0000c40001f87983 */ /* 0x000f260000300800 */
[----:B------:R-:W-:Y:S01]  /*a2d0*/  LEA.HI.X.SX32 R235, R10, R6, 0x2, P6 ;  /* 0x000000060aeb7211 */ /* 0x000fe200030f16ff */
[----:B------:R-:W4:Y:S01]  /*a2e0*/  LDL.LU R249, [R1+0xc0] ;  /* 0x0000c00001f97983 */ /* 0x000f220000300800 */
[----:B------:R-:W-:-:S03]  /*a2f0*/  LEA R236, P6, R9, R244, 0x2 ;  /* 0x000000f409ec7211 */ /* 0x000fc600078c10ff */
[----:B------:R-:W4:Y:S01]  /*a300*/  LDL.LU R250, [R1+0xcc] ;  /* 0x0000cc0001fa7983 */ /* 0x000f220000300800 */
[----:B------:R-:W-:Y:S02]  /*a310*/  LEA.HI.X.SX32 R237, R9, R6, 0x2, P6 ;  /* 0x0000000609ed7211 */ /* 0x000fe400030f16ff */
[C---:B------:R-:W-:Y:S01]  /*a320*/  LEA R238, P6, R8.reuse, R244, 0x2 ;  /* 0x000000f408ee7211 */ /* 0x040fe200078c10ff */
[----:B------:R-:W4:Y:S03]  /*a330*/  LDL.LU R251, [R1+0xc8] ;  /* 0x0000c80001fb7983 */ /* 0x000f260000300800 */
[----:B------:R-:W-:Y:S01]  /*a340*/  LEA.HI.X.SX32 R239, R8, R6, 0x2, P6 ;  /* 0x0000000608ef7211 */ /* 0x000fe200030f16ff */
[----:B------:R-:W4:Y:S01]  /*a350*/  LDL.LU R214, [R1+0xd4] ;  /* 0x0000d40001d67983 */ /* 0x000f220000300800 */
[----:B------:R-:W-:-:S03]  /*a360*/  LEA R240, P6, R3, R244, 0x2 ;  /* 0x000000f403f07211 */ /* 0x000fc600078c10ff */
[----:B------:R-:W4:Y:S01]  /*a370*/  LDL.LU R215, [R1+0xd0] ;  /* 0x0000d00001d77983 */ /* 0x000f220000300800 */
[----:B------:R-:W-:Y:S02]  /*a380*/  LEA.HI.X.SX32 R241, R3, R6, 0x2, P6 ;  /* 0x0000000603f17211 */ /* 0x000fe400030f16ff */
[----:B------:R-:W-:Y:S01]  /*a390*/  LEA R242, P6, R2, R244, 0x2 ;  /* 0x000000f402f27211 */ /* 0x000fe200078c10ff */
[----:B-1----:R-:W-:-:S03]  /*a3a0*/  ULEA UR7, UR4, UR7, 0x18 ;  /* 0x0000000704077291 */ /* 0x002fc6000f8ec03f */
[----:B------:R-:W-:Y:S01]  /*a3b0*/  LEA.HI.X.SX32 R243, R2, R6, 0x2, P6 ;  /* 0x0000000602f37211 */ /* 0x000fe200030f16ff */
[----:B------:R-:W-:Y:S01]  /*a3c0*/  ULDC UR4, c[0x0][0x230] ;  /* 0x00008c0000047ab9 */ /* 0x000fe20000000800 */
[----:B------:R-:W-:-:S04]  /*a3d0*/  LEA R244, P6, R0, R244, 0x2 ;  /* 0x000000f400f47211 */ /* 0x000fc800078c10ff */
[----:B------:R-:W-:Y:S01]  /*a3e0*/  LEA.HI.X.SX32 R245, R0, R6, 0x2, P6 ;  /* 0x0000000600f57211 */ /* 0x000fe200030f16ff */
[----:B------:R-:W-:-:S05]  /*a3f0*/  IMAD.U32 R6, RZ, RZ, UR7 ;  /* 0x00000007ff067e24 */ /* 0x000fca000f8e00ff */
[----:B--2---:R-:W-:-:S05]  /*a400*/  IADD3 R0, R15, 0x100000, R6 ;  /* 0x001000000f007810 */ /* 0x004fca0007ffe006 */
[----:B------:R-:W-:Y:S01]  /*a410*/  @!PT LDS RZ, [RZ] ;  /* 0x00000000fffff984 */ /* 0x000fe20000000800 */
[----:B------:R-:W-:Y:S01]  /*a420*/  @!PT LDS RZ, [RZ] ;  /* 0x00000000fffff984 */ /* 0x000fe20000000800 */
[----:B------:R-:W-:Y:S01]  /*a430*/  @!PT LDS RZ, [RZ] ;  /* 0x00000000fffff984 */ /* 0x000fe20000000800 */
[----:B------:R-:W-:Y:S04]  /*a440*/  LDGSTS.E [R0+-0x80000], desc[UR26][R222.64], P4 ;  /* 0x80000000de007fae */ /* 0x000fe8000a12185a */
[----:B------:R1:W-:Y:S04]  /*a450*/  STL [R1+0x138], R0 ;  /* 0x0001380001007387 */ /* 0x0003e80000100800 */
[----:B------:R1:W-:Y:S04]  /*a460*/  LDGSTS.E [R0+-0x7fff8], desc[UR26][R224.64], P5 ;  /* 0x80008000e0007fae */ /* 0x0003e8000a92185a */
[----:B------:R-:W-:Y:S01]  /*a470*/  STL.64 [R1+0x8b8], R224 ;  /* 0x0008b8e001007387 */ /* 0x000fe20000100a00 */
[----:B-1----:R-:W-:-:S04]  /*a480*/  LOP3.LUT R0, R15, 0x10, RZ, 0x3c, !PT ;  /* 0x000000100f007812 */ /* 0x002fc800078e3cff */
[----:B------:R-:W-:Y:S02]  /*a490*/  IADD3 R0, R6, 0x100000, R0 ;  /* 0x0010000006007810 */ /* 0x000fe40007ffe000 */
[----:B---3--:R-:W-:Y:S02]  /*a4a0*/  ISETP.NE.U32.AND P6, PT, R12, RZ, PT ;  /* 0x000000ff0c00720c */ /* 0x008fe40003fc5070 */
[----:B------:R-:W2:Y:S01]  /*a4b0*/  LDL.LU R12, [R1+0xdc] ;  /* 0x0000dc00010c7983 */ /* 0x000ea20000300800 */
[----:B----4-:R-:W-:-:S03]  /*a4c0*/  ISETP.NE.U32.AND P0, PT, R247, RZ, PT ;  /* 0x000000fff700720c */ /* 0x010fc60003f05070 */
[----:B------:R1:W-:Y:S07]  /*a4d0*/  STL [R1+0x13c], R0 ;  /* 0x00013c0001007387 */ /* 0x0003ee0000100800 */
[----:B------:R-:W-:Y:S04]  /*a4e0*/  LDGSTS.E [R0+-0x80000], desc[UR26][R226.64], P6 ;  /* 0x80000000e2007fae */ /* 0x000fe8000b12185a */
[----:B------:R1:W-:Y:S02]  /*a4f0*/  LDGSTS.E [R0+-0x7fff8], desc[UR26][R228.64], P0 ;  /* 0x80008000e4007fae */ /* 0x0003e4000812185a */
[----:B-1----:R-:W-:-:S04]  /*a500*/  LOP3.LUT R0, R15, 0x20, RZ, 0x3c, !PT ;  /* 0x000000200f007812 */ /* 0x002fc800078e3cff */
[----:B------:R-:W-:-:S05]  /*a510*/  IADD3 R252, R6, 0x100000, R0 ;  /* 0x0010000006fc7810 */ /* 0x000fca0007ffe000 */
[----:B------:R-:W-:Y:S04]  /*a520*/  STL [R1+0x140], R252 ;  /* 0x000140fc01007387 */ /* 0x000fe80000100800 */
[----:B------:R-:W3:Y:S04]  /*a530*/  LDL.LU R26, [R1+0xe4] ;  /* 0x0000e400011a7983 */ /* 0x000ee80000300800 */
[----:B------:R-:W4:Y:S01]  /*a540*/  LDL.LU R27, [R1+0xe0] ;  /* 0x0000e000011b7983 */ /* 0x000f220000300800 */
[----:B------:R-:W-:Y:S02]  /*a550*/  ISETP.NE.U32.AND P6, PT, R248, RZ, PT ;  /* 0x000000fff800720c */ /* 0x000fe40003fc5070 */
[----:B------:R-:W-:-:S02]  /*a560*/  ISETP.NE.U32.AND P0, PT, R249, RZ, PT ;  /* 0x000000fff900720c */ /* 0x000fc40003f05070 */
[----:B------:R-:W-:-:S09]  /*a570*/  LOP3.LUT R0, R15, 0x30, RZ, 0x3c, !PT ;  /* 0x000000300f007812 */ /* 0x000fd200078e3cff */
[----:B------:R-:W-:Y:S01]  /*a580*/  LDGSTS.E [R252+-0x80000], desc[UR26][R230.64], P6 ;  /* 0x80000000e6fc7fae */ /* 0x000fe2000b12185a */
[----:B------:R-:W-:-:S03]  /*a590*/  ISETP.NE.U32.AND P6, PT, R250, RZ, PT ;  /* 0x000000fffa00720c */ /* 0x000fc60003fc5070 */
[----:B------:R-:W-:Y:S01]  /*a5a0*/  LDGSTS.E [R252+-0x7fff8], desc[UR26][R232.64], P0 ;  /* 0x80008000e8fc7fae */ /* 0x000fe2000812185a */
[----:B------:R-:W-:Y:S02]  /*a5b0*/  ISETP.NE.U32.AND P0, PT, R251, RZ, PT ;  /* 0x000000fffb00720c */ /* 0x000fe40003f05070 */
[----:B------:R-:W-:Y:S02]  /*a5c0*/  IADD3 R16, R6, 0x100000, R0 ;  /* 0x0010000006107810 */ /* 0x000fe40007ffe000 */
[----:B------:R-:W-:-:S05]  /*a5d0*/  LOP3.LUT R0, R15, 0x40, RZ, 0x3c, !PT ;  /* 0x000000400f007812 */ /* 0x000fca00078e3cff */
[----:B------:R-:W-:Y:S01]  /*a5e0*/  LDGSTS.E [R16+-0x80000], desc[UR26][R234.64], P6 ;  /* 0x80000000ea107fae */ /* 0x000fe2000b12185a */
[----:B------:R-:W-:-:S03]  /*a5f0*/  ISETP.NE.U32.AND P6, PT, R214, RZ, PT ;  /* 0x000000ffd600720c */ /* 0x000fc60003fc5070 */
[----:B------:R-:W-:Y:S01]  /*a600*/  LDGSTS.E [R16+-0x7fff8], desc[UR26][R236.64], P0 ;  /* 0x80008000ec107fae */ /* 0x000fe2000812185a */
[----:B------:R-:W-:Y:S02]  /*a610*/  ISETP.NE.U32.AND P0, PT, R215, RZ, PT ;  /* 0x000000ffd700720c */ /* 0x000fe40003f05070 */
[----:B------:R-:W-:Y:S02]  /*a620*/  IADD3 R0, R6, 0x100000, R0 ;  /* 0x0010000006007810 */ /* 0x000fe40007ffe000 */
[----:B------:R-:W-:-:S05]  /*a630*/  LOP3.LUT R2, R15, 0x50, RZ, 0x3c, !PT ;  /* 0x000000500f027812 */ /* 0x000fca00078e3cff */
[----:B------:R-:W-:Y:S04]  /*a640*/  LDGSTS.E [R0+-0x80000], desc[UR26][R238.64], P6 ;  /* 0x80000000ee007fae */ /* 0x000fe8000b12185a */
[----:B------:R-:W-:Y:S01]  /*a650*/  LDGSTS.E [R0+-0x7fff8], desc[UR26][R240.64], P0 ;  /* 0x80008000f0007fae */ /* 0x000fe2000812185a */
[----:B------:R-:W-:Y:S02]  /*a660*/  ISETP.NE.U32.AND P0, PT, R7, RZ, PT ;  /* 0x000000ff0700720c */ /* 0x000fe40003f05070 */
[----:B------:R-:W-:Y:S01]  /*a670*/  IADD3 R7, R6, 0x100000, R2 ;  /* 0x0010000006077810 */ /* 0x000fe20007ffe002 */
[----:B------:R-:W-:Y:S04]  /*a680*/  STL [R1+0x144], R16 ;  /* 0x0001441001007387 */ /* 0x000fe80000100800 */
[----:B------:R-:W4:Y:S04]  /*a690*/  LDL.LU R17, [R1+0xf0] ;  /* 0x0000f00001117983 */ /* 0x000f280000300800 */
[----:B------:R-:W4:Y:S04]  /*a6a0*/  LDL.LU R14, [R1+0xec] ;  /* 0x0000ec00010e7983 */ /* 0x000f280000300800 */
[----:B------:R-:W-:Y:S04]  /*a6b0*/  STL [R1+0x148], R0 ;  /* 0x0001480001007387 */ /* 0x000fe80000100800 */
[----:B------:R-:W4:Y:S04]  /*a6c0*/  LDL.LU R13, [R1+0xf4] ;  /* 0x0000f400010d7983 */ /* 0x000f280000300800 */
[----:B------:R-:W4:Y:S04]  /*a6d0*/  LDL.64 R24, [R1+0xb0] ;  /* 0x0000b00001187983 */ /* 0x000f280000100a00 */
        /* <DEDUP_REMOVED lines=10> */
[----:B------:R-:W4:Y:S04]  /*a780*/  LDL.64 R214, [R1] ;  /* 0x0000000001d67983 */ /* 0x000f280000100a00 */
[----:B------:R-:W-:Y:S01]  /*a790*/  STL [R1+0x14c], R7 ;  /* 0x00014c0701007387 */ /* 0x000fe20000100800 */
[----:B--2---:R-:W-:-:S02]  /*a7a0*/  ISETP.NE.U32.AND P6, PT, R12, RZ, PT ;  /* 0x000000ff0c00720c */ /* 0x004fc40003fc5070 */
[----:B------:R-:W-:-:S11]  /*a7b0*/  LOP3.LUT R12, R15, 0x60, RZ, 0x3c, !PT ;  /* 0x000000600f0c7812 */ /* 0x000fd600078e3cff */
[----:B------:R-:W-:Y:S04]  /*a7c0*/  LDGSTS.E [R7+-0x80000], desc[UR26][R242.64], P6 ;  /* 0x80000000f2077fae */ /* 0x000fe8000b12185a */
[----:B------:R-:W-:Y:S01]  /*a7d0*/  LDGSTS.E [R7+-0x7fff8], desc[UR26][R244.64], P0 ;  /* 0x80008000f4077fae */ /* 0x000fe2000812185a */
[----:B------:R-:W-:Y:S02]  /*a7e0*/  IADD3 R12, R6, 0x100000, R12 ;  /* 0x00100000060c7810 */ /* 0x000fe40007ffe00c */
[----:B---3--:R-:W-:Y:S02]  /*a7f0*/  ISETP.NE.U32.AND P6, PT, R26, RZ, PT ;  /* 0x000000ff1a00720c */ /* 0x008fe40003fc5070 */
[----:B------:R-:W2:Y:S01]  /*a800*/  LDL.LU R26, [R1+0x92c] ;  /* 0x00092c00011a7983 */ /* 0x000ea20000300800 */
[----:B----4-:R-:W-:-:S03]  /*a810*/  ISETP.NE.U32.AND P0, PT, R27, RZ, PT ;  /* 0x000000ff1b00720c */ /* 0x010fc60003f05070 */
[----:B------:R-:W2:Y:S04]  /*a820*/  LDL.LU R27, [R1+0x928] ;  /* 0x00092800011b7983 */ /* 0x000ea80000300800 */
[----:B------:R1:W-:Y:S04]  /*a830*/  STL [R1+0x150], R12 ;  /* 0x0001500c01007387 */ /* 0x0003e80000100800 */
[----:B------:R-:W-:Y:S04]  /*a840*/  LDGSTS.E [R12+-0x80000], desc[UR26][R4.64], P6 ;  /* 0x80000000040c7fae */ /* 0x000fe8000b12185a */
[----:B------:R-:W-:Y:S04]  /*a850*/  LDGSTS.E [R12+-0x7fff8], desc[UR26][R216.64], P0 ;  /* 0x80008000d80c7fae */ /* 0x000fe8000812185a */
[----:B-1----:R-:W3:Y:S02]  /*a860*/  LDL.LU R12, [R1+0x924] ;  /* 0x00092400010c7983 */ /* 0x002ee40000300800 */
[----:B---3--:R-:W-:-:S02]  /*a870*/  ISETP.NE.U32.AND P4, PT, R12, RZ, PT ;  /* 0x000000ff0c00720c */ /* 0x008fc40003f85070 */
[----:B------:R-:W3:Y:S01]  /*a880*/  LDL.LU R12, [R1+0x920] ;  /* 0x00092000010c7983 */ /* 0x000ee20000300800 */
[----:B------:R-:W-:Y:S02]  /*a890*/  ISETP.NE.U32.AND P6, PT, R17, RZ, PT ;  /* 0x000000ff1100720c */ /* 0x000fe40003fc5070 */
[----:B------:R-:W-:Y:S02]  /*a8a0*/  ISETP.NE.U32.AND P0, PT, R14, RZ, PT ;  /* 0x000000ff0e00720c */ /* 0x000fe40003f05070 */
[----:B------:R-:W-:-:S04]  /*a8b0*/  LOP3.LUT R14, R15, 0x70, RZ, 0x3c, !PT ;  /* 0x000000700f0e7812 */ /* 0x000fc800078e3cff */
[----:B------:R-:W-:-:S05]  /*a8c0*/  IADD3 R6, R6, 0x100000, R14 ;  /* 0x0010000006067810 */ /* 0x000fca0007ffe00e */
[----:B------:R-:W-:Y:S04]  /*a8d0*/  LDGSTS.E [R6+-0x80000], desc[UR26][R218.64], P6 ;  /* 0x80000000da067fae */ /* 0x000fe8000b12185a */
[----:B------:R3:W-:Y:S04]  /*a8e0*/  STL [R1+0x154], R6 ;  /* 0x0001540601007387 */ /* 0x0007e80000100800 */
[----:B------:R3:W-:Y:S04]  /*a8f0*/  LDGSTS.E [R6+-0x7fff8], desc[UR26][R220.64], P0 ;  /* 0x80008000dc067fae */ /* 0x0007e8000812185a */
[----:B------:R-:W0:Y:S01]  /*a900*/  LDGDEPBAR ;  /* 0x00000000000079af */ /* 0x000e220000000000 */
[----:B---3--:R-:W-:-:S05]  /*a910*/  VIADD R6, R12, UR7 ;  /* 0x000000070c067c36 */ /* 0x008fca0008000000 */
[----:B------:R-:W-:Y:S04]  /*a920*/  LDGSTS.E [R6], desc[UR26][R24.64], P1 ;  /* 0x0000000018067fae */ /* 0x000fe8000892185a */
[----:B------:R-:W-:Y:S04]  /*a930*/  LDGSTS.E [R6+0x400], desc[UR26][R22.64], P1 ;  /* 0x0040000016067fae */ /* 0x000fe8000892185a */
[----:B------:R-:W-:Y:S04]  /*a940*/  LDGSTS.E [R6+0x800], desc[UR26][R20.64], P1 ;  /* 0x0080000014067fae */ /* 0x000fe8000892185a */
[----:B------:R-:W3:Y:S04]  /*a950*/  LDL.LU.64 R24, [R1+0x918] ;  /* 0x0009180001187983 */ /* 0x000ee80000300a00 */
[----:B------:R-:W4:Y:S04]  /*a960*/  LDL.LU.64 R22, [R1+0x910] ;  /* 0x0009100001167983 */ /* 0x000f280000300a00 */
[----:B------:R-:W2:Y:S04]  /*a970*/  LDL.LU.64 R20, [R1+0x908] ;  /* 0x0009080001147983 */ /* 0x000ea80000300a00 */
[----:B------:R-:W-:Y:S04]  /*a980*/  LDGSTS.E [R6+0xc00], desc[UR26][R18.64], P1 ;  /* 0x00c0000012067fae */ /* 0x000fe8000892185a */
[----:B------:R-:W-:Y:S04]  /*a990*/  LDGSTS.E [R6+0x1000], desc[UR26][R10.64], P1 ;  /* 0x010000000a067fae */ /* 0x000fe8000892185a */
[----:B------:R-:W-:Y:S04]  /*a9a0*/  LDGSTS.E [R6+0x1400], desc[UR26][R8.64], P1 ;  /* 0x0140000008067fae */ /* 0x000fe8000892185a */
[----:B------:R-:W4:Y:S04]  /*a9b0*/  LDL.LU.64 R18, [R1+0x900] ;  /* 0x0009000001127983 */ /* 0x000f280000300a00 */
[----:B------:R-:W3:Y:S04]  /*a9c0*/  LDL.LU.64 R10, [R1+0x8f8] ;  /* 0x0008f800010a7983 */ /* 0x000ee80000300a00 */
[----:B------:R-:W4:Y:S04]  /*a9d0*/  LDL.LU.64 R8, [R1+0x8f0] ;  /* 0x0008f00001087983 */ /* 0x000f280000300a00 */
[----:B------:R-:W-:Y:S04]  /*a9e0*/  LDGSTS.E [R6+0x1800], desc[UR26][R2.64], P1 ;  /* 0x0180000002067fae */ /* 0x000fe8000892185a */
[----:B------:R-:W-:Y:S01]  /*a9f0*/  LDGSTS.E [R6+0x1c00], desc[UR26][R248.64], P1 ;  /* 0x01c00000f8067fae */ /* 0x000fe2000892185a */
[----:B------:R-:W-:-:S03]  /*aa00*/  ISETP.NE.U32.AND P5, PT, R13, RZ, PT ;  /* 0x000000ff0d00720c */ /* 0x000fc60003fa5070 */
[----:B------:R-:W-:Y:S04]  /*aa10*/  LDGSTS.E [R6+0x2000], desc[UR26][R224.64], P1 ;  /* 0x02000000e0067fae */ /* 0x000fe8000892185a */
[----:B------:R-:W2:Y:S04]  /*aa20*/  LDL.LU.64 R2, [R1+0x8e8] ;  /* 0x0008e80001027983 */ /* 0x000ea80000300a00 */
[----:B------:R-:W3:Y:S04]  /*aa30*/  LDL.LU.64 R248, [R1+0x8e0] ;  /* 0x0008e00001f87983 */ /* 0x000ee80000300a00 */
[----:B------:R-:W-:Y:S04]  /*aa40*/  LDGSTS.E [R6+0x2400], desc[UR26][R246.64], P1 ;  /* 0x02400000f6067fae */ /* 0x000fe8000892185a */
[----:B------:R-:W-:Y:S04]  /*aa50*/  LDGSTS.E [R6+0x2800], desc[UR26][R250.64], P1 ;  /* 0x02800000fa067fae */ /* 0x000fe8000892185a */
[----:B------:R-:W-:Y:S04]  /*aa60*/  LDGSTS.E [R6+0x2c00], desc[UR26][R214.64], P1 ;  /* 0x02c00000d6067fae */ /* 0x000fe8000892185a */
[----:B------:R-:W4:Y:S04]  /*aa70*/  LDL.LU R13, [R1+0xf8] ;  /* 0x0000f800010d7983 */ /* 0x000f280000300800 */
[----:B------:R-:W4:Y:S04]  /*aa80*/  LDL.64 R246, [R1+0x88] ;  /* 0x0000880001f67983 */ /* 0x000f280000100a00 */
[----:B------:R-:W4:Y:S04]  /*aa90*/  LDL.64 R250, [R1+0x78] ;  /* 0x0000780001fa7983 */ /* 0x000f280000100a00 */
[----:B------:R-:W4:Y:S04]  /*aaa0*/  LDL.64 R214, [R1+0x68] ;  /* 0x0000680001d67983 */ /* 0x000f280000100a00 */
[----:B------:R-:W4:Y:S04]  /*aab0*/  LDL.64 R224, [R1+0x18] ;  /* 0x0000180001e07983 */ /* 0x000f280000100a00 */
[----:B---3--:R-:W-:Y:S04]  /*aac0*/  LDGSTS.E [R6+0x3000], desc[UR26][R248.64], P1 ;  /* 0x03000000f8067fae */ /* 0x008fe8000892185a */
[----:B------:R1:W-:Y:S04]  /*aad0*/  STL.64 [R1+0x888], R248 ;  /* 0x000888f801007387 */ /* 0x0003e80000100a00 */
[----:B--2---:R-:W-:Y:S04]  /*aae0*/  LDGSTS.E [R6+0x3400], desc[UR26][R2.64], P1 ;  /* 0x0340000002067fae */ /* 0x004fe8000892185a */
[----:B------:R-:W-:Y:S04]  /*aaf0*/  LDGSTS.E [R6+0x3800], desc[UR26][R10.64], P1 ;  /* 0x038000000a067fae */ /* 0x000fe8000892185a */
[----:B-1----:R-:W2:Y:S04]  /*ab00*/  LDL.64 R248, [R1+0x28] ;  /* 0x0000280001f87983 */ /* 0x002ea80000100a00 */
[----:B------:R1:W-:Y:S04]  /*ab10*/  STL.64 [R1+0x890], R2 ;  /* 0x0008900201007387 */ /* 0x0003e80000100a00 */
[----:B------:R-:W-:Y:S04]  /*ab20*/  LDGSTS.E [R6+0x3c00], desc[UR26][R20.64], P1 ;  /* 0x03c0000014067fae */ /* 0x000fe8000892185a */
[----:B------:R-:W-:Y:S04]  /*ab30*/  LDGSTS.E [R6+0x4000], desc[UR26][R24.64], P1 ;  /* 0x0400000018067fae */ /* 0x000fe8000892185a */
[----:B-1----:R-:W3:Y:S04]  /*ab40*/  LDL.LU.64 R2, [R1+0x98] ;  /* 0x0000980001027983 */ /* 0x002ee80000300a00 */
[----:B------:R1:W-:Y:S04]  /*ab50*/  STL.64 [R1+0x898], R10 ;  /* 0x0008980a01007387 */ /* 0x0003e80000100a00 */
[----:B------:R-:W-:Y:S04]  /*ab60*/  LDGSTS.E [R6+0x4400], desc[UR26][R28.64], P1 ;  /* 0x044000001c067fae */ /* 0x000fe8000892185a */
[----:B------:R-:W-:Y:S04]  /*ab70*/  LDGSTS.E [R6+0x4800], desc[UR26][R32.64], P1 ;  /* 0x0480000020067fae */ /* 0x000fe8000892185a */
[----:B-1----:R-:W2:Y:S04]  /*ab80*/  LDL.64 R10, [R1+0x38] ;  /* 0x00003800010a7983 */ /* 0x002ea80000100a00 */
[----:B------:R1:W-:Y:S04]  /*ab90*/  STL.64 [R1+0x8a0], R20 ;  /* 0x0008a01401007387 */ /* 0x0003e80000100a00 */
[----:B------:R-:W-:Y:S04]  /*aba0*/  LDGSTS.E [R6+0x4c00], desc[UR26][R36.64], P1 ;  /* 0x04c0000024067fae */ /* 0x000fe8000892185a */
[----:B------:R-:W-:Y:S04]  /*abb0*/  LDGSTS.E [R6+0x5000], desc[UR26][R40.64], P1 ;  /* 0x0500000028067fae */ /* 0x000fe8000892185a */
[----:B-1----:R-:W4:Y:S04]  /*abc0*/  LDL.LU.64 R20, [R1+0xa8] ;  /* 0x0000a80001147983 */ /* 0x002f280000300a00 */
[----:B------:R-:W-:Y:S04]  /*abd0*/  LDGSTS.E [R6+0x5400], desc[UR26][R44.64], P1 ;  /* 0x054000002c067fae */ /* 0x000fe8000892185a */
        /* <DEDUP_REMOVED lines=28> */
[----:B------:R-:W-:Y:S01]  /*ada0*/  LDGSTS.E [R6+0xc800], desc[UR26][R160.64], P1 ;  /* 0x0c800000a0067fae */ /* 0x000fe2000892185a */
[----:B------:R-:W-:-:S03]  /*adb0*/  LOP3.LUT R14, R12, 0x40, RZ, 0x3c, !PT ;  /* 0x000000400c0e7812 */ /* 0x000fc600078e3cff */
[----:B------:R-:W-:Y:S04]  /*adc0*/  LDGSTS.E [R6+0xcc00], desc[UR26][R164.64], P1 ;  /* 0x0cc00000a4067fae */ /* 0x000fe8000892185a */
[----:B------:R-:W-:Y:S04]  /*add0*/  LDGSTS.E [R6+0xd000], desc[UR26][R168.64], P1 ;  /* 0x0d000000a8067fae */ /* 0x000fe8000892185a */
[----:B------:R-:W-:Y:S04]  /*ade0*/  LDGSTS.E [R6+0xd400], desc[UR26][R172.64], P1 ;  /* 0x0d400000ac067fae */ /* 0x000fe8000892185a */
[----:B------:R-:W-:Y:S04]  /*adf0*/  LDGSTS.E [R6+0xd800], desc[UR26][R176.64], P1 ;  /* 0x0d800000b0067fae */ /* 0x000fe8000892185a */
[----:B------:R-:W-:Y:S01]  /*ae00*/  LDGSTS.E [R6+0xdc00], desc[UR26][R180.64], P1 ;  /* 0x0dc00000b4067fae */ /* 0x000fe2000892185a */
[----:B------:R-:W-:-:S03]  /*ae10*/  VIADD R17, R14, UR7 ;  /* 0x000000070e117c36 */ /* 0x000fc60008000000 */
[----:B------:R-:W-:Y:S04]  /*ae20*/  LDGSTS.E [R6+0xe000], desc[UR26][R184.64], P1 ;  /* 0x0e000000b8067fae */ /* 0x000fe8000892185a */
[----:B------:R-:W-:Y:S04]  /*ae30*/  LDGSTS.E [R6+0xe400], desc[UR26][R188.64], P1 ;  /* 0x0e400000bc067fae */ /* 0x000fe8000892185a */
[----:B------:R-:W-:Y:S04]  /*ae40*/  LDGSTS.E [R6+0xe800], desc[UR26][R192.64], P1 ;  /* 0x0e800000c0067fae */ /* 0x000fe8000892185a */
[----:B------:R1:W-:Y:S04]  /*ae50*/  STL.64 [R1+0x8a8], R24 ;  /* 0x0008a81801007387 */ /* 0x0003e80000100a00 */
[----:B------:R-:W-:Y:S04]  /*ae60*/  LDGSTS.E [R6+0xec00], desc[UR26][R196.64], P1 ;  /* 0x0ec00000c4067fae */ /* 0x000fe8000892185a */
[----:B------:R-:W-:Y:S04]  /*ae70*/  LDGSTS.E [R6+0xf000], desc[UR26][R200.64], P1 ;  /* 0x0f000000c8067fae */ /* 0x000fe8000892185a */
[----:B-1----:R-:W2:Y:S04]  /*ae80*/  LDL.64 R24, [R1+0x48] ;  /* 0x0000480001187983 */ /* 0x002ea80000100a00 */
[----:B------:R1:W-:Y:S04]  /*ae90*/  STL [R1+0x700], R12 ;  /* 0x0007000c01007387 */ /* 0x0003e80000100800 */
[----:B------:R-:W-:Y:S04]  /*aea0*/  LDGSTS.E [R6+0xf400], desc[UR26][R204.64], P1 ;  /* 0x0f400000cc067fae */ /* 0x000fe8000892185a */
[----:B------:R-:W-:Y:S04]  /*aeb0*/  LDGSTS.E [R6+0xf800], desc[UR26][R208.64], P1 ;  /* 0x0f800000d0067fae */ /* 0x000fe8000892185a */
[----:B-1----:R-:W2:Y:S04]  /*aec0*/  LDL R12, [R1+0x13c] ;  /* 0x00013c00010c7983 */ /* 0x002ea80000100800 */
[----:B------:R1:W-:Y:S04]  /*aed0*/  STL.64 [R1+0x6b8], R14 ;  /* 0x0006b80e01007387 */ /* 0x0003e80000100a00 */
[----:B------:R-:W-:Y:S04]  /*aee0*/  LDGSTS.E [R6+0xfc00], desc[UR26][R212.64], P1 ;  /* 0x0fc00000d4067fae */ /* 0x000fe8000892185a */
[----:B-1----:R-:W2:Y:S04]  /*aef0*/  LDL.64 R14, [R1+0x58] ;  /* 0x00005800010e7983 */ /* 0x002ea80000100a00 */
[----:B----4-:R-:W-:Y:S04]  /*af00*/  LDGSTS.E [R17+0x200], desc[UR26][R20.64], P1 ;  /* 0x0020000014117fae */ /* 0x010fe8000892185a */
[----:B---3--:R-:W-:Y:S04]  /*af10*/  LDGSTS.E [R17+0x600], desc[UR26][R2.64], P1 ;  /* 0x0060000002117fae */ /* 0x008fe8000892185a */
[----:B------:R-:W-:Y:S04]  /*af20*/  LDGSTS.E [R17+0xa00], desc[UR26][R246.64], P1 ;  /* 0x00a00000f6117fae */ /* 0x000fe8000892185a */
[----:B------:R-:W-:Y:S04]  /*af30*/  LDGSTS.E [R17+0xe00], desc[UR26][R250.64], P1 ;  /* 0x00e00000fa117fae */ /* 0x000fe8000892185a */
[----:B------:R-:W-:Y:S04]  /*af40*/  LDGSTS.E [R17+0x1200], desc[UR26][R214.64], P1 ;  /* 0x01200000d6117fae */ /* 0x000fe8000892185a */
[----:B------:R-:W3:Y:S04]  /*af50*/  LDL.LU.64 R246, [R1+0x8d8] ;  /* 0x0008d80001f67983 */ /* 0x000ee80000300a00 */
[----:B------:R-:W4:Y:S04]  /*af60*/  LDL.LU.64 R250, [R1+0x8d0] ;  /* 0x0008d00001fa7983 */ /* 0x000f280000300a00 */
[----:B------:R-:W3:Y:S04]  /*af70*/  LDL.LU.64 R214, [R1+0x8c8] ;  /* 0x0008c80001d67983 */ /* 0x000ee80000300a00 */
[----:B--2---:R-:W-:Y:S04]  /*af80*/  LDGSTS.E [R17+0x1600], desc[UR26][R14.64], P1 ;  /* 0x016000000e117fae */ /* 0x004fe8000892185a */
[----:B------:R-:W-:Y:S04]  /*af90*/  LDGSTS.E [R17+0x1a00], desc[UR26][R24.64], P1 ;  /* 0x01a0000018117fae */ /* 0x000fe8000892185a */
[----:B------:R-:W-:Y:S04]  /*afa0*/  LDGSTS.E [R17+0x1e00], desc[UR26][R10.64], P1 ;  /* 0x01e000000a117fae */ /* 0x000fe8000892185a */
[----:B------:R-:W-:Y:S04]  /*afb0*/  LDGSTS.E [R17+0x2200], desc[UR26][R248.64], P1 ;  /* 0x02200000f8117fae */ /* 0x000fe8000892185a */
[----:B------:R1:W-:Y:S02]  /*afc0*/  LDGSTS.E [R17+0x2600], desc[UR26][R224.64], P1 ;  /* 0x02600000e0117fae */ /* 0x0003e4000892185a */
[----:B-1----:R-:W1:Y:S02]  /*afd0*/  LDC.64 R224, c[0x0][0x238] ;  /* 0x00008e00ffe07b82 */ /* 0x002e640000000a00 */
[----:B---3--:R-:W-:Y:S04]  /*afe0*/  LDGSTS.E [R17+0x2a00], desc[UR26][R214.64], P1 ;  /* 0x02a00000d6117fae */ /* 0x008fe8000892185a */
[----:B----4-:R-:W-:Y:S04]  /*aff0*/  LDGSTS.E [R17+0x2e00], desc[UR26][R250.64], P1 ;  /* 0x02e00000fa117fae */ /* 0x010fe8000892185a */
[----:B------:R-:W-:Y:S04]  /*b000*/  LDGSTS.E [R17+0x3200], desc[UR26][R246.64], P1 ;  /* 0x03200000f6117fae */ /* 0x000fe8000892185a */
[----:B------:R-:W2:Y:S04]  /*b010*/  LDL.LU.64 R214, [R1+0x8c0] ;  /* 0x0008c00001d67983 */ /* 0x000ea80000300a00 */
[----:B------:R-:W3:Y:S04]  /*b020*/  LDL.LU R24, [R1+0x100] ;  /* 0x0001000001187983 */ /* 0x000ee80000300800 */
[----:B------:R-:W4:Y:S04]  /*b030*/  LDL.LU R14, [R1+0xfc] ;  /* 0x0000fc00010e7983 */ /* 0x000f280000300800 */
[----:B------:R-:W4:Y:S04]  /*b040*/  LDL.LU R25, [R1+0x104] ;  /* 0x0001040001197983 */ /* 0x000f280000300800 */
[----:B------:R-:W4:Y:S04]  /*b050*/  LDL R15, [R1+0x138] ;  /* 0x00013800010f7983 */ /* 0x000f280000100800 */
        /* <DEDUP_REMOVED lines=50> */
[----:B------:R-:W-:Y:S01]  /*b380*/  ISETP.NE.U32.AND P6, PT, R13, RZ, PT ;  /* 0x000000ff0d00720c */ /* 0x000fe20003fc5070 */
[----:B-1----:R-:W-:-:S02]  /*b390*/  IMAD.MOV.U32 R13, RZ, RZ, R224 ;  /* 0x000000ffff0d7224 */ /* 0x002fc400078e00e0 */
[----:B------:R-:W4:Y:S02]  /*b3a0*/  LDL.LU R10, [R1+0x108] ;  /* 0x00010800010a7983 */ /* 0x000f240000300800 */
[----:B------:R-:W-:Y:S02]  /*b3b0*/  IMAD.SHL.U32 R13, R13, 0x20, RZ ;  /* 0x000000200d0d7824 */ /* 0x000fe400078e00ff */
[----:B------:R-:W4:Y:S04]  /*b3c0*/  LDL.LU R11, [R1+0x10c] ;  /* 0x00010c00010b7983 */ /* 0x000f280000300800 */
[----:B------:R-:W4:Y:S04]  /*b3d0*/  LDL.LU R248, [R1+0x158] ;  /* 0x0001580001f87983 */ /* 0x000f280000300800 */
[----:B------:R-:W4:Y:S04]  /*b3e0*/  LDL.LU R249, [R1+0x15c] ;  /* 0x00015c0001f97983 */ /* 0x000f280000300800 */
[----:B------:R1:W-:Y:S02]  /*b3f0*/  STL.64 [R1+0x208], R224 ;  /* 0x000208e001007387 */ /* 0x0003e40000100a00 */
[----:B-1----:R-:W-:-:S02]  /*b400*/  IMAD.WIDE R224, R13, 0x4, R222 ;  /* 0x000000040de07825 */ /* 0x002fc400078e02de */
[----:B------:R-:W4:Y:S04]  /*b410*/  LDL.LU R222, [R1+0x160] ;  /* 0x0001600001de7983 */ /* 0x000f280000300800 */
[----:B------:R-:W4:Y:S04]  /*b420*/  LDL.LU R223, [R1+0x168] ;  /* 0x0001680001df7983 */ /* 0x000f280000300800 */
[----:B------:R1:W-:Y:S04]  /*b430*/  STL.64 [R1+0x130], R224 ;  /* 0x000130e001007387 */ /* 0x0003e80000100a00 */
[----:B--2---:R-:W-:Y:S04]  /*b440*/  LDGSTS.E [R17+0xfe00], desc[UR26][R214.64], P1 ;  /* 0x0fe00000d6117fae */ /* 0x004fe8000892185a */
[----:B------:R-:W0:Y:S01]  /*b450*/  LDGDEPBAR ;  /* 0x00000000000079af */ /* 0x000e220000000000 */
[----:B------:R-:W-:Y:S01]  /*b460*/  BAR.SYNC.DEFER_BLOCKING 0x0 ;  /* 0x0000000000007b1d */ /* 0x000fe20000010000 */
[----:B---3--:R-:W-:-:S05]  /*b470*/  ISETP.NE.U32.AND P0, PT, R24, RZ, PT ;  /* 0x000000ff1800720c */ /* 0x008fca0003f05070 */
[----:B------:R-:W2:Y:S08]  /*b480*/  LDL.LU R24, [R1+0x164] ;  /* 0x0001640001187983 */ /* 0x000eb00000300800 */
[----:B------:R-:W-:Y:S01]  /*b490*/  @!PT LDS RZ, [RZ] ;  /* 0x00000000fffff984 */ /* 0x000fe20000000800 */
[----:B------:R-:W-:Y:S01]  /*b4a0*/  @!PT LDS RZ, [RZ] ;  /* 0x00000000fffff984 */ /* 0x000fe20000000800 */
[----:B------:R-:W-:Y:S01]  /*b4b0*/  @!PT LDS RZ, [RZ] ;  /* 0x00000000fffff984 */ /* 0x000fe20000000800 */
[----:B----4-:R3:W-:Y:S04]  /*b4c0*/  LDGSTS.E [R15+-0x7e000], desc[UR26][R224.64], P0 ;  /* 0x82000000e00f7fae */ /* 0x0107e8000812185a */
[----:B-1----:R-:W3:Y:S01]  /*b4d0*/  LDL.LU.64 R224, [R1+0x8b8] ;  /* 0x0008b80001e07983 */ /* 0x002ee20000300a00 */
[----:B------:R-:W-:-:S02]  /*b4e0*/  ISETP.NE.U32.AND P1, PT, R14, RZ, PT ;  /* 0x000000ff0e00720c */ /* 0x000fc40003f25070 */
[----:B------:R-:W-:Y:S02]  /*b4f0*/  ISETP.NE.U32.AND P0, PT, R25, RZ, PT ;  /* 0x000000ff1900720c */ /* 0x000fe40003f05070 */
[----:B------:R-:W4:Y:S01]  /*b500*/  LDL.LU R25, [R1+0x16c] ;  /* 0x00016c0001197983 */ /* 0x000f220000300800 */
[----:B---3--:R-:W-:-:S08]  /*b510*/  IMAD.WIDE R224, R13, 0x4, R224 ;  /* 0x000000040de07825 */ /* 0x008fd000078e02e0 */
[----:B------:R1:W-:Y:S01]  /*b520*/  LDGSTS.E [R15+-0x7dff8], desc[UR26][R224.64], P1 ;  /* 0x82008000e00f7fae */ /* 0x0003e2000892185a */
[----:B------:R-:W-:-:S03]  /*b530*/  ISETP.NE.U32.AND P1, PT, R10, RZ, PT ;  /* 0x000000ff0a00720c */ /* 0x000fc60003f25070 */
[----:B------:R-:W-:Y:S01]  /*b540*/  STL.64 [R1+0x128], R224 ;  /* 0x000128e001007387 */ /* 0x000fe20000100a00 */
[----:B-1----:R-:W-:-:S05]  /*b550*/  IMAD.WIDE R14, R13, 0x4, R226 ;  /* 0x000000040d0e7825 */ /* 0x002fca00078e02e2 */
[----:B------:R1:W-:Y:S04]  /*b560*/  STL.64 [R1+0x120], R14 ;  /* 0x0001200e01007387 */ /* 0x0003e80000100a00 */
[----:B------:R1:W-:Y:S01]  /*b570*/  LDGSTS.E [R12+-0x7e000], desc[UR26][R14.64], P0 ;  /* 0x820000000e0c7fae */ /* 0x0003e2000812185a */
[----:B------:R-:W-:-:S03]  /*b580*/  ISETP.NE.U32.AND P0, PT, R11, RZ, PT ;  /* 0x000000ff0b00720c */ /* 0x000fc60003f05070 */
[----:B------:R-:W3:Y:S01]  /*b590*/  LDL.LU R10, [R1+0x170] ;  /* 0x00017000010a7983 */ /* 0x000ee20000300800 */
[----:B-1----:R-:W-:-:S05]  /*b5a0*/  IMAD.WIDE R14, R13, 0x4, R228 ;  /* 0x000000040d0e7825 */ /* 0x002fca00078e02e4 */
[----:B------:R1:W-:Y:S01]  /*b5b0*/  LDGSTS.E [R12+-0x7dff8], desc[UR26][R14.64], P1 ;  /* 0x820080000e0c7fae */ /* 0x0003e2000892185a */
[----:B------:R-:W-:-:S03]  /*b5c0*/  ISETP.NE.U32.AND P1, PT, R248, RZ, PT ;  /* 0x000000fff800720c */ /* 0x000fc60003f25070 */
[----:B------:R1:W-:Y:S04]  /*b5d0*/  STL.64 [R1+0x118], R14 ;  /* 0x0001180e01007387 */ /* 0x0003e80000100a00 */
[----:B------:R-:W3:Y:S01]  /*b5e0*/  LDL R11, [R1+0x150] ;  /* 0x00015000010b7983 */ /* 0x000ee20000100800 */
[----:B-1----:R-:W-:-:S05]  /*b5f0*/  IMAD.WIDE R14, R13, 0x4, R230 ;  /* 0x000000040d0e7825 */ /* 0x002fca00078e02e6 */
[----:B------:R1:W-:Y:S04]  /*b600*/  STL.64 [R1+0x110], R14 ;  /* 0x0001100e01007387 */ /* 0x0003e80000100a00 */
[----:B------:R1:W-:Y:S04]  /*b610*/  LDGSTS.E [R252+-0x7e000], desc[UR26][R14.64], P0 ;  /* 0x820000000efc7fae */ /* 0x0003e8000812185a */
[----:B------:R-:W3:Y:S01]  /*b620*/  LDL.LU R248, [R1+0x174] ;  /* 0x0001740001f87983 */ /* 0x000ee20000300800 */
[----:B-1----:R-:W-:-:S05]  /*b630*/  IMAD.WIDE R14, R13, 0x4, R232 ;  /* 0x000000040d0e7825 */ /* 0x002fca00078e02e8 */
[----:B------:R1:W-:Y:S04]  /*b640*/  STL.64 [R1+0x108], R14 ;  /* 0x0001080e01007387 */ /* 0x0003e80000100a00 */
[----:B------:R1:W-:Y:S04]  /*b650*/  LDGSTS.E [R252+-0x7dff8], desc[UR26][R14.64], P1 ;  /* 0x820080000efc7fae */ /* 0x0003e8000892185a */
[----:B------:R-:W3:Y:S01]  /*b660*/  LDL.LU R252, [R1+0x8b0] ;  /* 0x0008b00001fc7983 */ /* 0x000ee20000300800 */
[----:B------:R-:W-:-:S03]  /*b670*/  ISETP.NE.U32.AND P0, PT, R249, RZ, PT ;  /* 0x000000fff900720c */ /* 0x000fc60003f05070 */
[----:B------:R-:W3:Y:S01]  /*b680*/  LDL R249, [R1+0x154] ;  /* 0x0001540001f97983 */ /* 0x000ee20000100800 */
[----:B------:R-:W-:Y:S01]  /*b690*/  ISETP.NE.U32.AND P1, PT, R222, RZ, PT ;  /* 0x000000ffde00720c */ /* 0x000fe20003f25070 */
[----:B-1----:R-:W-:-:S05]  /*b6a0*/  IMAD.WIDE R14, R13, 0x4, R234 ;  /* 0x000000040d0e7825 */ /* 0x002fca00078e02ea */
[----:B------:R1:W-:Y:S04]  /*b6b0*/  STL.64 [R1+0x100], R14 ;  /* 0x0001000e01007387 */ /* 0x0003e80000100a00 */
[----:B------:R1:W-:Y:S01]  /*b6c0*/  LDGSTS.E [R16+-0x7e000], desc[UR26][R14.64], P0 ;  /* 0x820000000e107fae */ /* 0x0003e2000812185a */
[----:B------:R-:W-:Y:S01]  /*b6d0*/  ISETP.NE.U32.AND P0, PT, R223, RZ, PT ;  /* 0x000000ffdf00720c */ /* 0x000fe20003f05070 */
[----:B-1----:R-:W-:-:S05]  /*b6e0*/  IMAD.WIDE R14, R13, 0x4, R236 ;  /* 0x000000040d0e7825 */ /* 0x002fca00078e02ec */
[----:B------:R1:W-:Y:S01]  /*b6f0*/  LDGSTS.E [R16+-0x7dff8], desc[UR26][R14.64], P1 ;  /* 0x820080000e107fae */ /* 0x0003e2000892185a */
[----:B--2---:R-:W-:-:S03]  /*b700*/  ISETP.NE.U32.AND P1, PT, R24, RZ, PT ;  /* 0x000000ff1800720c */ /* 0x004fc60003f25070 */
[----:B------:R1:W-:Y:S04]  /*b710*/  STL.64 [R1+0xf8], R14 ;  /* 0x0000f80e01007387 */ /* 0x0003e80000100a00 */
[----:B------:R-:W-:Y:S01]  /*b720*/  STL.64 [R1+0x870], R16 ;  /* 0x0008701001007387 */ /* 0x000fe20000100a00 */
[----:B-1----:R-:W-:-:S05]  /*b730*/  IMAD.WIDE R14, R13, 0x4, R238 ;  /* 0x000000040d0e7825 */ /* 0x002fca00078e02ee */
[----:B------:R1:W-:Y:S04]  /*b740*/  STL.64 [R1+0xf0], R14 ;  /* 0x0000f00e01007387 */ /* 0x0003e80000100a00 */
[----:B------:R1:W-:Y:S02]  /*b750*/  LDGSTS.E [R0+-0x7e000], desc[UR26][R14.64], P0 ;  /* 0x820000000e007fae */ /* 0x0003e4000812185a */
[----:B-1----:R-:W-:-:S05]  /*b760*/  IMAD.WIDE R14, R13, 0x4, R240 ;  /* 0x000000040d0e7825 */ /* 0x002fca00078e02f0 */
[----:B------:R1:W-:Y:S01]  /*b770*/  LDGSTS.E [R0+-0x7dff8], desc[UR26][R14.64], P1 ;  /* 0x820080000e007fae */ /* 0x0003e2000892185a */
[----:B----4-:R-:W-:-:S03]  /*b780*/  ISETP.NE.U32.AND P1, PT, R25, RZ, PT ;  /* 0x000000ff1900720c */ /* 0x010fc60003f25070 */
[----:B------:R1:W-:Y:S02]  /*b790*/  STL.64 [R1+0xe8], R14 ;  /* 0x0000e80e01007387 */ /* 0x0003e40000100a00 */
[----:B-1----:R-:W-:-:S05]  /*b7a0*/  IMAD.WIDE R14, R13, 0x4, R242 ;  /* 0x000000040d0e7825 */ /* 0x002fca00078e02f2 */
[----:B------:R1:W-:Y:S01]  /*b7b0*/  STL.64 [R1+0xe0], R14 ;  /* 0x0000e00e01007387 */ /* 0x0003e20000100a00 */
[----:B------:R-:W-:Y:S01]  /*b7c0*/  IMAD.WIDE R4, R13, 0x4, R4 ;  /* 0x000000040d047825 */ /* 0x000fe200078e0204 */
[----:B---3--:R-:W-:-:S13]  /*b7d0*/  LOP3.LUT P0, RZ, R252, 0x80000, RZ, 0xc0, !PT ;  /* 0x00080000fcff7812 */ /* 0x008fda000780c0ff */
[----:B------:R1:W-:Y:S02]  /*b7e0*/  LDGSTS.E [R7+-0x7e000], desc[UR26][R14.64], P0 ;  /* 0x820000000e077fae */ /* 0x0003e4000812185a */
[----:B-1----:R-:W-:-:S05]  /*b7f0*/  IMAD.WIDE R14, R13, 0x4, R244 ;  /* 0x000000040d0e7825 */ /* 0x002fca00078e02f4 */
[----:B------:R-:W-:Y:S01]  /*b800*/  LDGSTS.E [R7+-0x7dff8], desc[UR26][R14.64], P1 ;  /* 0x820080000e077fae */ /* 0x000fe2000892185a */
[----:B------:R-:W-:-:S03]  /*b810*/  ISETP.NE.U32.AND P1, PT, R10, RZ, PT ;  /* 0x000000ff0a00720c */ /* 0x000fc60003f25070 */
[----:B------:R-:W-:Y:S04]  /*b820*/  STL.64 [R1+0xd8], R14 ;  /* 0x0000d80e01007387 */ /* 0x000fe80000100a00 */
[----:B------:R-:W-:Y:S04]  /*b830*/  STL [R1+0x848], R7 ;  /* 0x0008480701007387 */ /* 0x000fe80000100800 */
[----:B------:R1:W-:Y:S04]  /*b840*/  STL.64 [R1+0xd0], R4 ;  /* 0x0000d00401007387 */ /* 0x0003e80000100a00 */
[----:B------:R1:W-:Y:S02]  /*b850*/  LDGSTS.E [R11+-0x7e000], desc[UR26][R4.64], P2 ;  /* 0x82000000040b7fae */ /* 0x0003e4000912185a */
[----:B-1----:R-:W-:-:S05]  /*b860*/  IMAD.WIDE R4, R13, 0x4, R216 ;  /* 0x000000040d047825 */ /* 0x002fca00078e02d8 */
[----:B------:R1:W-:Y:S04]  /*b870*/  STL.64 [R1+0xc8], R4 ;  /* 0x0000c80401007387 */ /* 0x0003e80000100a00 */
[----:B------:R1:W-:Y:S01]  /*b880*/  LDGSTS.E [R11+-0x7dff8], desc[UR26][R4.64], P1 ;  /* 0x82008000040b7fae */ /* 0x0003e2000892185a */
[----:B------:R-:W-:-:S03]  /*b890*/  ISETP.NE.U32.AND P1, PT, R248, RZ, PT ;  /* 0x000000fff800720c */ /* 0x000fc60003f25070 */
[----:B------:R-:W2:Y:S04]  /*b8a0*/  LDL.LU R7, [R1+0x20c] ;  /* 0x00020c0001077983 */ /* 0x000ea80000300800 */
[----:B------:R-:W3:Y:S01]  /*b8b0*/  LDL.LU.64 R24, [R1+0xb0] ;  /* 0x0000b00001187983 */ /* 0x000ee20000300a00 */
[----:B-1----:R-:W-:-:S03]  /*b8c0*/  IMAD.WIDE R4, R13, 0x4, R218 ;  /* 0x000000040d047825 */ /* 0x002fc600078e02da */
[----:B------:R-:W4:Y:S04]  /*b8d0*/  LDL.LU.64 R10, [R1+0xa0] ;  /* 0x0000a000010a7983 */ /* 0x000f280000300a00 */
[----:B------:R-:W-:Y:S04]  /*b8e0*/  STL.64 [R1+0xc0], R4 ;  /* 0x0000c00401007387 */ /* 0x000fe80000100a00 */
[----:B------:R2:W-:Y:S04]  /*b8f0*/  LDGSTS.E [R249+-0x7e000], desc[UR26][R4.64], P3 ;  /* 0x8200000004f97fae */ /* 0x0005e8000992185a */
[----:B------:R-:W4:Y:S04]  /*b900*/  LDL.LU.64 R248, [R1+0x90] ;  /* 0x0000900001f87983 */ /* 0x000f280000300a00 */
        /* <DEDUP_REMOVED lines=10> */
[----:B------:R-:W4:Y:S01]  /*b9b0*/  LDL.LU.64 R226, [R1+0x20] ;  /* 0x0000200001e27983 */ /* 0x000f220000300a00 */
[----:B------:R-:W-:-:S03]  /*b9c0*/  LOP3.LUT P0, RZ, R252, 0x40000, RZ, 0xc0, !PT ;  /* 0x00040000fcff7812 */ /* 0x000fc6000780c0ff */
[----:B------:R-:W4:Y:S01]  /*b9d0*/  LDL.LU.64 R228, [R1+0x18] ;  /* 0x0000180001e47983 */ /* 0x000f220000300a00 */
[----:B------:R-:W-:-:S03]  /*b9e0*/  LOP3.LUT P2, RZ, R252, 0x20000, RZ, 0xc0, !PT ;  /* 0x00020000fcff7812 */ /* 0x000fc6000784c0ff */
[----:B------:R-:W4:Y:S01]  /*b9f0*/  LDL.LU.64 R230, [R1+0x10] ;  /* 0x0000100001e67983 */ /* 0x000f220000300a00 */
[----:B------:R-:W-:-:S03]  /*ba00*/  LOP3.LUT P3, RZ, R252, 0x10000, RZ, 0xc0, !PT ;  /* 0x00010000fcff7812 */ /* 0x000fc6000786c0ff */
[----:B------:R-:W4:Y:S04]  /*ba10*/  LDL.LU.64 R232, [R1+0x8] ;  /* 0x0000080001e87983 */ /* 0x000f280000300a00 */
[----:B------:R-:W4:Y:S04]  /*ba20*/  LDL.LU.64 R234, [R1] ;  /* 0x0000000001ea7983 */ /* 0x000f280000300a00 */
[----:B------:R-:W2:Y:S01]  /*ba30*/  LDL R252, [R1+0x154] ;  /* 0x0001540001fc7983 */ /* 0x000ea20000100800 */
[----:B------:R-:W-:-:S03]  /*ba40*/  IMAD.WIDE R14, R13, 0x4, R220 ;  /* 0x000000040d0e7825 */ /* 0x000fc600078e02dc */
[----:B------:R-:W4:Y:S04]  /*ba50*/  LDL.LU.64 R220, [R1+0x38] ;  /* 0x0000380001dc7983 */ /* 0x000f280000300a00 */
[----:B------:R1:W-:Y:S04]  /*ba60*/  STL.64 [R1+0x868], R12 ;  /* 0x0008680c01007387 */ /* 0x0003e80000100a00 */
[----:B-1----:R-:W4:Y:S04]  /*ba70*/  LDL.LU.64 R12, [R1+0x88] ;  /* 0x00008800010c7983 */ /* 0x002f280000300a00 */
[----:B--2---:R-:W-:Y:S04]  /*ba80*/  STL [R1+0x828], R252 ;  /* 0x000828fc01007387 */ /* 0x004fe80000100800 */
[----:B------:R1:W-:Y:S04]  /*ba90*/  LDGSTS.E [R252+-0x7dff8], desc[UR26][R14.64], P1 ;  /* 0x820080000efc7fae */ /* 0x0003e8000892185a */
[----:B------:R2:W-:Y:S01]  /*baa0*/  STL.64 [R1+0x810], R14 ;  /* 0x0008100e01007387 */ /* 0x0005e20000100a00 */
[----:B------:R-:W-:-:S03]  /*bab0*/  IMAD.SHL.U32 R4, R7, 0x20, RZ ;  /* 0x0000002007047824 */ /* 0x000fc600078e00ff */
[----:B------:R-:W0:Y:S04]  /*bac0*/  LDGDEPBAR ;  /* 0x00000000000079af */ /* 0x000e280000000000 */
[----:B--2---:R-:W1:Y:S01]  /*bad0*/  LDL.LU.64 R14, [R1+0x78] ;  /* 0x00007800010e7983 */ /* 0x004e620000300a00 */
[----:B---3--:R-:W-:-:S04]  /*bae0*/  IMAD.WIDE R24, R4, 0x4, R24 ;  /* 0x0000000404187825 */ /* 0x008fc800078e0218 */
[C---:B------:R-:W-:Y:S01]  /*baf0*/  IMAD.WIDE R20, R4.reuse, 0x4, R20 ;  /* 0x0000000404147825 */ /* 0x040fe200078e0214 */
[----:B------:R2:W-:Y:S03]  /*bb00*/  STL.64 [R1+0xb0], R24 ;  /* 0x0000b01801007387 */ /* 0x0005e60000100a00 */
[----:B----4-:R-:W-:-:S04]  /*bb10*/  IMAD.WIDE R10, R4, 0x4, R10 ;  /* 0x00000004040a7825 */ /* 0x010fc800078e020a */
[C---:B------:R-:W-:Y:S01]  /*bb20*/  IMAD.WIDE R2, R4.reuse, 0x4, R2 ;  /* 0x0000000404027825 */ /* 0x040fe200078e0202 */
[----:B--2---:R-:W2:Y:S03]  /*bb30*/  LDL.LU.64 R24, [R1+0x8a8] ;  /* 0x0008a80001187983 */ /* 0x004ea60000300a00 */
[C---:B------:R-:W-:Y:S01]  /*bb40*/  IMAD.WIDE R248, R4.reuse, 0x4, R248 ;  /* 0x0000000404f87825 */ /* 0x040fe200078e02f8 */
[----:B------:R3:W-:Y:S03]  /*bb50*/  STL.64 [R1+0xa8], R20 ;  /* 0x0000a81401007387 */ /* 0x0007e60000100a00 */
[----:B------:R-:W-:-:S04]  /*bb60*/  IMAD.WIDE R244, R4, 0x4, R244 ;  /* 0x0000000404f47825 */ /* 0x000fc800078e02f4 */
[C---:B------:R-:W-:Y:S01]  /*bb70*/  IMAD.WIDE R12, R4.reuse, 0x4, R12 ;  /* 0x00000004040c7825 */ /* 0x040fe200078e020c */
[----:B---3--:R-:W3:Y:S04]  /*bb80*/  LDL.LU.64 R20, [R1+0x8a0] ;  /* 0x0008a00001147983 */ /* 0x008ee80000300a00 */
[----:B------:R4:W-:Y:S01]  /*bb90*/  STL.64 [R1+0xa0], R10 ;  /* 0x0000a00a01007387 */ /* 0x0009e20000100a00 */
[----:B------:R-:W-:-:S03]  /*bba0*/  IMAD.WIDE R16, R4, 0x4, R16 ;  /* 0x0000000404107825 */ /* 0x000fc600078e0210 */
[----:B----4-:R-:W4:Y:S04]  /*bbb0*/  LDL.LU.64 R10, [R1+0x898] ;  /* 0x00089800010a7983 */ /* 0x010f280000300a00 */
[----:B------:R1:W-:Y:S04]  /*bbc0*/  STL.64 [R1+0x98], R2 ;  /* 0x0000980201007387 */ /* 0x0003e80000100a00 */
[----:B-1----:R-:W2:Y:S04]  /*bbd0*/  LDL.LU.64 R2, [R1+0x890] ;  /* 0x0008900001027983 */ /* 0x002ea80000300a00 */
[----:B------:R1:W-:Y:S04]  /*bbe0*/  STL.64 [R1+0x90], R248 ;  /* 0x000090f801007387 */ /* 0x0003e80000100a00 */
[----:B-1----:R-:W3:Y:S04]  /*bbf0*/  LDL.LU.64 R248, [R1+0x888] ;  /* 0x0008880001f87983 */ /* 0x002ee80000300a00 */
[----:B------:R-:W-:Y:S04]  /*bc00*/  STL.64 [R1+0x878], R244 ;  /* 0x000878f401007387 */ /* 0x000fe80000100a00 */
[----:B------:R-:W-:Y:S04]  /*bc10*/  STL.64 [R1+0x88], R12 ;  /* 0x0000880c01007387 */ /* 0x000fe80000100a00 */
[----:B------:R1:W-:Y:S04]  /*bc20*/  STL.64 [R1+0x880], R12 ;  /* 0x0008800c01007387 */ /* 0x0003e80000100a00 */
[----:B------:R-:W-:Y:S01]  /*bc30*/  STL.64 [R1+0x80], R16 ;  /* 0x0000801001007387 */ /* 0x000fe20000100a00 */
[----:B------:R-:W-:-:S05]  /*bc40*/  IMAD.WIDE R14, R4, 0x4, R14 ;  /* 0x00000004040e7825 */ /* 0x000fca00078e020e */
[----:B------:R-:W-:Y:S04]  /*bc50*/  STL.64 [R1+0x78], R14 ;  /* 0x0000780e01007387 */ /* 0x000fe80000100a00 */
[----:B-1----:R-:W4:Y:S04]  /*bc60*/  LDL.64 R12, [R1+0xb0] ;  /* 0x0000b000010c7983 */ /* 0x002f280000100a00 */
[----:B------:R-:W4:Y:S01]  /*bc70*/  LDL.64 R244, [R1+0xa0] ;  /* 0x0000a00001f47983 */ /* 0x000f220000100a00 */
[----:B------:R-:W-:-:S03]  /*bc80*/  IMAD.WIDE R242, R4, 0x4, R242 ;  /* 0x0000000404f27825 */ /* 0x000fc600078e02f2 */
[----:B------:R1:W-:Y:S01]  /*bc90*/  STL [R1+0x838], R4 ;  /* 0x0008380401007387 */ /* 0x0003e20000100800 */
[----:B------:R-:W-:-:S04]  /*bca0*/  IMAD.WIDE R240, R4, 0x4, R240 ;  /* 0x0000000404f07825 */ /* 0x000fc800078e02f0 */
        /* <DEDUP_REMOVED lines=14> */
[----:B--2---:R-:W-:-:S04]  /*bd90*/  IMAD.WIDE R2, R4, 0x4, R2 ;  /* 0x0000000404027825 */ /* 0x004fc800078e0202 */
[----:B---3--:R-:W-:-:S04]  /*bda0*/  IMAD.WIDE R248, R4, 0x4, R248 ;  /* 0x0000000404f87825 */ /* 0x008fc800078e02f8 */
[----:B------:R-:W-:-:S04]  /*bdb0*/  IMAD.WIDE R8, R4, 0x4, R8 ;  /* 0x0000000404087825 */ /* 0x000fc800078e0208 */
[----:B----4-:R-:W-:-:S04]  /*bdc0*/  IMAD.WIDE R10, R4, 0x4, R10 ;  /* 0x00000004040a7825 */ /* 0x010fc800078e020a */
        /* <DEDUP_REMOVED lines=53> */
[C---:B------:R-:W-:Y:S01]  /*c120*/  IMAD.WIDE R124, R4.reuse, 0x4, R124 ;  /* 0x00000004047c7825 */ /* 0x040fe200078e027c */
[----:B------:R-:W-:Y:S03]  /*c130*/  LDGSTS.E [R6+0x10000], desc[UR26][R12.64], P3 ;  /* 0x100000000c067fae */ /* 0x000fe6000992185a */
[C---:B------:R-:W-:Y:S01]  /*c140*/  IMAD.WIDE R126, R4.reuse, 0x4, R126 ;  /* 0x00000004047e7825 */ /* 0x040fe200078e027e */
[----:B------:R-:W-:Y:S03]  /*c150*/  LDGSTS.E [R6+0x10400], desc[UR26][R244.64], P3 ;  /* 0x10400000f4067fae */ /* 0x000fe6000992185a */
        /* <DEDUP_REMOVED lines=43> */
[----:B------:R-:W-:Y:S02]  /*c410*/  IMAD.WIDE R214, R4, 0x4, R214 ;  /* 0x0000000404d67825 */ /* 0x000fe400078e02d6 */
[----:B-1----:R-:W2:Y:S04]  /*c420*/  LDL.64 R4, [R1+0x90] ;  /* 0x0000900001047983 */ /* 0x002ea80000100a00 */
[----:B------:R-:W3:Y:S04]  /*c430*/  LDL.LU.64 R12, [R1+0x880] ;  /* 0x00088000010c7983 */ /* 0x000ee80000300a00 */
[----:B------:R-:W4:Y:S04]  /*c440*/  LDL.LU.64 R244, [R1+0x878] ;  /* 0x0008780001f47983 */ /* 0x000f280000300a00 */
[----:B--2---:R-:W-:Y:S04]  /*c450*/  LDGSTS.E [R6+0x10800], desc[UR26][R4.64], P3 ;  /* 0x1080000004067fae */ /* 0x004fe8000992185a */
[----:B------:R-:W-:Y:S04]  /*c460*/  LDGSTS.E [R6+0x10c00], desc[UR26][R16.64], P3 ;  /* 0x10c0000010067fae */ /* 0x000fe8000992185a */
[----:B----4-:R-:W-:Y:S04]  /*c470*/  LDGSTS.E [R6+0x11000], desc[UR26][R244.64], P3 ;  /* 0x11000000f4067fae */ /* 0x010fe8000992185a */
[----:B------:R-:W-:Y:S04]  /*c480*/  LDGSTS.E [R6+0x11400], desc[UR26][R240.64], P3 ;  /* 0x11400000f0067fae */ /* 0x000fe8000992185a */
[----:B------:R-:W2:Y:S04]  /*c490*/  LDL.LU.64 R16, [R1+0x870] ;  /* 0x0008700001107983 */ /* 0x000ea80000300a00 */
[----:B------:R-:W-:Y:S04]  /*c4a0*/  STL.64 [R1+0x7e8], R244 ;  /* 0x0007e8f401007387 */ /* 0x000fe80000100a00 */
[----:B------:R1:W-:Y:S04]  /*c4b0*/  STL.64 [R1+0x7f0], R240 ;  /* 0x0007f0f001007387 */ /* 0x0003e80000100a00 */
[----:B------:R-:W-:Y:S04]  /*c4c0*/  LDGSTS.E [R6+0x11800], desc[UR26][R236.64], P3 ;  /* 0x11800000ec067fae */ /* 0x000fe8000992185a */
[----:B------:R-:W-:Y:S04]  /*c4d0*/  LDGSTS.E [R6+0x11c00], desc[UR26][R218.64], P3 ;  /* 0x11c00000da067fae */ /* 0x000fe8000992185a */
[----:B-1----:R-:W4:Y:S04]  /*c4e0*/  LDL.LU.64 R240, [R1+0x98] ;  /* 0x0000980001f07983 */ /* 0x002f280000300a00 */
[----:B------:R-:W-:Y:S04]  /*c4f0*/  STL.64 [R1+0x7f8], R236 ;  /* 0x0007f8ec01007387 */ /* 0x000fe80000100a00 */
[----:B------:R1:W-:Y:S04]  /*c500*/  STL.64 [R1+0x800], R218 ;  /* 0x000800da01007387 */ /* 0x0003e80000100a00 */
[----:B------:R-:W-:Y:S04]  /*c510*/  LDGSTS.E [R6+0x12000], desc[UR26][R222.64], P3 ;  /* 0x12000000de067fae */ /* 0x000fe8000992185a */
[----:B------:R-:W-:Y:S04]  /*c520*/  LDGSTS.E [R6+0x12400], desc[UR26][R226.64], P3 ;  /* 0x12400000e2067fae */ /* 0x000fe8000992185a */
[----:B-1----:R-:W2:Y:S04]  /*c530*/  LDL.LU.64 R218, [R1+0xa8] ;  /* 0x0000a80001da7983 */ /* 0x002ea80000300a00 */
[----:B------:R-:W-:Y:S04]  /*c540*/  LDGSTS.E [R6+0x12800], desc[UR26][R230.64], P3 ;  /* 0x12800000e6067fae */ /* 0x000fe8000992185a */
[----:B------:R-:W-:Y:S04]  /*c550*/  LDGSTS.E [R6+0x12c00], desc[UR26][R234.64], P3 ;  /* 0x12c00000ea067fae */ /* 0x000fe8000992185a */
[----:B------:R-:W-:Y:S04]  /*c560*/  LDGSTS.E [R6+0x13000], desc[UR26][R248.64], P3 ;  /* 0x13000000f8067fae */ /* 0x000fe8000992185a */
[----:B------:R1:W-:Y:S04]  /*c570*/  LDGSTS.E [R6+0x13400], desc[UR26][R2.64], P3 ;  /* 0x1340000002067fae */ /* 0x0003e8000992185a */
[----:B------:R-:W-:Y:S04]  /*c580*/  LDGSTS.E [R6+0x13800], desc[UR26][R10.64], P3 ;  /* 0x138000000a067fae */ /* 0x000fe8000992185a */
[----:B------:R1:W-:Y:S04]  /*c590*/  LDGSTS.E [R6+0x13c00], desc[UR26][R20.64], P3 ;  /* 0x13c0000014067fae */ /* 0x0003e8000992185a */
        /* <DEDUP_REMOVED lines=43> */
[----:B------:R-:W-:Y:S04]  /*c850*/  STL.64 [R1+0x808], R222 ;  /* 0x000808de01007387 */ /* 0x000fe80000100a00 */
        /* <DEDUP_REMOVED lines=9> */
[----:B------:R1:W-:Y:S04]  /*c8f0*/  STL.64 [R1+0x850], R2 ;  /* 0x0008500201007387 */ /* 0x0003e80000100a00 */
[----:B------:R-:W-:Y:S04]  /*c900*/  STL [R1+0x858], R11 ;  /* 0x0008580b01007387 */ /* 0x000fe80000100800 */
[----:B------:R1:W-:Y:S04]  /*c910*/  STL.64 [R1+0x860], R20 ;  /* 0x0008601401007387 */ /* 0x0003e80000100a00 */
[----:B--2---:R-:W-:Y:S04]  /*c920*/  LDGSTS.E [R17+0x10200], desc[UR26][R218.64], P3 ;  /* 0x10200000da117fae */ /* 0x004fe8000992185a */
[----:B----4-:R-:W-:Y:S04]  /*c930*/  LDGSTS.E [R17+0x10600], desc[UR26][R240.64], P3 ;  /* 0x10600000f0117fae */ /* 0x010fe8000992185a */
[----:B---3--:R-:W-:Y:S04]  /*c940*/  LDGSTS.E [R17+0x10a00], desc[UR26][R12.64], P3 ;  /* 0x10a000000c117fae */ /* 0x008fe8000992185a */
[----:B------:R-:W-:Y:S04]  /*c950*/  LDGSTS.E [R17+0x10e00], desc[UR26][R14.64], P3 ;  /* 0x10e000000e117fae */ /* 0x000fe8000992185a */
[----:B------:R-:W-:Y:S04]  /*c960*/  LDGSTS.E [R17+0x11200], desc[UR26][R242.64], P3 ;  /* 0x11200000f2117fae */ /* 0x000fe8000992185a */
[----:B------:R-:W2:Y:S04]  /*c970*/  LDL.LU.64 R12, [R1+0x868] ;  /* 0x00086800010c7983 */ /* 0x000ea80000300a00 */
[----:B-1----:R-:W2:Y:S04]  /*c980*/  LDL.LU.64 R2, [R1+0x130] ;  /* 0x0001300001027983 */ /* 0x002ea80000300a00 */
[----:B------:R-:W3:Y:S04]  /*c990*/  LDL.LU R15, [R1+0x17c] ;  /* 0x00017c00010f7983 */ /* 0x000ee80000300800 */
[----:B------:R-:W4:Y:S04]  /*c9a0*/  LDL.LU R5, [R1+0x178] ;  /* 0x0001780001057983 */ /* 0x000f280000300800 */
[----:B------:R-:W4:Y:S04]  /*c9b0*/  LDL.LU.64 R248, [R1+0x128] ;  /* 0x0001280001f87983 */ /* 0x000f280000300a00 */
[----:B------:R-:W4:Y:S04]  /*c9c0*/  LDL.LU R234, [R1+0x180] ;  /* 0x0001800001ea7983 */ /* 0x000f280000300800 */
[----:B------:R-:W4:Y:S04]  /*c9d0*/  LDL R235, [R1+0x138] ;  /* 0x0001380001eb7983 */ /* 0x000f280000100800 */
[----:B------:R-:W4:Y:S04]  /*c9e0*/  LDL.LU.64 R236, [R1+0x120] ;  /* 0x0001200001ec7983 */ /* 0x000f280000300a00 */
[----:B------:R-:W4:Y:S04]  /*c9f0*/  LDL.LU R244, [R1+0x184] ;  /* 0x0001840001f47983 */ /* 0x000f280000300800 */
[----:B------:R-:W4:Y:S04]  /*ca00*/  LDL.LU.64 R222, [R1+0x118] ;  /* 0x0001180001de7983 */ /* 0x000f280000300a00 */
[----:B------:R-:W4:Y:S04]  /*ca10*/  LDL.LU R245, [R1+0x188] ;  /* 0x0001880001f57983 */ /* 0x000f280000300800 */
[----:B------:R-:W4:Y:S04]  /*ca20*/  LDL.LU.64 R230, [R1+0x110] ;  /* 0x0001100001e67983 */ /* 0x000f280000300a00 */
[----:B------:R-:W4:Y:S04]  /*ca30*/  LDL.LU R4, [R1+0x18c] ;  /* 0x00018c0001047983 */ /* 0x000f280000300800 */
[----:B------:R-:W4:Y:S04]  /*ca40*/  LDL.LU.64 R226, [R1+0x108] ;  /* 0x0001080001e27983 */ /* 0x000f280000300a00 */
        /* <DEDUP_REMOVED lines=61> */
[----:B------:R-:W0:Y:S01]  /*ce20*/  LDGDEPBAR ;  /* 0x00000000000079af */ /* 0x000e220000000000 */
[----:B------:R-:W-:Y:S01]  /*ce30*/  BAR.SYNC.DEFER_BLOCKING 0x0 ;  /* 0x0000000000007b1d */ /* 0x000fe20000010000 */
[----:B---3--:R-:W-:Y:S01]  /*ce40*/  ISETP.NE.U32.AND P3, PT, R15, RZ, PT ;  /* 0x000000ff0f00720c */ /* 0x008fe20003f65070 */
[----:B--2---:R-:W-:Y:S01]  /*ce50*/  IMAD.WIDE R2, R13, 0x4, R2 ;  /* 0x000000040d027825 */ /* 0x004fe200078e0202 */
[----:B----4-:R-:W-:-:S04]  /*ce60*/  ISETP.NE.U32.AND P1, PT, R5, RZ, PT ;  /* 0x000000ff0500720c */ /* 0x010fc80003f25070 */
[----:B------:R1:W-:Y:S04]  /*ce70*/  STL.64 [R1+0x50], R2 ;  /* 0x0000500201007387 */ /* 0x0003e80000100a00 */
[----:B------:R-:W2:Y:S04]  /*ce80*/  LDL.LU.64 R14, [R1+0x100] ;  /* 0x00010000010e7983 */ /* 0x000ea80000300a00 */
[----:B------:R-:W3:Y:S04]  /*ce90*/  LDL.LU R5, [R1+0x194] ;  /* 0x0001940001057983 */ /* 0x000ee80000300800 */
[----:B------:R-:W-:Y:S01]  /*cea0*/  @!PT LDS RZ, [RZ] ;  /* 0x00000000fffff984 */ /* 0x000fe20000000800 */
[----:B------:R-:W-:Y:S01]  /*ceb0*/  @!PT LDS RZ, [RZ] ;  /* 0x00000000fffff984 */ /* 0x000fe20000000800 */
[----:B------:R-:W-:Y:S01]  /*cec0*/  @!PT LDS RZ, [RZ] ;  /* 0x00000000fffff984 */ /* 0x000fe20000000800 */
[----:B------:R1:W-:Y:S01]  /*ced0*/  LDGSTS.E [R235+-0x7c000], desc[UR26][R2.64], P3 ;  /* 0x8400000002eb7fae */ /* 0x0003e2000992185a */
[----:B------:R-:W-:Y:S01]  /*cee0*/  ISETP.NE.U32.AND P3, PT, R234, RZ, PT ;  /* 0x000000ffea00720c */ /* 0x000fe20003f65070 */
[----:B------:R-:W-:-:S04]  /*cef0*/  IMAD.WIDE R20, R13, 0x4, R236 ;  /* 0x000000040d147825 */ /* 0x000fc800078e02ec */
[----:B-1----:R-:W-:-:S05]  /*cf00*/  IMAD.WIDE R2, R13, 0x4, R248 ;  /* 0x000000040d027825 */ /* 0x002fca00078e02f8 */
[----:B------:R1:W-:Y:S04]  /*cf10*/  STL.64 [R1+0x128], R2 ;  /* 0x0001280201007387 */ /* 0x0003e80000100a00 */
[----:B------:R-:W-:Y:S01]  /*cf20*/  LDGSTS.E [R235+-0x7bff8], desc[UR26][R2.64], P1 ;  /* 0x8400800002eb7fae */ /* 0x000fe2000892185a */
[----:B------:R-:W-:-:S03]  /*cf30*/  ISETP.NE.U32.AND P1, PT, R244, RZ, PT ;  /* 0x000000fff400720c */ /* 0x000fc60003f25070 */
[----:B------:R4:W-:Y:S04]  /*cf40*/  LDGSTS.E [R12+-0x7c000], desc[UR26][R20.64], P3 ;  /* 0x84000000140c7fae */ /* 0x0009e8000992185a */
[----:B-1----:R-:W3:Y:S04]  /*cf50*/  LDL.LU.64 R2, [R1+0xf8] ;  /* 0x0000f80001027983 */ /* 0x002ee80000300a00 */
[----:B------:R-:W3:Y:S04]  /*cf60*/  LDL.LU R236, [R1+0x198] ;  /* 0x0001980001ec7983 */ /* 0x000ee80000300800 */
[----:B------:R4:W-:Y:S01]  /*cf70*/  STL.64 [R1+0x120], R20 ;  /* 0x0001201401007387 */ /* 0x0009e20000100a00 */
[----:B------:R-:W-:Y:S01]  /*cf80*/  ISETP.NE.U32.AND P3, PT, R245, RZ, PT ;  /* 0x000000fff500720c */ /* 0x000fe20003f65070 */
[----:B----4-:R-:W-:-:S02]  /*cf90*/  IMAD.WIDE R20, R13, 0x4, R222 ;  /* 0x000000040d147825 */ /* 0x010fc400078e02de */
[----:B------:R-:W4:Y:S04]  /*cfa0*/  LDL.LU.64 R222, [R1+0xf0] ;  /* 0x0000f00001de7983 */ /* 0x000f280000300a00 */
[----:B------:R-:W4:Y:S04]  /*cfb0*/  LDL.LU R237, [R1+0x19c] ;  /* 0x00019c0001ed7983 */ /* 0x000f280000300800 */
[----:B------:R1:W-:Y:S04]  /*cfc0*/  STL.64 [R1+0x118], R20 ;  /* 0x0001181401007387 */ /* 0x0003e80000100a00 */
[----:B------:R1:W-:Y:S04]  /*cfd0*/  LDGSTS.E [R12+-0x7bff8], desc[UR26][R20.64], P1 ;  /* 0x84008000140c7fae */ /* 0x0003e8000892185a */
[----:B------:R-:W4:Y:S04]  /*cfe0*/  LDL.LU.64 R244, [R1+0xe8] ;  /* 0x0000e80001f47983 */ /* 0x000f280000300a00 */
[----:B------:R-:W-:Y:S01]  /*cff0*/  STL [R1+0x7c0], R12 ;  /* 0x0007c00c01007387 */ /* 0x000fe20000100800 */
[----:B-1----:R-:W-:-:S03]  /*d000*/  IMAD.WIDE R20, R13, 0x4, R230 ;  /* 0x000000040d147825 */ /* 0x002fc600078e02e6 */
[----:B------:R-:W4:Y:S04]  /*d010*/  LDL.LU R11, [R1+0x1a0] ;  /* 0x0001a000010b7983 */ /* 0x000f280000300800 */
[----:B------:R1:W-:Y:S04]  /*d020*/  STL.64 [R1+0x110], R20 ;  /* 0x0001101401007387 */ /* 0x0003e80000100a00 */
[----:B------:R1:W-:Y:S01]  /*d030*/  LDGSTS.E [R252+-0x7c000], desc[UR26][R20.64], P3 ;  /* 0x8400000014fc7fae */ /* 0x0003e2000992185a */
[----:B------:R-:W-:-:S03]  /*d040*/  ISETP.NE.U32.AND P3, PT, R7, RZ, PT ;  /* 0x000000ff0700720c */ /* 0x000fc60003f65070 */
[----:B------:R-:W4:Y:S04]  /*d050*/  LDL.LU.64 R248, [R1+0xe0] ;  /* 0x0000e00001f87983 */ /* 0x000f280000300a00 */
[----:B------:R-:W4:Y:S01]  /*d060*/  LDL.LU R7, [R1+0x1a4] ;  /* 0x0001a40001077983 */ /* 0x000f220000300800 */
[----:B------:R-:W-:Y:S01]  /*d070*/  ISETP.NE.U32.AND P1, PT, R4, RZ, PT ;  /* 0x000000ff0400720c */ /* 0x000fe20003f25070 */
[----:B-1----:R-:W-:-:S05]  /*d080*/  IMAD.WIDE R20, R13, 0x4, R226 ;  /* 0x000000040d147825 */ /* 0x002fca00078e02e2 */
[----:B------:R2:W-:Y:S04]  /*d090*/  STL.64 [R1+0x108], R20 ;  /* 0x0001081401007387 */ /* 0x0005e80000100a00 */
[----:B------:R-:W4:Y:S04]  /*d0a0*/  LDL.LU.64 R234, [R1+0xd8] ;  /* 0x0000d80001ea7983 */ /* 0x000f280000300a00 */
[----:B------:R2:W-:Y:S04]  /*d0b0*/  LDGSTS.E [R252+-0x7bff8], desc[UR26][R20.64], P1 ;  /* 0x8400800014fc7fae */ /* 0x0005e8000892185a */
[----:B------:R-:W4:Y:S04]  /*d0c0*/  LDL.LU R4, [R1+0x1a8] ;  /* 0x0001a80001047983 */ /* 0x000f280000300800 */
[----:B------:R-:W4:Y:S04]  /*d0d0*/  LDL R12, [R1+0x150] ;  /* 0x00015000010c7983 */ /* 0x000f280000100800 */
[----:B------:R-:W4:Y:S04]  /*d0e0*/  LDL.LU.64 R230, [R1+0xd0] ;  /* 0x0000d00001e67983 */ /* 0x000f280000300a00 */
[----:B------:R-:W4:Y:S04]  /*d0f0*/  LDL.LU R252, [R1+0x1ac] ;  /* 0x0001ac0001fc7983 */ /* 0x000f280000300800 */
[----:B------:R-:W4:Y:S01]  /*d100*/  LDL.LU.64 R226, [R1+0xc8] ;  /* 0x0000c80001e27983 */ /* 0x000f220000300a00 */
[----:B--2---:R-:W-:Y:S01]  /*d110*/  IMAD.WIDE R20, R13, 0x4, R14 ;  /* 0x000000040d147825 */ /* 0x004fe200078e020e */
[----:B---3--:R-:W-:-:S04]  /*d120*/  ISETP.NE.U32.AND P1, PT, R5, RZ, PT ;  /* 0x000000ff0500720c */ /* 0x008fc80003f25070 */
[----:B------:R-:W-:Y:S04]  /*d130*/  LDGSTS.E [R16+-0x7c000], desc[UR26][R20.64], P3 ;  /* 0x8400000014107fae */ /* 0x000fe8000992185a */
[----:B------:R-:W2:Y:S04]  /*d140*/  LDL.LU R5, [R1+0x1b0] ;  /* 0x0001b00001057983 */ /* 0x000ea80000300800 */
[----:B------:R1:W-:Y:S04]  /*d150*/  STL.64 [R1+0x100], R20 ;  /* 0x0001001401007387 */ /* 0x0003e80000100a00 */
[----:B------:R-:W3:Y:S04]  /*d160*/  LDL.LU.64 R14, [R1+0xc0] ;  /* 0x0000c000010e7983 */ /* 0x000ee80000300a00 */
[----:B-1----:R-:W2:Y:S01]  /*d170*/  LDL.LU.64 R20, [R1+0x860] ;  /* 0x0008600001147983 */ /* 0x002ea20000300a00 */
[----:B------:R-:W-:Y:S01]  /*d180*/  IMAD.WIDE R2, R13, 0x4, R2 ;  /* 0x000000040d027825 */ /* 0x000fe200078e0202 */
[----:B------:R-:W-:-:S04]  /*d190*/  ISETP.NE.U32.AND P3, PT, R236, RZ, PT ;  /* 0x000000ffec00720c */ /* 0x000fc80003f65070 */
[----:B------:R4:W-:Y:S04]  /*d1a0*/  LDGSTS.E [R16+-0x7bff8], desc[UR26][R2.64], P1 ;  /* 0x8400800002107fae */ /* 0x0009e8000892185a */
[----:B------:R4:W-:Y:S04]  /*d1b0*/  STL.64 [R1+0xf8], R2 ;  /* 0x0000f80201007387 */ /* 0x0009e80000100a00 */
[----:B------:R-:W-:Y:S04]  /*d1c0*/  STL [R1+0x7c4], R16 ;  /* 0x0007c41001007387 */ /* 0x000fe80000100800 */
[----:B------:R-:W-:Y:S01]  /*d1d0*/  STL [R1+0x7d4], R17 ;  /* 0x0007d41101007387 */ /* 0x000fe20000100800 */
[----:B----4-:R-:W-:-:S03]  /*d1e0*/  IMAD.WIDE R2, R13, 0x4, R222 ;  /* 0x000000040d027825 */ /* 0x010fc600078e02de */
[----:B------:R-:W4:Y:S01]  /*d1f0*/  LDL.LU.64 R222, [R1+0xb0] ;  /* 0x0000b00001de7983 */ /* 0x000f220000300a00 */
[----:B------:R-:W-:-:S03]  /*d200*/  ISETP.NE.U32.AND P1, PT, R237, RZ, PT ;  /* 0x000000ffed00720c */ /* 0x000fc60003f25070 */
[----:B------:R1:W-:Y:S04]  /*d210*/  STL.64 [R1+0xf0], R2 ;  /* 0x0000f00201007387 */ /* 0x0003e80000100a00 */
[----:B------:R1:W-:Y:S04]  /*d220*/  LDGSTS.E [R0+-0x7c000], desc[UR26][R2.64], P3 ;  /* 0x8400000002007fae */ /* 0x0003e8000992185a */
[----:B------:R-:W4:Y:S01]  /*d230*/  LDL.LU.64 R236, [R1+0xa0] ;  /* 0x0000a00001ec7983 */ /* 0x000f220000300a00 */
[----:B-1----:R-:W-:-:S03]  /*d240*/  IMAD.WIDE R2, R13, 0x4, R244 ;  /* 0x000000040d027825 */ /* 0x002fc600078e02f4 */
[----:B------:R-:W4:Y:S01]  /*d250*/  LDL.LU.64 R244, [R1+0x90] ;  /* 0x0000900001f47983 */ /* 0x000f220000300a00 */
[----:B------:R-:W-:-:S03]  /*d260*/  ISETP.NE.U32.AND P3, PT, R11, RZ, PT ;  /* 0x000000ff0b00720c */ /* 0x000fc60003f65070 */
[----:B------:R-:W4:Y:S04]  /*d270*/  LDL.LU.64 R16, [R1+0x78] ;  /* 0x0000780001107983 */ /* 0x000f280000300a00 */
[----:B------:R-:W4:Y:S04]  /*d280*/  LDL.LU R11, [R1+0x858] ;  /* 0x00085800010b7983 */ /* 0x000f280000300800 */
[----:B------:R1:W-:Y:S04]  /*d290*/  STL.64 [R1+0xe8], R2 ;  /* 0x0000e80201007387 */ /* 0x0003e80000100a00 */
[----:B------:R-:W-:Y:S01]  /*d2a0*/  LDGSTS.E [R0+-0x7bff8], desc[UR26][R2.64], P1 ;  /* 0x8400800002007fae */ /* 0x000fe2000892185a */
[----:B------:R-:W-:-:S03]  /*d2b0*/  ISETP.NE.U32.AND P1, PT, R7, RZ, PT ;  /* 0x000000ff0700720c */ /* 0x000fc60003f25070 */
[----:B-1----:R-:W4:Y:S04]  /*d2c0*/  LDL.LU.64 R2, [R1+0x850] ;  /* 0x0008500001027983 */ /* 0x002f280000300a00 */
[----:B------:R1:W-:Y:S04]  /*d2d0*/  STL [R1+0x7d0], R0 ;  /* 0x0007d00001007387 */ /* 0x0003e80000100800 */
[----:B-1----:R-:W3:Y:S04]  /*d2e0*/  LDL.LU R0, [R1+0x1b4] ;  /* 0x0001b40001007983 */ /* 0x002ee80000300800 */
[----:B------:R-:W2:Y:S01]  /*d2f0*/  LDL.LU R7, [R1+0x848] ;  /* 0x0008480001077983 */ /* 0x000ea20000300800 */
[----:B------:R-:W-:-:S04]  /*d300*/  IMAD.WIDE R248, R13, 0x4, R248 ;  /* 0x000000040df87825 */ /* 0x000fc800078e02f8 */
[C---:B------:R-:W-:Y:S01]  /*d310*/  IMAD.WIDE R234, R13.reuse, 0x4, R234 ;  /* 0x000000040dea7825 */ /* 0x040fe200078e02ea */
[----:B------:R1:W-:Y:S03]  /*d320*/  STL.64 [R1+0xe0], R248 ;  /* 0x0000e0f801007387 */ /* 0x0003e60000100a00 */
[----:B------:R-:W-:Y:S01]  /*d330*/  IMAD.WIDE R230, R13, 0x4, R230 ;  /* 0x000000040de67825 */ /* 0x000fe200078e02e6 */
[----:B--2---:R-:W-:Y:S01]  /*d340*/  LDGSTS.E [R7+-0x7c000], desc[UR26][R248.64], P3 ;  /* 0x84000000f8077fae */ /* 0x004fe2000992185a */
[----:B------:R-:W-:-:S03]  /*d350*/  ISETP.NE.U32.AND P3, PT, R4, RZ, PT ;  /* 0x000000ff0400720c */ /* 0x000fc60003f65070 */
[----:B------:R-:W-:Y:S01]  /*d360*/  LDGSTS.E [R7+-0x7bff8], desc[UR26][R234.64], P1 ;  /* 0x84008000ea077fae */ /* 0x000fe2000892185a */
[----:B------:R-:W-:-:S03]  /*d370*/  ISETP.NE.U32.AND P1, PT, R252, RZ, PT ;  /* 0x000000fffc00720c */ /* 0x000fc60003f25070 */
[----:B-1----:R-:W2:Y:S04]  /*d380*/  LDL.LU.64 R248, [R1+0x840] ;  /* 0x0008400001f87983 */ /* 0x002ea80000300a00 */
[----:B------:R-:W4:Y:S04]  /*d390*/  LDL.LU R4, [R1+0x838] ;  /* 0x0008380001047983 */ /* 0x000f280000300800 */
[----:B------:R1:W-:Y:S04]  /*d3a0*/  STL.64 [R1+0x70], R234 ;  /* 0x000070ea01007387 */ /* 0x0003e80000100a00 */
[----:B------:R-:W-:Y:S04]  /*d3b0*/  LDGSTS.E [R12+-0x7c000], desc[UR26][R230.64], P3 ;  /* 0x84000000e60c7fae */ /* 0x000fe8000992185a */
[----:B-1----:R-:W2:Y:S04]  /*d3c0*/  LDL.LU.64 R234, [R1+0x830] ;  /* 0x0008300001ea7983 */ /* 0x002ea80000300a00 */
[----:B------:R-:W4:Y:S01]  /*d3d0*/  LDL.LU R252, [R1+0x828] ;  /* 0x0008280001fc7983 */ /* 0x000f220000300800 */
[----:B---3--:R-:W-:Y:S01]  /*d3e0*/  ISETP.NE.U32.AND P3, PT, R0, RZ, PT ;  /* 0x000000ff0000720c */ /* 0x008fe20003f65070 */
[----:B------:R-:W-:-:S02]  /*d3f0*/  IMAD.WIDE R226, R13, 0x4, R226 ;  /* 0x000000040de27825 */ /* 0x000fc400078e02e2 */
[----:B------:R1:W-:Y:S02]  /*d400*/  STL.64 [R1+0x68], R230 ;  /* 0x000068e601007387 */ /* 0x0003e40000100a00 */
[----:B------:R-:W-:Y:S02]  /*d410*/  IMAD.WIDE R14, R13, 0x4, R14 ;  /* 0x000000040d0e7825 */ /* 0x000fe400078e020e */
[----:B------:R-:W-:Y:S04]  /*d420*/  LDGSTS.E [R12+-0x7bff8], desc[UR26][R226.64], P1 ;  /* 0x84008000e20c7fae */ /* 0x000fe8000892185a */
[----:B-1----:R-:W3:Y:S04]  /*d430*/  LDL.LU.64 R230, [R1+0x820] ;  /* 0x0008200001e67983 */ /* 0x002ee80000300a00 */
[----:B------:R1:W-:Y:S04]  /*d440*/  STL.64 [R1+0x60], R226 ;  /* 0x000060e201007387 */ /* 0x0003e80000100a00 */
[----:B-1----:R-:W2:Y:S04]  /*d450*/  LDL.LU.64 R226, [R1+0x818] ;  /* 0x0008180001e27983 */ /* 0x002ea80000300a00 */
[----:B------:R1:W-:Y:S04]  /*d460*/  STL.64 [R1+0x58], R14 ;  /* 0x0000580e01007387 */ /* 0x0003e80000100a00 */
[----:B----4-:R4:W-:Y:S04]  /*d470*/  LDGSTS.E [R252+-0x7c000], desc[UR26][R14.64], P3 ;  /* 0x840000000efc7fae */ /* 0x0109e8000992185a */
[----:B-1----:R-:W4:Y:S01]  /*d480*/  LDL.LU.64 R14, [R1+0x810] ;  /* 0x00081000010e7983 */ /* 0x002f220000300a00 */
[----:B------:R-:W-:Y:S01]  /*d490*/  ISETP.NE.U32.AND P1, PT, R5, RZ, PT ;  /* 0x000000ff0500720c */ /* 0x000fe20003f25070 */
[----:B------:R-:W-:-:S02]  /*d4a0*/  IMAD.WIDE R222, R4, 0x4, R222 ;  /* 0x0000000404de7825 */ /* 0x000fc400078e02de */
[----:B------:R1:W-:Y:S02]  /*d4b0*/  STL [R1+0x7d8], R13 ;  /* 0x0007d80d01007387 */ /* 0x0003e40000100800 */
[----:B------:R-:W-:-:S04]  /*d4c0*/  IMAD.WIDE R218, R4, 0x4, R218 ;  /* 0x0000000404da7825 */ /* 0x000fc800078e02da */
[----:B------:R-:W-:-:S04]  /*d4d0*/  IMAD.WIDE R236, R4, 0x4, R236 ;  /* 0x0000000404ec7825 */ /* 0x000fc800078e02ec */
[----:B------:R-:W-:-:S04]  /*d4e0*/  IMAD.WIDE R240, R4, 0x4, R240 ;  /* 0x0000000404f07825 */ /* 0x000fc800078e02f0 */
[----:B------:R-:W-:-:S04]  /*d4f0*/  IMAD.WIDE R244, R4, 0x4, R244 ;  /* 0x0000000404f47825 */ /* 0x000fc800078e02f4 */
[----:B----4-:R-:W-:Y:S02]  /*d500*/  IMAD.WIDE R14, R13, 0x4, R14 ;  /* 0x000000040d0e7825 */ /* 0x010fe400078e020e */
[----:B-1----:R-:W4:Y:S04]  /*d510*/  LDL.LU.64 R12, [R1+0x80] ;  /* 0x00008000010c7983 */ /* 0x002f280000300a00 */
[----:B------:R-:W-:Y:S04]  /*d520*/  STL [R1+0x788], R252 ;  /* 0x000788fc01007387 */ /* 0x000fe80000100800 */
[----:B------:R1:W-:Y:S04]  /*d530*/  LDGSTS.E [R252+-0x7bff8], desc[UR26][R14.64], P1 ;  /* 0x840080000efc7fae */ /* 0x0003e8000892185a */
[----:B------:R3:W-:Y:S01]  /*d540*/  STL.64 [R1+0x780], R14 ;  /* 0x0007800e01007387 */ /* 0x0007e20000100a00 */
[----:B------:R-:W-:-:S03]  /*d550*/  IMAD.WIDE R220, R4, 0x4, R220 ;  /* 0x0000000404dc7825 */ /* 0x000fc600078e02dc */
[----:B------:R-:W0:Y:S04]  /*d560*/  LDGDEPBAR ;  /* 0x00000000000079af */ /* 0x000e280000000000 */
[----:B---3--:R-:W1:Y:S04]  /*d570*/  LDL.LU.64 R14, [R1+0x88] ;  /* 0x00008800010e7983 */ /* 0x008e680000300a00 */
[----:B------:R3:W-:Y:S04]  /*d580*/  STL.64 [R1+0x40], R222 ;  /* 0x000040de01007387 */ /* 0x0007e80000100a00 */
[----:B---3--:R-:W3:Y:S04]  /*d590*/  LDL.LU.64 R222, [R1+0x808] ;  /* 0x0008080001de7983 */ /* 0x008ee80000300a00 */
[----:B------:R2:W-:Y:S04]  /*d5a0*/  STL.64 [R1+0x38], R218 ;  /* 0x000038da01007387 */ /* 0x0005e80000100a00 */
[----:B--2---:R-:W2:Y:S04]  /*d5b0*/  LDL.LU.64 R218, [R1+0x800] ;  /* 0x0008000001da7983 */ /* 0x004ea80000300a00 */
[----:B------:R4:W-:Y:S04]  /*d5c0*/  STL.64 [R1+0x30], R236 ;  /* 0x000030ec01007387 */ /* 0x0009e80000100a00 */
[----:B----4-:R-:W4:Y:S04]  /*d5d0*/  LDL.LU.64 R236, [R1+0x7f8] ;  /* 0x0007f80001ec7983 */ /* 0x010f280000300a00 */
[----:B------:R1:W-:Y:S04]  /*d5e0*/  STL.64 [R1+0x28], R240 ;  /* 0x000028f001007387 */ /* 0x0003e80000100a00 */
[----:B-1----:R-:W4:Y:S04]  /*d5f0*/  LDL.LU.64 R240, [R1+0x7f0] ;  /* 0x0007f00001f07983 */ /* 0x002f280000300a00 */
[----:B------:R1:W-:Y:S04]  /*d600*/  STL.64 [R1+0x20], R244 ;  /* 0x000020f401007387 */ /* 0x0003e80000100a00 */
[----:B-1----:R-:W4:Y:S01]  /*d610*/  LDL.LU.64 R244, [R1+0x7e8] ;  /* 0x0007e80001f47983 */ /* 0x002f220000300a00 */
        /* <DEDUP_REMOVED lines=49> */
[----:B------:R-:W-:-:S05]  /*d930*/  IMAD.WIDE R14, R4, 0x4, R14 ;  /* 0x00000004040e7825 */ /* 0x000fca00078e020e */
[----:B------:R1:W-:Y:S02]  /*d940*/  STL.64 [R1+0x18], R14 ;  /* 0x0000180e01007387 */ /* 0x0003e40000100a00 */
[----:B-1----:R-:W-:-:S04]  /*d950*/  IMAD.WIDE R14, R4, 0x4, R16 ;  /* 0x00000004040e7825 */ /* 0x002fc800078e0210 */
[----:B---3--:R-:W-:-:S04]  /*d960*/  IMAD.WIDE R222, R4, 0x4, R222 ;  /* 0x0000000404de7825 */ /* 0x008fc800078e02de */
[----:B------:R-:W-:-:S04]  /*d970*/  IMAD.WIDE R90, R4, 0x4, R90 ;  /* 0x00000004045a7825 */ /* 0x000fc800078e025a */
[----:B------:R-:W-:-:S04]  /*d980*/  IMAD.WIDE R92, R4, 0x4, R92 ;  /* 0x00000004045c7825 */ /* 0x000fc800078e025c */
[----:B--2---:R-:W-:-:S04]  /*d990*/  IMAD.WIDE R218, R4, 0x4, R218 ;  /* 0x0000000404da7825 */ /* 0x004fc800078e02da */
        /* <DEDUP_REMOVED lines=8> */
[----:B----4-:R-:W-:-:S04]  /*da20*/  IMAD.WIDE R16, R4, 0x4, R244 ;  /* 0x0000000404107825 */ /* 0x010fc800078e02f4 */
[----:B------:R-:W-:-:S04]  /*da30*/  IMAD.WIDE R244, R4, 0x4, R242 ;  /* 0x0000000404f47825 */ /* 0x000fc800078e02f2 */
[C---:B------:R-:W-:Y:S01]  /*da40*/  IMAD.WIDE R242, R4.reuse, 0x4, R240 ;  /* 0x0000000404f27825 */ /* 0x040fe200078e02f0 */
[----:B------:R1:W-:Y:S03]  /*da50*/  STL.64 [R1+0x7e0], R244 ;  /* 0x0007e0f401007387 */ /* 0x0003e60000100a00 */
[----:B------:R-:W-:-:S04]  /*da60*/  IMAD.WIDE R240, R4, 0x4, R238 ;  /* 0x0000000404f07825 */ /* 0x000fc800078e02ee */
[C---:B------:R-:W-:Y:S01]  /*da70*/  IMAD.WIDE R238, R4.reuse, 0x4, R236 ;  /* 0x0000000404ee7825 */ /* 0x040fe200078e02ec */
[----:B-1----:R-:W2:Y:S03]  /*da80*/  LDL.64 R244, [R1+0x40] ;  /* 0x0000400001f47983 */ /* 0x002ea60000100a00 */
[C---:B------:R-:W-:Y:S01]  /*da90*/  IMAD.WIDE R236, R4.reuse, 0x4, R216 ;  /* 0x0000000404ec7825 */ /* 0x040fe200078e02d8 */
[----:B------:R-:W-:Y:S03]  /*daa0*/  STL.64 [R1+0x10], R12 ;  /* 0x0000100c01007387 */ /* 0x000fe60000100a00 */
[C---:B------:R-:W-:Y:S01]  /*dab0*/  IMAD.WIDE R110, R4.reuse, 0x4, R110 ;  /* 0x00000004046e7825 */ /* 0x040fe200078e026e */
[----:B------:R-:W-:Y:S03]  /*dac0*/  STL.64 [R1+0x8], R14 ;  /* 0x0000080e01007387 */ /* 0x000fe60000100a00 */
[C---:B------:R-:W-:Y:S01]  /*dad0*/  IMAD.WIDE R112, R4.reuse, 0x4, R112 ;  /* 0x0000000404707825 */ /* 0x040fe200078e0270 */
[----:B------:R-:W-:Y:S03]  /*dae0*/  STL.64 [R1], R16 ;  /* 0x0000001001007387 */ /* 0x000fe60000100a00 */
[C---:B------:R-:W-:Y:S01]  /*daf0*/  IMAD.WIDE R114, R4.reuse, 0x4, R114 ;  /* 0x0000000404727825 */ /* 0x040fe200078e0272 */
[----:B------:R-:W3:Y:S03]  /*db00*/  LDL.64 R216, [R1+0x20] ;  /* 0x0000200001d87983 */ /* 0x000ee60000100a00 */
[C---:B------:R-:W-:Y:S01]  /*db10*/  IMAD.WIDE R116, R4.reuse, 0x4, R116 ;  /* 0x0000000404747825 */ /* 0x040fe200078e0274 */
[----:B------:R1:W-:Y:S03]  /*db20*/  STL [R1+0x798], R4 ;  /* 0x0007980401007387 */ /* 0x0003e60000100800 */
        /* <DEDUP_REMOVED lines=49> */
[----:B-1----:R-:W4:Y:S04]  /*de40*/  LDL.64 R4, [R1+0x30] ;  /* 0x0000300001047983 */ /* 0x002f280000100a00 */
[----:B--2---:R-:W-:Y:S04]  /*de50*/  LDGSTS.E [R6+0x20000], desc[UR26][R244.64], P2 ;  /* 0x20000000f4067fae */ /* 0x004fe8000912185a */
[----:B------:R-:W2:Y:S04]  /*de60*/  LDL.LU.64 R244, [R1+0x7e0] ;  /* 0x0007e00001f47983 */ /* 0x000ea80000300a00 */
[----:B----4-:R-:W-:Y:S04]  /*de70*/  LDGSTS.E [R6+0x20400], desc[UR26][R4.64], P2 ;  /* 0x2040000004067fae */ /* 0x010fe8000912185a */
[----:B---3--:R-:W-:Y:S04]  /*de80*/  LDGSTS.E [R6+0x20800], desc[UR26][R216.64], P2 ;  /* 0x20800000d8067fae */ /* 0x008fe8000912185a */
[----:B------:R-:W-:Y:S04]  /*de90*/  LDGSTS.E [R6+0x20c00], desc[UR26][R12.64], P2 ;  /* 0x20c000000c067fae */ /* 0x000fe8000912185a */
[----:B------:R-:W-:Y:S04]  /*dea0*/  LDGSTS.E [R6+0x21000], desc[UR26][R16.64], P2 ;  /* 0x2100000010067fae */ /* 0x000fe8000912185a */
[----:B------:R-:W-:Y:S04]  /*deb0*/  LDGSTS.E [R6+0x21400], desc[UR26][R242.64], P2 ;  /* 0x21400000f2067fae */ /* 0x000fe8000912185a */
[----:B------:R-:W3:Y:S04]  /*dec0*/  LDL.LU R13, [R1+0x7d8] ;  /* 0x0007d800010d7983 */ /* 0x000ee80000300800 */
[----:B------:R-:W4:Y:S04]  /*ded0*/  LDL.LU R17, [R1+0x7d4] ;  /* 0x0007d40001117983 */ /* 0x000f280000300800 */
[----:B------:R-:W2:Y:S04]  /*dee0*/  LDL.64 R216, [R1+0x18] ;  /* 0x0000180001d87983 */ /* 0x000ea80000100a00 */
[----:B------:R-:W-:Y:S04]  /*def0*/  STL.64 [R1+0x758], R242 ;  /* 0x000758f201007387 */ /* 0x000fe80000100a00 */
[----:B------:R-:W-:Y:S04]  /*df00*/  LDGSTS.E [R6+0x21800], desc[UR26][R238.64], P2 ;  /* 0x21800000ee067fae */ /* 0x000fe8000912185a */
[----:B------:R1:W-:Y:S04]  /*df10*/  STL.64 [R1+0x760], R238 ;  /* 0x000760ee01007387 */ /* 0x0003e80000100a00 */
[----:B------:R-:W-:Y:S04]  /*df20*/  LDGSTS.E [R6+0x21c00], desc[UR26][R218.64], P2 ;  /* 0x21c00000da067fae */ /* 0x000fe8000912185a */
[----:B------:R-:W-:Y:S04]  /*df30*/  LDGSTS.E [R6+0x22000], desc[UR26][R222.64], P2 ;  /* 0x22000000de067fae */ /* 0x000fe8000912185a */
[----:B-1----:R-:W3:Y:S04]  /*df40*/  LDL.LU.64 R238, [R1+0x28] ;  /* 0x0000280001ee7983 */ /* 0x002ee80000300a00 */
[----:B------:R-:W-:Y:S04]  /*df50*/  STL.64 [R1+0x768], R218 ;  /* 0x000768da01007387 */ /* 0x000fe80000100a00 */
        /* <DEDUP_REMOVED lines=55> */
[----:B------:R1:W-:Y:S04]  /*e2d0*/  STL.64 [R1+0x790], R230 ;  /* 0x000790e601007387 */ /* 0x0003e80000100a00 */
[----:B------:R-:W-:Y:S04]  /*e2e0*/  LDGSTS.E [R6+0x2f400], desc[UR26][R204.64], P2 ;  /* 0x2f400000cc067fae */ /* 0x000fe8000912185a */
[----:B------:R-:W-:Y:S04]  /*e2f0*/  STL.64 [R1+0x7a0], R234 ;  /* 0x0007a0ea01007387 */ /* 0x000fe80000100a00 */
[----:B------:R-:W-:Y:S04]  /*e300*/  LDGSTS.E [R6+0x2f800], desc[UR26][R208.64], P2 ;  /* 0x2f800000d0067fae */ /* 0x000fe8000912185a */
[----:B------:R-:W-:Y:S04]  /*e310*/  STL.64 [R1+0x7a8], R248 ;  /* 0x0007a8f801007387 */ /* 0x000fe80000100a00 */
[----:B------:R-:W-:Y:S04]  /*e320*/  LDGSTS.E [R6+0x2fc00], desc[UR26][R212.64], P2 ;  /* 0x2fc00000d4067fae */ /* 0x000fe8000912185a */
[----:B------:R-:W-:Y:S04]  /*e330*/  STL.64 [R1+0x7b0], R2 ;  /* 0x0007b00201007387 */ /* 0x000fe80000100a00 */
[----:B------:R-:W-:Y:S04]  /*e340*/  STL.64 [R1+0x7b8], R10 ;  /* 0x0007b80a01007387 */ /* 0x000fe80000100a00 */
[----:B------:R1:W-:Y:S04]  /*e350*/  STL.64 [R1+0x7c8], R20 ;  /* 0x0007c81401007387 */ /* 0x0003e80000100a00 */
[----:B----4-:R-:W-:Y:S04]  /*e360*/  LDGSTS.E [R17+0x20200], desc[UR26][R222.64], P2 ;  /* 0x20200000de117fae */ /* 0x010fe8000912185a */
[----:B---3--:R-:W-:Y:S04]  /*e370*/  LDGSTS.E [R17+0x20600], desc[UR26][R238.64], P2 ;  /* 0x20600000ee117fae */ /* 0x008fe8000912185a */
[----:B--2---:R2:W-:Y:S04]  /*e380*/  LDGSTS.E [R17+0x20a00], desc[UR26][R216.64], P2 ;  /* 0x20a00000d8117fae */ /* 0x0045e8000912185a */
[----:B------:R-:W-:Y:S04]  /*e390*/  LDGSTS.E [R17+0x20e00], desc[UR26][R14.64], P2 ;  /* 0x20e000000e117fae */ /* 0x000fe8000912185a */
[----:B------:R-:W-:Y:S04]  /*e3a0*/  LDGSTS.E [R17+0x21200], desc[UR26][R244.64], P2 ;  /* 0x21200000f4117fae */ /* 0x000fe8000912185a */
[----:B------:R-:W2:Y:S04]  /*e3b0*/  LDL.LU.64 R216, [R1+0x50] ;  /* 0x0000500001d87983 */ /* 0x000ea80000300a00 */
[----:B------:R-:W3:Y:S04]  /*e3c0*/  LDL.LU R5, [R1+0x1bc] ;  /* 0x0001bc0001057983 */ /* 0x000ee80000300800 */
[----:B-1----:R-:W4:Y:S04]  /*e3d0*/  LDL.LU R231, [R1+0x1b8] ;  /* 0x0001b80001e77983 */ /* 0x002f280000300800 */
[----:B------:R-:W4:Y:S04]  /*e3e0*/  LDL.LU.64 R20, [R1+0x128] ;  /* 0x0001280001147983 */ /* 0x000f280000300a00 */
[----:B------:R-:W4:Y:S04]  /*e3f0*/  LDL.LU R0, [R1+0x1c0] ;  /* 0x0001c00001007983 */ /* 0x000f280000300800 */
[----:B------:R-:W4:Y:S04]  /*e400*/  LDL R16, [R1+0x138] ;  /* 0x0001380001107983 */ /* 0x000f280000100800 */
[----:B------:R-:W4:Y:S04]  /*e410*/  LDL.LU.64 R10, [R1+0x120] ;  /* 0x00012000010a7983 */ /* 0x000f280000300a00 */
[----:B------:R-:W4:Y:S04]  /*e420*/  LDL.LU R12, [R1+0x1c4] ;  /* 0x0001c400010c7983 */ /* 0x000f280000300800 */
        /* <DEDUP_REMOVED lines=59> */
[----:B------:R-:W0:Y:S04]  /*e7e0*/  LDGDEPBAR ;  /* 0x00000000000079af */ /* 0x000e280000000000 */
[----:B------:R-:W4:Y:S04]  /*e7f0*/  LDL.LU.64 R2, [R1+0x118] ;  /* 0x0001180001027983 */ /* 0x000f280000300a00 */
[----:B------:R-:W4:Y:S04]  /*e800*/  LDL.LU R226, [R1+0x1c8] ;  /* 0x0001c80001e27983 */ /* 0x000f280000300800 */
[----:B------:R-:W4:Y:S04]  /*e810*/  LDL.LU.64 R248, [R1+0x110] ;  /* 0x0001100001f87983 */ /* 0x000f280000300a00 */
[----:B------:R-:W4:Y:S04]  /*e820*/  LDL.LU R14, [R1+0x1cc] ;  /* 0x0001cc00010e7983 */ /* 0x000f280000300800 */
[----:B------:R-:W4:Y:S04]  /*e830*/  LDL.LU.64 R234, [R1+0x108] ;  /* 0x0001080001ea7983 */ /* 0x000f280000300a00 */
[----:B------:R-:W4:Y:S04]  /*e840*/  LDL.LU R227, [R1+0x1d4] ;  /* 0x0001d40001e37983 */ /* 0x000f280000300800 */
[----:B------:R-:W4:Y:S04]  /*e850*/  LDL R15, [R1+0x140] ;  /* 0x00014000010f7983 */ /* 0x000f280000100800 */
[----:B------:R-:W4:Y:S01]  /*e860*/  LDL.LU R252, [R1+0x1d0] ;  /* 0x0001d00001fc7983 */ /* 0x000f220000300800 */
[----:B---3--:R-:W-:Y:S01]  /*e870*/  ISETP.NE.U32.AND P3, PT, R5, RZ, PT ;  /* 0x000000ff0500720c */ /* 0x008fe20003f65070 */
[----:B--2---:R-:W-:Y:S01]  /*e880*/  IMAD.WIDE R216, R13, 0x4, R216 ;  /* 0x000000040dd87825 */ /* 0x004fe200078e02d8 */
[----:B------:R-:W-:Y:S01]  /*e890*/  BAR.SYNC.DEFER_BLOCKING 0x0 ;  /* 0x0000000000007b1d */ /* 0x000fe20000010000 */
[----:B----4-:R-:W-:-:S02]  /*e8a0*/  ISETP.NE.U32.AND P1, PT, R231, RZ, PT ;  /* 0x000000ffe700720c */ /* 0x010fc40003f25070 */
[----:B------:R-:W-:-:S03]  /*e8b0*/  IMAD.WIDE R20, R13, 0x4, R20 ;  /* 0x000000040d147825 */ /* 0x000fc600078e0214 */
[----:B------:R-:W2:Y:S04]  /*e8c0*/  LDL.LU.64 R218, [R1+0x100] ;  /* 0x0001000001da7983 */ /* 0x000ea80000300a00 */
[----:B------:R-:W3:Y:S04]  /*e8d0*/  LDL.LU.64 R242, [R1+0xf8] ;  /* 0x0000f80001f27983 */ /* 0x000ee80000300a00 */
[----:B------:R-:W4:Y:S04]  /*e8e0*/  LDL.LU.64 R4, [R1+0xf0] ;  /* 0x0000f00001047983 */ /* 0x000f280000300a00 */
[----:B------:R-:W4:Y:S04]  /*e8f0*/  LDL.LU.64 R230, [R1+0xe8] ;  /* 0x0000e80001e67983 */ /* 0x000f280000300a00 */
[----:B------:R-:W-:Y:S01]  /*e900*/  @!PT LDS RZ, [RZ] ;  /* 0x00000000fffff984 */ /* 0x000fe20000000800 */
[----:B------:R-:W-:Y:S01]  /*e910*/  @!PT LDS RZ, [RZ] ;  /* 0x00000000fffff984 */ /* 0x000fe20000000800 */
[----:B------:R-:W-:Y:S01]  /*e920*/  @!PT LDS RZ, [RZ] ;  /* 0x00000000fffff984 */ /* 0x000fe20000000800 */
[----:B------:R-:W-:Y:S01]  /*e930*/  LDGSTS.E [R16+-0x7a000], desc[UR26][R216.64], P3 ;  /* 0x86000000d8107fae */ /* 0x000fe2000992185a */
[----:B------:R-:W-:-:S03]  /*e940*/  ISETP.NE.U32.AND P3, PT, R0, RZ, PT ;  /* 0x000000ff0000720c */ /* 0x000fc60003f65070 */
[----:B------:R1:W-:Y:S04]  /*e950*/  STL.64 [R1+0x728], R216 ;  /* 0x000728d801007387 */ /* 0x0003e80000100a00 */
[----:B------:R-:W-:Y:S01]  /*e960*/  LDGSTS.E [R16+-0x79ff8], desc[UR26][R20.64], P1 ;  /* 0x8600800014107fae */ /* 0x000fe2000892185a */
[----:B------:R-:W-:-:S03]  /*e970*/  ISETP.NE.U32.AND P1, PT, R12, RZ, PT ;  /* 0x000000ff0c00720c */ /* 0x000fc60003f25070 */
[----:B-1----:R-:W4:Y:S04]  /*e980*/  LDL.LU.64 R216, [R1+0xe0] ;  /* 0x0000e00001d87983 */ /* 0x002f280000300a00 */
[----:B------:R-:W4:Y:S04]  /*e990*/  LDL.LU R0, [R1+0x7d0] ;  /* 0x0007d00001007983 */ /* 0x000f280000300800 */
[----:B------:R1:W-:Y:S04]  /*e9a0*/  STL.64 [R1+0xd0], R20 ;  /* 0x0000d01401007387 */ /* 0x0003e80000100a00 */
[----:B-1----:R-:W4:Y:S04]  /*e9b0*/  LDL.LU.64 R20, [R1+0x7c8] ;  /* 0x0007c80001147983 */ /* 0x002f280000300a00 */
[----:B------:R-:W4:Y:S04]  /*e9c0*/  LDL.LU R16, [R1+0x7c4] ;  /* 0x0007c40001107983 */ /* 0x000f280000300800 */
[----:B------:R-:W4:Y:S01]  /*e9d0*/  LDL.LU R12, [R1+0x7c0] ;  /* 0x0007c000010c7983 */ /* 0x000f220000300800 */
[----:B------:R-:W-:-:S05]  /*e9e0*/  IMAD.WIDE R10, R13, 0x4, R10 ;  /* 0x000000040d0a7825 */ /* 0x000fca00078e020a */
[----:B------:R1:W-:Y:S01]  /*e9f0*/  STL.64 [R1+0xc8], R10 ;  /* 0x0000c80a01007387 */ /* 0x0003e20000100a00 */
[----:B------:R-:W-:Y:S01]  /*ea00*/  UIADD3 UR4, UR4, -0x80, URZ ;  /* 0xffffff8004047890 */ /* 0x000fe2000fffe03f */
[----:B------:R-:W-:-:S04]  /*ea10*/  IMAD.WIDE R2, R13, 0x4, R2 ;  /* 0x000000040d027825 */ /* 0x000fc800078e0202 */
[----:B------:R-:W-:-:S04]  /*ea20*/  IMAD.WIDE R248, R13, 0x4, R248 ;  /* 0x000000040df87825 */ /* 0x000fc800078e02f8 */
[----:B------:R-:W-:-:S04]  /*ea30*/  IMAD.WIDE R234, R13, 0x4, R234 ;  /* 0x000000040dea7825 */ /* 0x000fc800078e02ea */
[----:B--2---:R-:W-:-:S04]  /*ea40*/  IMAD.WIDE R218, R13, 0x4, R218 ;  /* 0x000000040dda7825 */ /* 0x004fc800078e02da */
[----:B---3--:R-:W-:-:S04]  /*ea50*/  IMAD.WIDE R242, R13, 0x4, R242 ;  /* 0x000000040df27825 */ /* 0x008fc800078e02f2 */
[----:B----4-:R-:W-:-:S04]  /*ea60*/  IMAD.WIDE R4, R13, 0x4, R4 ;  /* 0x000000040d047825 */ /* 0x010fc800078e0204 */
[----:B------:R-:W-:Y:S01]  /*ea70*/  IMAD.WIDE R230, R13, 0x4, R230 ;  /* 0x000000040de67825 */ /* 0x000fe200078e02e6 */
[----:B------:R-:W-:Y:S01]  /*ea80*/  LDGSTS.E [R12+-0x7a000], desc[UR26][R10.64], P3 ;  /* 0x860000000a0c7fae */ /* 0x000fe2000992185a */
[----:B------:R-:W-:-:S03]  /*ea90*/  ISETP.NE.U32.AND P3, PT, R226, RZ, PT ;  /* 0x000000ffe200720c */ /* 0x000fc60003f65070 */
[----:B------:R-:W-:Y:S01]  /*eaa0*/  LDGSTS.E [R12+-0x79ff8], desc[UR26][R2.64], P1 ;  /* 0x86008000020c7fae */ /* 0x000fe2000892185a */
[----:B------:R-:W-:-:S03]  /*eab0*/  ISETP.NE.U32.AND P1, PT, R14, RZ, PT ;  /* 0x000000ff0e00720c */ /* 0x000fc60003f25070 */
[----:B-1----:R-:W2:Y:S06]  /*eac0*/  LDL.LU.64 R10, [R1+0x7b8] ;  /* 0x0007b800010a7983 */ /* 0x002eac0000300a00 */
[----:B------:R-:W-:Y:S01]  /*ead0*/  LDGSTS.E [R15+-0x7a000], desc[UR26][R248.64], P3 ;  /* 0x86000000f80f7fae */ /* 0x000fe2000992185a */
[----:B------:R-:W-:-:S03]  /*eae0*/  ISETP.NE.U32.AND P3, PT, R227, RZ, PT ;  /* 0x000000ffe300720c */ /* 0x000fc60003f65070 */
[----:B------:R1:W-:Y:S04]  /*eaf0*/  STL.64 [R1+0xc0], R2 ;  /* 0x0000c00201007387 */ /* 0x0003e80000100a00 */
[----:B------:R-:W-:Y:S01]  /*eb00*/  LDGSTS.E [R15+-0x79ff8], desc[UR26][R234.64], P1 ;  /* 0x86008000ea0f7fae */ /* 0x000fe2000892185a */
[----:B------:R-:W-:-:S05]  /*eb10*/  ISETP.NE.U32.AND P1, PT, R252, RZ, PT ;  /* 0x000000fffc00720c */ /* 0x000fca0003f25070 */
[----:B------:R-:W-:Y:S04]  /*eb20*/  LDGSTS.E [R16+-0x7a000], desc[UR26][R218.64], P3 ;  /* 0x86000000da107fae */ /* 0x000fe8000992185a */
[----:B-1----:R-:W3:Y:S04]  /*eb30*/  LDL.LU.64 R2, [R1+0x7b0] ;  /* 0x0007b00001027983 */ /* 0x002ee80000300a00 */
[----:B------:R-:W4:Y:S04]  /*eb40*/  LDL.LU R12, [R1+0x1d8] ;  /* 0x0001d800010c7983 */ /* 0x000f280000300800 */
[----:B------:R-:W2:Y:S04]  /*eb50*/  LDL R14, [R1+0x200] ;  /* 0x00020000010e7983 */ /* 0x000ea80000100800 */
[----:B------:R1:W-:Y:S04]  /*eb60*/  STL.64 [R1+0xb8], R248 ;  /* 0x0000b8f801007387 */ /* 0x0003e80000100a00 */
[----:B------:R1:W-:Y:S04]  /*eb70*/  LDGSTS.E [R16+-0x79ff8], desc[UR26][R242.64], P1 ;  /* 0x86008000f2107fae */ /* 0x0003e8000892185a */
[----:B------:R1:W-:Y:S04]  /*eb80*/  LDGSTS.E [R0+-0x7a000], desc[UR26][R4.64], P4 ;  /* 0x8600000004007fae */ /* 0x0003e8000a12185a */
[----:B-1----:R-:W3:Y:S04]  /*eb90*/  LDL.LU.64 R248, [R1+0x7a8] ;  /* 0x0007a80001f87983 */ /* 0x002ee80000300a00 */
[----:B------:R-:W3:Y:S04]  /*eba0*/  LDL.LU.64 R226, [R1+0x70] ;  /* 0x0000700001e27983 */ /* 0x000ee80000300a00 */
[----:B------:R1:W-:Y:S01]  /*ebb0*/  STL.64 [R1+0xb0], R234 ;  /* 0x0000b0ea01007387 */ /* 0x0003e20000100a00 */
[----:B------:R-:W1:Y:S01]  /*ebc0*/  S2R R16, SR_TID.X ;  /* 0x0000000000107919 */ /* 0x000e620000002100 */
[----:B------:R-:W-:-:S02]  /*ebd0*/  IMAD.WIDE R216, R13, 0x4, R216 ;  /* 0x000000040dd87825 */ /* 0x000fc400078e02d8 */
[----:B------:R-:W-:Y:S04]  /*ebe0*/  LDGSTS.E [R0+-0x79ff8], desc[UR26][R230.64], P5 ;  /* 0x86008000e6007fae */ /* 0x000fe8000a92185a */
[----:B-1----:R-:W3:Y:S04]  /*ebf0*/  LDL.LU.64 R234, [R1+0x7a0] ;  /* 0x0007a00001ea7983 */ /* 0x002ee80000300a00 */
[----:B------:R1:W-:Y:S01]  /*ec00*/  STL.64 [R1+0xa8], R218 ;  /* 0x0000a8da01007387 */ /* 0x0003e20000100a00 */
[----:B------:R-:W1:Y:S03]  /*ec10*/  S2R R15, SR_TID.X ;  /* 0x00000000000f7919 */ /* 0x000e660000002100 */
[----:B------:R3:W-:Y:S04]  /*ec20*/  LDGSTS.E [R7+-0x7a000], desc[UR26][R216.64], P6 ;  /* 0x86000000d8077fae */ /* 0x0007e8000b12185a */
[----:B-1----:R-:W3:Y:S04]  /*ec30*/  LDL.LU R219, [R1+0x1dc] ;  /* 0x0001dc0001db7983 */ /* 0x002ee80000300800 */
[----:B------:R1:W-:Y:S04]  /*ec40*/  STL.64 [R1+0xa0], R242 ;  /* 0x0000a0f201007387 */ /* 0x0003e80000100a00 */
[----:B-1----:R-:W3:Y:S04]  /*ec50*/  LDL.LU.64 R242, [R1+0x68] ;  /* 0x0000680001f27983 */ /* 0x002ee80000300a00 */
[----:B------:R1:W-:Y:S04]  /*ec60*/  STL.64 [R1+0x98], R4 ;  /* 0x0000980401007387 */ /* 0x0003e80000100a00 */
[----:B-1----:R-:W3:Y:S04]  /*ec70*/  LDL.LU R4, [R1+0x798] ;  /* 0x0007980001047983 */ /* 0x002ee80000300800 */
[----:B------:R1:W-:Y:S04]  /*ec80*/  STL.64 [R1+0x90], R230 ;  /* 0x000090e601007387 */ /* 0x0003e80000100a00 */
[----:B------:R-:W3:Y:S01]  /*ec90*/  LDL.LU R252, [R1+0x1e0] ;  /* 0x0001e00001fc7983 */ /* 0x000ee20000300800 */
[----:B------:R-:W-:-:S04]  /*eca0*/  SHF.R.U32.HI R16, RZ, 0x6, R16 ;  /* 0x00000006ff107819 */ /* 0x000fc80000011610 */
[----:B------:R-:W-:Y:S01]  /*ecb0*/  SGXT.U32 R16, R16, 0x1 ;  /* 0x000000011010781a */ /* 0x000fe20000000000 */
[----:B-1----:R-:W3:Y:S03]  /*ecc0*/  LDL.LU.64 R230, [R1+0x60] ;  /* 0x0000600001e67983 */ /* 0x002ee60000300a00 */
[----:B------:R-:W-:Y:S01]  /*ecd0*/  ISETP.GE.AND P1, PT, R16, UR4, PT ;  /* 0x0000000410007c0c */ /* 0x000fe2000bf26270 */
[----:B------:R3:W-:Y:S04]  /*ece0*/  STL.64 [R1+0x88], R216 ;  /* 0x000088d801007387 */ /* 0x0007e80000100a00 */
[----:B------:R1:W-:Y:S04]  /*ecf0*/  STL [R1+0x710], R0 ;  /* 0x0007100001007387 */ /* 0x0003e80000100800 */
[----:B------:R-:W3:Y:S01]  /*ed00*/  LDL R16, [R1+0x150] ;  /* 0x0001500001107983 */ /* 0x000ee20000100800 */
[----:B------:R-:W-:-:S04]  /*ed10*/  SHF.R.U32.HI R15, RZ, 0x6, R15 ;  /* 0x00000006ff0f7819 */ /* 0x000fc8000001160f */
[----:B------:R-:W-:-:S04]  /*ed20*/  SGXT.U32 R15, R15, 0x1 ;  /* 0x000000010f0f781a */ /* 0x000fc80000000000 */
[----:B------:R-:W-:Y:S01]  /*ed30*/  LOP3.LUT R15, R15, 0x2, RZ, 0xfc, !PT ;  /* 0x000000020f0f7812 */ /* 0x000fe200078efcff */
[----:B------:R-:W1:Y:S01]  /*ed40*/  S2R R218, SR_TID.X ;  /* 0x0000000000da7919 */ /* 0x000e620000002100 */
[----:B------:R-:W-:Y:S02]  /*ed50*/  SEL R5, RZ, 0x4, P1 ;  /* 0x00000004ff057807 */ /* 0x000fe40000800000 */
[----:B------:R-:W-:Y:S02]  /*ed60*/  ISETP.GE.AND P2, PT, R15, UR4, PT ;  /* 0x000000040f007c0c */ /* 0x000fe4000bf46270 */
[----:B-1----:R-:W-:-:S04]  /*ed70*/  SHF.R.U32.HI R218, RZ, 0x6, R218 ;  /* 0x00000006ffda7819 */ /* 0x002fc800000116da */
[----:B------:R-:W-:-:S04]  /*ed80*/  SGXT.U32 R218, R218, 0x1 ;  /* 0x00000001dada781a */ /* 0x000fc80000000000 */
[----:B------:R-:W-:Y:S02]  /*ed90*/  LOP3.LUT R218, R218, 0x4, RZ, 0xfc, !PT ;  /* 0x00000004dada7812 */ /* 0x000fe400078efcff */
[----:B----4-:R-:W-:Y:S02]  /*eda0*/  ISETP.NE.U32.AND P4, PT, R12, RZ, PT ;  /* 0x000000ff0c00720c */ /* 0x010fe40003f85070 */
[----:B------:R-:W4:Y:S01]  /*edb0*/  LDL.LU R12, [R1+0x1e4] ;  /* 0x0001e400010c7983 */ /* 0x000f220000300800 */
[----:B--2---:R-:W-:-:S03]  /*edc0*/  ISETP.GT.AND P1, PT, R14, 0x9f, PT ;  /* 0x0000009f0e00780c */ /* 0x004fc60003f24270 */
[----:B------:R-:W2:Y:S01]  /*edd0*/  LDL.LU.64 R14, [R1+0x58] ;  /* 0x00005800010e7983 */ /* 0x000ea20000300a00 */
[----:B---3--:R-:W-:-:S05]  /*ede0*/  IMAD.WIDE R216, R13, 0x4, R226 ;  /* 0x000000040dd87825 */ /* 0x008fca00078e02e2 */
[----:B------:R1:W-:Y:S04]  /*edf0*/  STL.64 [R1+0x80], R216 ;  /* 0x000080d801007387 */ /* 0x0003e80000100a00 */
[----:B------:R1:W-:Y:S01]  /*ee00*/  LDGSTS.E [R7+-0x79ff8], desc[UR26][R216.64], P4 ;  /* 0x86008000d8077fae */ /* 0x0003e2000a12185a */
[----:B------:R-:W-:-:S03]  /*ee10*/  SEL R5, R5, RZ, P1 ;  /* 0x000000ff05057207 */ /* 0x000fc60000800000 */
[----:B------:R-:W3:Y:S01]  /*ee20*/  LDL.LU R0, [R1+0x1e8] ;  /* 0x0001e80001007983 */ /* 0x000ee20000300800 */
[----:B-1----:R-:W-:Y:S02]  /*ee30*/  IMAD.WIDE R216, R13, 0x4, R242 ;  /* 0x000000040dd87825 */ /* 0x002fe400078e02f2 */
[----:B------:R-:W1:Y:S01]  /*ee40*/  S2R R243, SR_TID.X ;  /* 0x0000000000f37919 */ /* 0x000e620000002100 */
[----:B------:R-:W-:Y:S02]  /*ee50*/  ISETP.NE.U32.AND P6, PT, R252, RZ, PT ;  /* 0x000000fffc00720c */ /* 0x000fe40003fc5070 */
[----:B------:R-:W1:Y:S01]  /*ee60*/  S2R R252, SR_TID.X ;  /* 0x0000000000fc7919 */ /* 0x000e620000002100 */
[----:B------:R-:W-:Y:S02]  /*ee70*/  ISETP.NE.U32.AND P5, PT, R219, RZ, PT ;  /* 0x000000ffdb00720c */ /* 0x000fe40003fa5070 */
[----:B------:R-:W-:Y:S02]  /*ee80*/  ISETP.NE.U32.AND P3, PT, R5, RZ, PT ;  /* 0x000000ff0500720c */ /* 0x000fe40003f65070 */
[----:B------:R-:W-:-:S02]  /*ee90*/  SEL R5, RZ, 0x4, P2 ;  /* 0x00000004ff057807 */ /* 0x000fc40001000000 */
[----:B-1----:R-:W-:-:S04]  /*eea0*/  SHF.R.U32.HI R243, RZ, 0x6, R243 ;  /* 0x00000006fff37819 */ /* 0x002fc800000116f3 */
[----:B------:R-:W-:Y:S02]  /*eeb0*/  SGXT.U32 R243, R243, 0x1 ;  /* 0x00000001f3f3781a */ /* 0x000fe40000000000 */
[----:B------:R-:W-:Y:S02]  /*eec0*/  SEL R5, R5, RZ, P1 ;  /* 0x000000ff05057207 */ /* 0x000fe40000800000 */
[----:B------:R-:W-:Y:S02]  /*eed0*/  ISETP.GE.AND P4, PT, R218, UR4, PT ;  /* 0x00000004da007c0c */ /* 0x000fe4000bf86270 */
[----:B------:R-:W-:Y:S01]  /*eee0*/  LOP3.LUT R243, R243, 0x6, RZ, 0xfc, !PT ;  /* 0x00000006f3f37812 */ /* 0x000fe200078efcff */
[----:B------:R1:W-:Y:S01]  /*eef0*/  STL.64 [R1+0x78], R216 ;  /* 0x000078d801007387 */ /* 0x0003e20000100a00 */
[----:B------:R-:W-:Y:S01]  /*ef00*/  ISETP.NE.U32.AND P2, PT, R5, RZ, PT ;  /* 0x000000ff0500720c */ /* 0x000fe20003f45070 */
[----:B------:R-:W-:Y:S01]  /*ef10*/  IMAD.WIDE R230, R13, 0x4, R230 ;  /* 0x000000040de67825 */ /* 0x000fe200078e02e6 */
[----:B------:R-:W-:Y:S01]  /*ef20*/  SEL R5, RZ, 0x4, P4 ;  /* 0x00000004ff057807 */ /* 0x000fe20002000000 */
[----:B------:R-:W3:Y:S01]  /*ef30*/  LDL.LU.64 R226, [R1+0x40] ;  /* 0x0000400001e27983 */ /* 0x000ee20000300a00 */
[----:B------:R-:W-:-:S03]  /*ef40*/  ISETP.GE.AND P4, PT, R243, UR4, PT ;  /* 0x00000004f3007c0c */ /* 0x000fc6000bf86270 */
[----:B------:R-:W3:Y:S04]  /*ef50*/  LDL.LU.64 R218, [R1+0x30] ;  /* 0x0000300001da7983 */ /* 0x000ee80000300a00 */
[----:B------:R-:W-:Y:S01]  /*ef60*/  LDGSTS.E [R16+-0x7a000], desc[UR26][R216.64], P5 ;  /* 0x86000000d8107fae */ /* 0x000fe2000a92185a */
[----:B------:R-:W-:-:S03]  /*ef70*/  SHF.R.U32.HI R252, RZ, 0x6, R252 ;  /* 0x00000006fffc7819 */ /* 0x000fc600000116fc */
[----:B------:R-:W3:Y:S01]  /*ef80*/  LDL.LU.64 R242, [R1+0x20] ;  /* 0x0000200001f27983 */ /* 0x000ee20000300a00 */
[----:B------:R-:W-:-:S03]  /*ef90*/  SGXT.U32 R252, R252, 0x1 ;  /* 0x00000001fcfc781a */ /* 0x000fc60000000000 */
[----:B------:R-:W-:Y:S01]  /*efa0*/  LDGSTS.E [R16+-0x79ff8], desc[UR26][R230.64], P6 ;  /* 0x86008000e6107fae */ /* 0x000fe2000b12185a */
[----:B------:R-:W-:-:S03]  /*efb0*/  LOP3.LUT R252, R252, 0x8, RZ, 0xfc, !PT ;  /* 0x00000008fcfc7812 */ /* 0x000fc600078efcff */
[----:B-1----:R-:W3:Y:S01]  /*efc0*/  LDL.LU.64 R216, [R1+0x8] ;  /* 0x0000080001d87983 */ /* 0x002ee20000300a00 */
[----:B------:R-:W-:-:S03]  /*efd0*/  ISETP.GE.AND P6, PT, R252, UR4, PT ;  /* 0x00000004fc007c0c */ /* 0x000fc6000bfc6270 */
[----:B------:R1:W-:Y:S04]  /*efe0*/  STL.64 [R1+0x70], R230 ;  /* 0x000070e601007387 */ /* 0x0003e80000100a00 */
[----:B-1----:R-:W3:Y:S04]  /*eff0*/  LDL.LU.64 R230, [R1+0x790] ;  /* 0x0007900001e67983 */ /* 0x002ee80000300a00 */
[----:B------:R1:W-:Y:S04]  /*f000*/  STL.64 [R1+0x738], R16 ;  /* 0x0007381001007387 */ /* 0x0003e80000100a00 */
[----:B-1----:R-:W3:Y:S04]  /*f010*/  LDL.LU.64 R16, [R1] ;  /* 0x0000000001107983 */ /* 0x002ee80000300a00 */
[----:B------:R-:W3:Y:S01]  /*f020*/  LDL.LU R252, [R1+0x788] ;  /* 0x0007880001fc7983 */ /* 0x000ee20000300800 */
[----:B------:R-:W-:-:S04]  /*f030*/  SEL R5, R5, RZ, P1 ;  /* 0x000000ff05057207 */ /* 0x000fc80000800000 */
[----:B------:R-:W-:Y:S02]  /*f040*/  ISETP.NE.U32.AND P5, PT, R5, RZ, PT ;  /* 0x000000ff0500720c */ /* 0x000fe40003fa5070 */
[----:B------:R-:W-:-:S04]  /*f050*/  SEL R5, RZ, 0x4, P4 ;  /* 0x00000004ff057807 */ /* 0x000fc80002000000 */
[----:B------:R-:W-:-:S04]  /*f060*/  SEL R5, R5, RZ, P1 ;  /* 0x000000ff05057207 */ /* 0x000fc80000800000 */
[----:B------:R-:W-:Y:S02]  /*f070*/  ISETP.NE.U32.AND P4, PT, R5, RZ, PT ;  /* 0x000000ff0500720c */ /* 0x000fe40003f85070 */
[----:B------:R-:W-:Y:S02]  /*f080*/  SEL R5, RZ, 0x4, P6 ;  /* 0x00000004ff057807 */ /* 0x000fe40003000000 */
[----:B----4-:R-:W-:Y:S01]  /*f090*/  ISETP.NE.U32.AND P6, PT, R12, RZ, PT ;  /* 0x000000ff0c00720c */ /* 0x010fe20003fc5070 */
[----:B--2---:R-:W-:-:S05]  /*f0a0*/  IMAD.WIDE R14, R13, 0x4, R14 ;  /* 0x000000040d0e7825 */ /* 0x004fca00078e020e */
[----:B------:R1:W-:Y:S07]  /*f0b0*/  STL.64 [R1+0x68], R14 ;  /* 0x0000680e01007387 */ /* 0x0003ee0000100a00 */
[----:B---3--:R2:W-:Y:S04]  /*f0c0*/  LDGSTS.E [R252+-0x7a000], desc[UR26][R14.64], P6 ;  /* 0x860000000efc7fae */ /* 0x0085e8000b12185a */
[----:B-1----:R-:W2:Y:S01]  /*f0d0*/  LDL.LU.64 R14, [R1+0x780] ;  /* 0x00078000010e7983 */ /* 0x002ea20000300a00 */
[----:B------:R-:W-:-:S02]  /*f0e0*/  SEL R12, R5, RZ, P1 ;  /* 0x000000ff050c7207 */ /* 0x000fc40000800000 */
[----:B------:R-:W1:Y:S03]  /*f0f0*/  S2R R5, SR_TID.X ;  /* 0x0000000000057919 */ /* 0x000e660000002100 */
[----:B------:R3:W-:Y:S01]  /*f100*/  STL.64 [R1+0x730], R12 ;  /* 0x0007300c01007387 */ /* 0x0007e20000100a00 */
[----:B-1----:R-:W-:-:S04]  /*f110*/  SHF.R.U32.HI R5, RZ, 0x6, R5 ;  /* 0x00000006ff057819 */ /* 0x002fc80000011605 */
[----:B------:R-:W-:-:S04]  /*f120*/  SGXT.U32 R5, R5, 0x1 ;  /* 0x000000010505781a */ /* 0x000fc80000000000 */
[----:B------:R-:W-:-:S04]  /*f130*/  LOP3.LUT R5, R5, 0xa, RZ, 0xfc, !PT ;  /* 0x0000000a05057812 */ /* 0x000fc800078efcff */
[----:B------:R-:W-:-:S04]  /*f140*/  ISETP.GE.AND P6, PT, R5, UR4, PT ;  /* 0x0000000405007c0c */ /* 0x000fc8000bfc6270 */
[----:B------:R-:W-:Y:S02]  /*f150*/  SEL R5, RZ, 0x4, P6 ;  /* 0x00000004ff057807 */ /* 0x000fe40003000000 */
[----:B------:R-:W-:Y:S01]  /*f160*/  ISETP.NE.U32.AND P6, PT, R0, RZ, PT ;  /* 0x000000ff0000720c */ /* 0x000fe20003fc5070 */
[----:B--2---:R-:W-:Y:S02]  /*f170*/  IMAD.WIDE R14, R13, 0x4, R14 ;  /* 0x000000040d0e7825 */ /* 0x004fe400078e020e */
[----:B---3--:R-:W2:Y:S10]  /*f180*/  LDL.LU.64 R12, [R1+0x18] ;  /* 0x00001800010c7983 */ /* 0x008eb40000300a00 */
[----:B------:R1:W-:Y:S04]  /*f190*/  LDGSTS.E [R252+-0x79ff8], desc[UR26][R14.64], P6 ;  /* 0x860080000efc7fae */ /* 0x0003e8000b12185a */
[----:B------:R3:W-:Y:S01]  /*f1a0*/  STL.64 [R1+0x6e8], R14 ;  /* 0x0006e80e01007387 */ /* 0x0007e20000100a00 */
[----:B------:R-:W-:-:S03]  /*f1b0*/  IMAD.WIDE R226, R4, 0x4, R226 ;  /* 0x0000000404e27825 */ /* 0x000fc600078e02e2 */
[----:B------:R-:W0:Y:S04]  /*f1c0*/  LDGDEPBAR ;  /* 0x00000000000079af */ /* 0x000e280000000000 */
[----:B---3--:R-:W1:Y:S01]  /*f1d0*/  LDL.LU.64 R14, [R1+0x10] ;  /* 0x00001000010e7983 */ /* 0x008e620000300a00 */
[----:B------:R-:W-:-:S03]  /*f1e0*/  IMAD.WIDE R222, R4, 0x4, R222 ;  /* 0x0000000404de7825 */ /* 0x000fc600078e02de */
[----:B------:R3:W-:Y:S01]  /*f1f0*/  STL.64 [R1+0x58], R226 ;  /* 0x000058e201007387 */ /* 0x0007e20000100a00 */
[----:B------:R-:W-:-:S04]  /*f200*/  IMAD.WIDE R218, R4, 0x4, R218 ;  /* 0x0000000404da7825 */ /* 0x000fc800078e02da */
[----:B------:R-:W-:-:S04]  /*f210*/  IMAD.WIDE R238, R4, 0x4, R238 ;  /* 0x0000000404ee7825 */ /* 0x000fc800078e02ee */
[C---:B------:R-:W-:Y:S01]  /*f220*/  IMAD.WIDE R242, R4.reuse, 0x4, R242 ;  /* 0x0000000404f27825 */ /* 0x040fe200078e02f2 */
[----:B---3--:R-:W3:Y:S04]  /*f230*/  LDL.LU.64 R226, [R1+0x778] ;  /* 0x0007780001e27983 */ /* 0x008ee80000300a00 */
[----:B------:R4:W-:Y:S04]  /*f240*/  STL.64 [R1+0x50], R222 ;  /* 0x000050de01007387 */ /* 0x0009e80000100a00 */
[----:B----4-:R-:W4:Y:S04]  /*f250*/  LDL.LU.64 R222, [R1+0x770] ;  /* 0x0007700001de7983 */ /* 0x010f280000300a00 */
[----:B------:R2:W-:Y:S04]  /*f260*/  STL.64 [R1+0x48], R218 ;  /* 0x000048da01007387 */ /* 0x0005e80000100a00 */
[----:B--2---:R-:W2:Y:S04]  /*f270*/  LDL.LU.64 R218, [R1+0x768] ;  /* 0x0007680001da7983 */ /* 0x004ea80000300a00 */
[----:B------:R1:W-:Y:S04]  /*f280*/  STL.64 [R1+0x40], R238 ;  /* 0x000040ee01007387 */ /* 0x0003e80000100a00 */
[----:B-1----:R-:W3:Y:S04]  /*f290*/  LDL.LU.64 R238, [R1+0x760] ;  /* 0x0007600001ee7983 */ /* 0x002ee80000300a00 */
[----:B------:R1:W-:Y:S04]  /*f2a0*/  STL.64 [R1+0x38], R242 ;  /* 0x000038f201007387 */ /* 0x0003e80000100a00 */
[----:B-1----:R-:W4:Y:S01]  /*f2b0*/  LDL.LU.64 R242, [R1+0x758] ;  /* 0x0007580001f27983 */ /* 0x002f220000300a00 */
[----:B------:R-:W-:-:S04]  /*f2c0*/  IMAD.WIDE R12, R4, 0x4, R12 ;  /* 0x00000004040c7825 */ /* 0x000fc800078e020c */
[----:B------:R-:W-:-:S05]  /*f2d0*/  IMAD.WIDE R14, R4, 0x4, R14 ;  /* 0x00000004040e7825 */ /* 0x000fca00078e020e */
[----:B------:R-:W-:Y:S04]  /*f2e0*/  STL.64 [R1+0x28], R14 ;  /* 0x0000280e01007387 */ /* 0x000fe80000100a00 */
[----:B------:R-:W-:Y:S04]  /*f2f0*/  STL.64 [R1+0x30], R12 ;  /* 0x0000300c01007387 */ /* 0x000fe80000100a00 */
[----:B------:R1:W-:Y:S04]  /*f300*/  STL.64 [R1+0x740], R12 ;  /* 0x0007400c01007387 */ /* 0x0003e80000100a00 */
[----:B-1----:R-:W2:Y:S04]  /*f310*/  LDL.64 R12, [R1+0x38] ;  /* 0x00003800010c7983 */ /* 0x002ea80000100a00 */
[----:B--2---:R1:W-:Y:S04]  /*f320*/  STL.64 [R1+0x748], R12 ;  /* 0x0007480c01007387 */ /* 0x0043e80000100a00 */
[----:B-1----:R-:W2:Y:S01]  /*f330*/  LDL.64 R12, [R1+0x48] ;  /* 0x00004800010c7983 */ /* 0x002ea20000100a00 */
[----:B------:R-:W-:-:S04]  /*f340*/  IMAD.WIDE R16, R4, 0x4, R16 ;  /* 0x0000000404107825 */ /* 0x000fc800078e0210 */
[C---:B------:R-:W-:Y:S01]  /*f350*/  IMAD.WIDE R216, R4.reuse, 0x4, R216 ;  /* 0x0000000404d87825 */ /* 0x040fe200078e02d8 */
[----:B--2---:R1:W-:Y:S04]  /*f360*/  STL.64 [R1+0x750], R12 ;  /* 0x0007500c01007387 */ /* 0x0043e80000100a00 */
[----:B-1----:R-:W2:Y:S01]  /*f370*/  LDL.64 R12, [R1+0x58] ;  /* 0x00005800010c7983 */ /* 0x002ea20000100a00 */
[----:B----4-:R-:W-:-:S04]  /*f380*/  IMAD.WIDE R242, R4, 0x4, R242 ;  /* 0x0000000404f27825 */ /* 0x010fc800078e02f2 */
[C---:B------:R-:W-:Y:S01]  /*f390*/  IMAD.WIDE R14, R4.reuse, 0x4, R244 ;  /* 0x00000004040e7825 */ /* 0x040fe200078e02f4 */
[----:B------:R1:W-:Y:S03]  /*f3a0*/  STL.64 [R1+0x18], R16 ;  /* 0x0000181001007387 */ /* 0x0003e60000100a00 */
[C---:B------:R-:W-:Y:S01]  /*f3b0*/  IMAD.WIDE R244, R4.reuse, 0x4, R240 ;  /* 0x0000000404f47825 */ /* 0x040fe200078e02f0 */
[----:B------:R-:W-:Y:S03]  /*f3c0*/  STL.64 [R1+0x20], R216 ;  /* 0x000020d801007387 */ /* 0x000fe60000100a00 */
[C---:B---3--:R-:W-:Y:S01]  /*f3d0*/  IMAD.WIDE R240, R4.reuse, 0x4, R238 ;  /* 0x0000000404f07825 */ /* 0x048fe200078e02ee */
[----:B------:R3:W-:Y:S03]  /*f3e0*/  STL.64 [R1], R242 ;  /* 0x000000f201007387 */ /* 0x0007e60000100a00 */
[C---:B------:R-:W-:Y:S01]  /*f3f0*/  IMAD.WIDE R238, R4.reuse, 0x4, R236 ;  /* 0x0000000404ee7825 */ /* 0x040fe200078e02ec */
[----:B------:R-:W-:Y:S04]  /*f400*/  STL.64 [R1+0x10], R14 ;  /* 0x0000100e01007387 */ /* 0x000fe80000100a00 */
[----:B------:R-:W4:Y:S04]  /*f410*/  LDL.64 R236, [R1+0x28] ;  /* 0x0000280001ec7983 */ /* 0x000f280000100a00 */
[----:B--2---:R-:W-:Y:S04]  /*f420*/  LDGSTS.E [R6+0x30000], desc[UR26][R12.64], P0 ;  /* 0x300000000c067fae */ /* 0x004fe8000812185a */
[----:B------:R-:W2:Y:S04]  /*f430*/  LDL.LU.64 R12, [R1+0x750] ;  /* 0x00075000010c7983 */ /* 0x000ea80000300a00 */
[----:B--2---:R-:W-:Y:S04]  /*f440*/  LDGSTS.E [R6+0x30400], desc[UR26][R12.64], P0 ;  /* 0x304000000c067fae */ /* 0x004fe8000812185a */
[----:B------:R-:W2:Y:S01]  /*f450*/  LDL.LU.64 R12, [R1+0x748] ;  /* 0x00074800010c7983 */ /* 0x000ea20000300a00 */
        /* <DEDUP_REMOVED lines=12> */
[----:B--2---:R-:W-:Y:S04]  /*f520*/  LDGSTS.E [R6+0x30800], desc[UR26][R12.64], P0 ;  /* 0x308000000c067fae */ /* 0x004fe8000812185a */
[----:B----4-:R-:W-:Y:S04]  /*f530*/  LDGSTS.E [R6+0x30c00], desc[UR26][R236.64], P0 ;  /* 0x30c00000ec067fae */ /* 0x010fe8000812185a */
[----:B------:R-:W-:Y:S04]  /*f540*/  LDGSTS.E [R6+0x31000], desc[UR26][R16.64], P0 ;  /* 0x3100000010067fae */ /* 0x000fe8000812185a */
[----:B------:R-:W2:Y:S04]  /*f550*/  LDL.LU.64 R12, [R1+0x740] ;  /* 0x00074000010c7983 */ /* 0x000ea80000300a00 */
[----:B------:R-:W-:Y:S04]  /*f560*/  LDGSTS.E [R6+0x31400], desc[UR26][R242.64], P0 ;  /* 0x31400000f2067fae */ /* 0x000fe8000812185a */
[----:B-1----:R-:W4:Y:S04]  /*f570*/  LDL.LU.64 R16, [R1+0x738] ;  /* 0x0007380001107983 */ /* 0x002f280000300a00 */
[----:B------:R-:W4:Y:S04]  /*f580*/  LDL.64 R236, [R1+0x50] ;  /* 0x0000500001ec7983 */ /* 0x000f280000100a00 */
[----:B---3--:R-:W3:Y:S04]  /*f590*/  LDL.64 R242, [R1+0x40] ;  /* 0x0000400001f27983 */ /* 0x008ee80000100a00 */
[----:B------:R-:W-:Y:S04]  /*f5a0*/  LDGSTS.E [R6+0x31800], desc[UR26][R240.64], P0 ;  /* 0x31800000f0067fae */ /* 0x000fe8000812185a */
[----:B------:R-:W-:Y:S04]  /*f5b0*/  LDGSTS.E [R6+0x31c00], desc[UR26][R218.64], P0 ;  /* 0x31c00000da067fae */ /* 0x000fe8000812185a */
[----:B------:R-:W-:Y:S04]  /*f5c0*/  LDGSTS.E [R6+0x32000], desc[UR26][R222.64], P0 ;  /* 0x32000000de067fae */ /* 0x000fe8000812185a */
[----:B------:R-:W-:Y:S04]  /*f5d0*/  LDGSTS.E [R6+0x32400], desc[UR26][R226.64], P0 ;  /* 0x32400000e2067fae */ /* 0x000fe8000812185a */
[----:B------:R-:W-:Y:S01]  /*f5e0*/  LDGSTS.E [R6+0x32800], desc[UR26][R230.64], P0 ;  /* 0x32800000e6067fae */ /* 0x000fe2000812185a */
[----:B------:R-:W-:-:S03]  /*f5f0*/  IMAD.WIDE R36, R4, 0x4, R36 ;  /* 0x0000000404247825 */ /* 0x000fc600078e0224 */
        /* <DEDUP_REMOVED lines=96> */
[----:B------:R1:W-:Y:S04]  /*fc00*/  STL.64 [R1+0x6d0], R222 ;  /* 0x0006d0de01007387 */ /* 0x0003e80000100a00 */
[----:B------:R-:W-:Y:S04]  /*fc10*/  LDGSTS.E [R6+0x3f400], desc[UR26][R204.64], P0 ;  /* 0x3f400000cc067fae */ /* 0x000fe8000812185a */
[----:B------:R1:W-:Y:S04]  /*fc20*/  STL.64 [R1+0x6e0], R226 ;  /* 0x0006e0e201007387 */ /* 0x0003e80000100a00 */
        /* <DEDUP_REMOVED lines=8> */
[----:B--2---:R-:W-:Y:S04]  /*fcb0*/  LDGSTS.E [R17+0x30a00], desc[UR26][R12.64], P0 ;  /* 0x30a000000c117fae */ /* 0x004fe8000812185a */
[----:B------:R2:W-:Y:S01]  /*fcc0*/  LDGSTS.E [R17+0x30e00], desc[UR26][R216.64], P0 ;  /* 0x30e00000d8117fae */ /* 0x0005e2000812185a */
[----:B------:R-:W-:-:S03]  /*fcd0*/  IMAD.WIDE R220, R4, 0x4, R220 ;  /* 0x0000000404dc7825 */ /* 0x000fc600078e02dc */
[----:B------:R-:W-:Y:S04]  /*fce0*/  LDGSTS.E [R17+0x31200], desc[UR26][R14.64], P0 ;  /* 0x312000000e117fae */ /* 0x000fe8000812185a */
[----:B------:R-:W2:Y:S04]  /*fcf0*/  LDL.LU.64 R12, [R1+0x730] ;  /* 0x00073000010c7983 */ /* 0x000ea80000300a00 */
[----:B------:R-:W2:Y:S04]  /*fd00*/  LDL.LU.64 R216, [R1+0x728] ;  /* 0x0007280001d87983 */ /* 0x000ea80000300a00 */
[----:B------:R-:W3:Y:S04]  /*fd10*/  LDL.LU.64 R236, [R1+0xd0] ;  /* 0x0000d00001ec7983 */ /* 0x000ee80000300a00 */
[----:B------:R-:W4:Y:S04]  /*fd20*/  LDL R0, [R1+0x138] ;  /* 0x0001380001007983 */ /* 0x000f280000100800 */
[----:B------:R-:W4:Y:S04]  /*fd30*/  LDL.LU.64 R242, [R1+0xc8] ;  /* 0x0000c80001f27983 */ /* 0x000f280000300a00 */
[----:B-1----:R-:W4:Y:S04]  /*fd40*/  LDL R223, [R1+0x13c] ;  /* 0x00013c0001df7983 */ /* 0x002f280000100800 */
[----:B------:R-:W4:Y:S01]  /*fd50*/  LDL.LU.64 R226, [R1+0xc0] ;  /* 0x0000c00001e27983 */ /* 0x000f220000300a00 */
        /* <DEDUP_REMOVED lines=115> */
[----:B------:R-:W0:Y:S04]  /*10490*/  LDGDEPBAR ;  /* 0x00000000000079af */ /* 0x000e280000000000 */
[----:B------:R-:W4:Y:S04]  /*104a0*/  LDL.LU.64 R218, [R1+0xb8] ;  /* 0x0000b80001da7983 */ /* 0x000f280000300a00 */
[----:B------:R-:W4:Y:S04]  /*104b0*/  LDL R241, [R1+0x140] ;  /* 0x0001400001f17983 */ /* 0x000f280000100800 */
[----:B------:R-:W4:Y:S01]  /*104c0*/  LDL.LU.64 R14, [R1+0xb0] ;  /* 0x0000b000010e7983 */ /* 0x000f220000300a00 */
[C---:B--2---:R-:W-:Y:S01]  /*104d0*/  IMAD.WIDE R216, R13.reuse, 0x4, R216 ;  /* 0x000000040dd87825 */ /* 0x044fe200078e02d8 */
[----:B------:R-:W-:Y:S03]  /*104e0*/  BAR.SYNC.DEFER_BLOCKING 0x0 ;  /* 0x0000000000007b1d */ /* 0x000fe60000010000 */
[----:B---3--:R-:W-:-:S04]  /*104f0*/  IMAD.WIDE R236, R13, 0x4, R236 ;  /* 0x000000040dec7825 */ /* 0x008fc800078e02ec */
[----:B----4-:R-:W-:Y:S01]  /*10500*/  IMAD.WIDE R226, R13, 0x4, R226 ;  /* 0x000000040de27825 */ /* 0x010fe200078e02e2 */
[----:B------:R-:W-:Y:S01]  /*10510*/  @!PT LDS RZ, [RZ] ;  /* 0x00000000fffff984 */ /* 0x000fe20000000800 */
[----:B------:R-:W-:Y:S01]  /*10520*/  @!PT LDS RZ, [RZ] ;  /* 0x00000000fffff984 */ /* 0x000fe20000000800 */
[----:B------:R-:W-:Y:S01]  /*10530*/  @!PT LDS RZ, [RZ] ;  /* 0x00000000fffff984 */ /* 0x000fe20000000800 */
[----:B------:R-:W-:Y:S04]  /*10540*/  LDGSTS.E [R0+-0x78000], desc[UR26][R216.64], P3 ;  /* 0x88000000d8007fae */ /* 0x000fe8000992185a */
[----:B------:R-:W-:Y:S04]  /*10550*/  LDGSTS.E [R0+-0x77ff8], desc[UR26][R236.64], P2 ;  /* 0x88008000ec007fae */ /* 0x000fe8000912185a */
[----:B------:R-:W2:Y:S04]  /*10560*/  LDL R0, [R1+0x144] ;  /* 0x0001440001007983 */ /* 0x000ea80000100800 */
[----:B------:R-:W3:Y:S04]  /*10570*/  LDL.LU.64 R2, [R1+0xa8] ;  /* 0x0000a80001027983 */ /* 0x000ee80000300a00 */
[----:B------:R-:W-:Y:S04]  /*10580*/  STL.64 [R1+0x8], R226 ;  /* 0x000008e201007387 */ /* 0x000fe80000100a00 */
[----:B------:R-:W4:Y:S01]  /*10590*/  LDL.LU.64 R248, [R1+0xa0] ;  /* 0x0000a00001f87983 */ /* 0x000f220000300a00 */
[----:B------:R-:W1:Y:S02]  /*105a0*/  S2R R252, SR_TID.X ;  /* 0x0000000000fc7919 */ /* 0x000e640000002100 */
[----:B-1----:R-:W-:-:S04]  /*105b0*/  SHF.R.U32.HI R252, RZ, 0x6, R252 ;  /* 0x00000006fffc7819 */ /* 0x002fc800000116fc */
[----:B------:R-:W-:-:S04]  /*105c0*/  SGXT.U32 R252, R252, 0x1 ;  /* 0x00000001fcfc781a */ /* 0x000fc80000000000 */
[----:B------:R-:W-:-:S04]  /*105d0*/  LOP3.LUT R252, R252, 0xc, RZ, 0xfc, !PT ;  /* 0x0000000cfcfc7812 */ /* 0x000fc800078efcff */
[----:B------:R-:W-:Y:S02]  /*105e0*/  ISETP.GE.AND P6, PT, R252, UR4, PT ;  /* 0x00000004fc007c0c */ /* 0x000fe4000bfc6270 */
[----:B------:R-:W1:Y:S01]  /*105f0*/  S2R R252, SR_TID.X ;  /* 0x0000000000fc7919 */ /* 0x000e620000002100 */
[----:B------:R-:W-:-:S04]  /*10600*/  SEL R5, R5, RZ, P1 ;  /* 0x000000ff05057207 */ /* 0x000fc80000800000 */
[----:B------:R-:W-:Y:S02]  /*10610*/  ISETP.NE.U32.AND P0, PT, R5, RZ, PT ;  /* 0x000000ff0500720c */ /* 0x000fe40003f05070 */
[----:B------:R-:W-:Y:S02]  /*10620*/  SEL R5, RZ, 0x4, P6 ;  /* 0x00000004ff057807 */ /* 0x000fe40003000000 */
        /* <DEDUP_REMOVED lines=13> */
[----:B------:R-:W1:Y:S01]  /*10700*/  S2R R240, SR_TID.X ;  /* 0x0000000000f07919 */ /* 0x000e620000002100 */
[----:B------:R-:W-:Y:S01]  /*10710*/  SEL R5, R5, RZ, P1 ;  /* 0x000000ff05057207 */ /* 0x000fe20000800000 */
[----:B------:R-:W-:-:S03]  /*10720*/  IMAD.WIDE R242, R13, 0x4, R242 ;  /* 0x000000040df27825 */ /* 0x000fc600078e02f2 */
[----:B------:R-:W-:Y:S02]  /*10730*/  ISETP.NE.U32.AND P2, PT, R5, RZ, PT ;  /* 0x000000ff0500720c */ /* 0x000fe40003f45070 */
[----:B------:R-:W-:Y:S01]  /*10740*/  SEL R5, RZ, 0x4, P6 ;  /* 0x00000004ff057807 */ /* 0x000fe20003000000 */
[----:B------:R-:W-:Y:S03]  /*10750*/  LDGSTS.E [R223+-0x78000], desc[UR26][R242.64], P5 ;  /* 0x88000000f2df7fae */ /* 0x000fe6000a92185a */
[----:B------:R-:W-:Y:S01]  /*10760*/  SEL R5, R5, RZ, P1 ;  /* 0x000000ff05057207 */ /* 0x000fe20000800000 */
[----:B------:R-:W-:Y:S01]  /*10770*/  LDGSTS.E [R223+-0x77ff8], desc[UR26][R226.64], P4 ;  /* 0x88008000e2df7fae */ /* 0x000fe2000a12185a */
[----:B-1----:R-:W-:-:S04]  /*10780*/  SHF.R.U32.HI R252, RZ, 0x6, R252 ;  /* 0x00000006fffc7819 */ /* 0x002fc800000116fc */
[----:B------:R-:W-:-:S04]  /*10790*/  SGXT.U32 R252, R252, 0x1 ;  /* 0x00000001fcfc781a */ /* 0x000fc80000000000 */
[----:B------:R-:W-:-:S04]  /*107a0*/  LOP3.LUT R252, R252, 0x12, RZ, 0xfc, !PT ;  /* 0x00000012fcfc7812 */ /* 0x000fc800078efcff */
[----:B------:R-:W-:Y:S02]  /*107b0*/  ISETP.GE.AND P6, PT, R252, UR4, PT ;  /* 0x00000004fc007c0c */ /* 0x000fe4000bfc6270 */
[----:B------:R-:W-:Y:S02]  /*107c0*/  ISETP.NE.U32.AND P5, PT, R5, RZ, PT ;  /* 0x000000ff0500720c */ /* 0x000fe40003fa5070 */
[----:B------:R-:W-:Y:S02]  /*107d0*/  SEL R5, RZ, 0x4, P6 ;  /* 0x00000004ff057807 */ /* 0x000fe40003000000 */
[----:B------:R-:W-:Y:S02]  /*107e0*/  ISETP.NE.U32.AND P6, PT, R12, RZ, PT ;  /* 0x000000ff0c00720c */ /* 0x000fe40003fc5070 */
[----:B------:R-:W-:-:S04]  /*107f0*/  SHF.R.U32.HI R240, RZ, 0x6, R240 ;  /* 0x00000006fff07819 */ /* 0x000fc800000116f0 */
[----:B------:R-:W-:Y:S01]  /*10800*/  SGXT.U32 R240, R240, 0x1 ;  /* 0x00000001f0f0781a */ /* 0x000fe20000000000 */
[----:B------:R-:W-:-:S05]  /*10810*/  IMAD.WIDE R218, R13, 0x4, R218 ;  /* 0x000000040dda7825 */ /* 0x000fca00078e02da */
[----:B------:R1:W-:Y:S04]  /*10820*/  STL.64 [R1+0xd8], R218 ;  /* 0x0000d8da01007387 */ /* 0x0003e80000100a00 */
[----:B------:R1:W-:Y:S01]  /*10830*/  LDGSTS.E [R241+-0x78000], desc[UR26][R218.64], P6 ;  /* 0x88000000daf17fae */ /* 0x0003e2000b12185a */
[----:B------:R-:W-:-:S03]  /*10840*/  LOP3.LUT R240, R240, 0x14, RZ, 0xfc, !PT ;  /* 0x00000014f0f07812 */ /* 0x000fc600078efcff */
[----:B------:R-:W2:Y:S04]  /*10850*/  LDL.LU.64 R234, [R1+0x98] ;  /* 0x0000980001ea7983 */ /* 0x000ea80000300a00 */
[----:B------:R-:W2:Y:S01]  /*10860*/  LDL.LU.64 R230, [R1+0x90] ;  /* 0x0000900001e67983 */ /* 0x000ea20000300a00 */
[----:B-1----:R-:W-:Y:S01]  /*10870*/  IMAD.WIDE R218, R13, 0x4, R14 ;  /* 0x000000040dda7825 */ /* 0x002fe200078e020e */
[----:B------:R-:W-:-:S04]  /*10880*/  ISETP.GE.AND P4, PT, R240, UR4, PT ;  /* 0x00000004f0007c0c */ /* 0x000fc8000bf86270 */
[----:B------:R1:W-:Y:S04]  /*10890*/  STL.64 [R1+0xd0], R218 ;  /* 0x0000d0da01007387 */ /* 0x0003e80000100a00 */
[----:B------:R-:W2:Y:S04]  /*108a0*/  LDL.LU.64 R14, [R1+0x88] ;  /* 0x00008800010e7983 */ /* 0x000ea80000300a00 */
[----:B------:R-:W2:Y:S04]  /*108b0*/  LDL.LU.64 R226, [R1+0x80] ;  /* 0x0000800001e27983 */ /* 0x000ea80000300a00 */
[----:B------:R2:W-:Y:S04]  /*108c0*/  LDGSTS.E [R241+-0x77ff8], desc[UR26][R218.64], P0 ;  /* 0x88008000daf17fae */ /* 0x0005e8000812185a */
[----:B------:R-:W2:Y:S04]  /*108d0*/  LDL.LU.64 R222, [R1+0x78] ;  /* 0x0000780001de7983 */ /* 0x000ea80000300a00 */
[----:B-1----:R-:W2:Y:S04]  /*108e0*/  LDL.LU.64 R218, [R1+0x70] ;  /* 0x0000700001da7983 */ /* 0x002ea80000300a00 */
[----:B------:R-:W2:Y:S01]  /*108f0*/  LDL.LU.64 R240, [R1+0x68] ;  /* 0x0000680001f07983 */ /* 0x000ea20000300a00 */
[----:B---3--:R-:W-:-:S05]  /*10900*/  IMAD.WIDE R2, R13, 0x4, R2 ;  /* 0x000000040d027825 */ /* 0x008fca00078e0202 */
[----:B------:R1:W-:Y:S01]  /*10910*/  STL.64 [R1+0xc8], R2 ;  /* 0x0000c80201007387 */ /* 0x0003e20000100a00 */
[----:B----4-:R-:W-:-:S03]  /*10920*/  IMAD.WIDE R248, R13, 0x4, R248 ;  /* 0x000000040df87825 */ /* 0x010fc600078e02f8 */
[----:B--2---:R-:W-:Y:S04]  /*10930*/  LDGSTS.E [R0+-0x78000], desc[UR26][R2.64], P3 ;  /* 0x8800000002007fae */ /* 0x004fe8000992185a */
[----:B------:R-:W-:Y:S04]  /*10940*/  LDGSTS.E [R0+-0x77ff8], desc[UR26][R248.64], P2 ;  /* 0x88008000f8007fae */ /* 0x000fe8000912185a */
[----:B-1----:R-:W2:Y:S04]  /*10950*/  LDL.LU.64 R2, [R1+0x720] ;  /* 0x0007200001027983 */ /* 0x002ea80000300a00 */
[----:B------:R1:W-:Y:S04]  /*10960*/  STL.64 [R1+0xc0], R248 ;  /* 0x0000c0f801007387 */ /* 0x0003e80000100a00 */
[----:B-1----:R-:W3:Y:S04]  /*10970*/  LDL.LU.64 R248, [R1+0x718] ;  /* 0x0007180001f87983 */ /* 0x002ee80000300a00 */
[----:B------:R-:W4:Y:S01]  /*10980*/  LDL.LU R0, [R1+0x710] ;  /* 0x0007100001007983 */ /* 0x000f220000300800 */
[----:B------:R-:W1:Y:S02]  /*10990*/  S2R R12, SR_TID.X ;  /* 0x00000000000c7919 */ /* 0x000e640000002100 */
[----:B-1----:R-:W-:-:S04]  /*109a0*/  SHF.R.U32.HI R12, RZ, 0x6, R12 ;  /* 0x00000006ff0c7819 */ /* 0x002fc8000001160c */
[----:B------:R-:W-:-:S04]  /*109b0*/  SGXT.U32 R12, R12, 0x1 ;  /* 0x000000010c0c781a */ /* 0x000fc80000000000 */
[----:B------:R-:W-:-:S04]  /*109c0*/  LOP3.LUT R12, R12, 0x16, RZ, 0xfc, !PT ;  /* 0x000000160c0c7812 */ /* 0x000fc800078efcff */
[----:B------:R-:W-:Y:S02]  /*109d0*/  ISETP.GE.AND P6, PT, R12, UR4, PT ;  /* 0x000000040c007c0c */ /* 0x000fe4000bfc6270 */
[----:B------:R-:W1:Y:S01]  /*109e0*/  S2R R12, SR_TID.X ;  /* 0x00000000000c7919 */ /* 0x000e620000002100 */
[----:B------:R-:W-:Y:S02]  /*109f0*/  SEL R252, R5, RZ, P1 ;  /* 0x000000ff05fc7207 */ /* 0x000fe40000800000 */
[----:B------:R-:W-:-:S04]  /*10a00*/  SEL R5, RZ, 0x4, P4 ;  /* 0x00000004ff057807 */ /* 0x000fc80002000000 */
        /* <DEDUP_REMOVED lines=24> */
[----:B------:R-:W-:Y:S01]  /*10b90*/  SEL R5, R5, RZ, P1 ;  /* 0x000000ff05057207 */ /* 0x000fe20000800000 */
[----:B------:R-:W-:-:S03]  /*10ba0*/  IMAD.WIDE R234, R13, 0x4, R234 ;  /* 0x000000040dea7825 */ /* 0x000fc600078e02ea */
[----:B------:R-:W-:Y:S02]  /*10bb0*/  ISETP.NE.U32.AND P2, PT, R5, RZ, PT ;  /* 0x000000ff0500720c */ /* 0x000fe40003f45070 */
[----:B------:R-:W-:-:S04]  /*10bc0*/  SEL R5, RZ, 0x4, P6 ;  /* 0x00000004ff057807 */ /* 0x000fc80003000000 */
[----:B------:R-:W-:-:S04]  /*10bd0*/  SEL R5, R5, RZ, P1 ;  /* 0x000000ff05057207 */ /* 0x000fc80000800000 */
[----:B------:R-:W-:Y:S02]  /*10be0*/  ISETP.NE.U32.AND P6, PT, R5, RZ, PT ;  /* 0x000000ff0500720c */ /* 0x000fe40003fc5070 */
[----:B-1----:R-:W-:-:S04]  /*10bf0*/  SHF.R.U32.HI R12, RZ, 0x6, R12 ;  /* 0x00000006ff0c7819 */ /* 0x002fc8000001160c */
[----:B------:R-:W-:-:S04]  /*10c00*/  SGXT.U32 R12, R12, 0x1 ;  /* 0x000000010c0c781a */ /* 0x000fc80000000000 */
[----:B------:R-:W-:Y:S01]  /*10c10*/  LOP3.LUT R12, R12, 0x1e, RZ, 0xfc, !PT ;  /* 0x0000001e0c0c7812 */ /* 0x000fe200078efcff */
[C---:B------:R-:W-:Y:S01]  /*10c20*/  IMAD.WIDE R230, R13.reuse, 0x4, R230 ;  /* 0x000000040de67825 */ /* 0x040fe200078e02e6 */
[----:B------:R1:W-:Y:S03]  /*10c30*/  STL.64 [R1+0xb8], R234 ;  /* 0x0000b8ea01007387 */ /* 0x0003e60000100a00 */
[----:B------:R-:W-:Y:S01]  /*10c40*/  IMAD.WIDE R14, R13, 0x4, R14 ;  /* 0x000000040d0e7825 */ /* 0x000fe200078e020e */
[----:B----4-:R-:W-:Y:S01]  /*10c50*/  LDGSTS.E [R0+-0x78000], desc[UR26][R234.64], P5 ;  /* 0x88000000ea007fae */ /* 0x010fe2000a92185a */
[----:B------:R-:W-:-:S04]  /*10c60*/  ISETP.GE.AND P5, PT, R12, UR4, PT ;  /* 0x000000040c007c0c */ /* 0x000fc8000bfa6270 */
[----:B------:R-:W-:Y:S02]  /*10c70*/  SEL R5, RZ, 0x4, P5 ;  /* 0x00000004ff057807 */ /* 0x000fe40002800000 */
[----:B------:R-:W-:Y:S01]  /*10c80*/  ISETP.NE.U32.AND P5, PT, R252, RZ, PT ;  /* 0x000000fffc00720c */ /* 0x000fe20003fa5070 */
[----:B-1----:R-:W4:Y:S04]  /*10c90*/  LDL.LU.64 R234, [R1+0x708] ;  /* 0x0007080001ea7983 */ /* 0x002f280000300a00 */
[----:B------:R-:W2:Y:S04]  /*10ca0*/  LDL.LU R12, [R1+0x700] ;  /* 0x00070000010c7983 */ /* 0x000ea80000300800 */
[----:B------:R-:W3:Y:S04]  /*10cb0*/  LDL R252, [R1+0x154] ;  /* 0x0001540001fc7983 */ /* 0x000ee80000100800 */
[----:B------:R1:W-:Y:S04]  /*10cc0*/  STL.64 [R1+0xb0], R230 ;  /* 0x0000b0e601007387 */ /* 0x0003e80000100a00 */
[----:B------:R-:W-:Y:S04]  /*10cd0*/  LDGSTS.E [R0+-0x77ff8], desc[UR26][R230.64], P5 ;  /* 0x88008000e6007fae */ /* 0x000fe8000a92185a */
[----:B------:R3:W-:Y:S04]  /*10ce0*/  LDGSTS.E [R7+-0x78000], desc[UR26][R14.64], P4 ;  /* 0x880000000e077fae */ /* 0x0007e8000a12185a */
[----:B-1----:R-:W4:Y:S04]  /*10cf0*/  LDL.LU.64 R230, [R1+0x6f8] ;  /* 0x0006f80001e67983 */ /* 0x002f280000300a00 */
[----:B------:R-:W4:Y:S04]  /*10d00*/  LDL.LU R0, [R1+0x6f0] ;  /* 0x0006f00001007983 */ /* 0x000f280000300800 */
[----:B------:R1:W-:Y:S04]  /*10d10*/  STL.64 [R1+0xa8], R14 ;  /* 0x0000a80e01007387 */ /* 0x0003e80000100a00 */
[----:B-1----:R-:W2:Y:S01]  /*10d20*/  LDL.LU.64 R14, [R1+0x6e8] ;  /* 0x0006e800010e7983 */ /* 0x002ea20000300a00 */
[----:B------:R-:W-:Y:S01]  /*10d30*/  SEL R5, R5, RZ, P1 ;  /* 0x000000ff05057207 */ /* 0x000fe20000800000 */
[----:B------:R-:W-:-:S03]  /*10d40*/  IMAD.WIDE R226, R13, 0x4, R226 ;  /* 0x000000040de27825 */ /* 0x000fc600078e02e2 */
[----:B------:R-:W-:Y:S01]  /*10d50*/  ISETP.NE.U32.AND P5, PT, R5, RZ, PT ;  /* 0x000000ff0500720c */ /* 0x000fe20003fa5070 */
[C---:B------:R-:W-:Y:S01]  /*10d60*/  IMAD.WIDE R222, R13.reuse, 0x4, R222 ;  /* 0x000000040dde7825 */ /* 0x040fe200078e02de */
[----:B------:R1:W-:Y:S03]  /*10d70*/  STL.64 [R1+0x98], R226 ;  /* 0x000098e201007387 */ /* 0x0003e60000100a00 */
[C---:B------:R-:W-:Y:S01]  /*10d80*/  IMAD.WIDE R218, R13.reuse, 0x4, R218 ;  /* 0x000000040dda7825 */ /* 0x040fe200078e02da */
[----:B------:R1:W-:Y:S03]  /*10d90*/  STL.64 [R1+0xa0], R222 ;  /* 0x0000a0de01007387 */ /* 0x0003e60000100a00 */
[C---:B------:R-:W-:Y:S01]  /*10da0*/  IMAD.WIDE R240, R13.reuse, 0x4, R240 ;  /* 0x000000040df07825 */ /* 0x040fe200078e02f0 */
[----:B------:R-:W-:Y:S04]  /*10db0*/  LDGSTS.E [R7+-0x77ff8], desc[UR26][R226.64], P0 ;  /* 0x88008000e2077fae */ /* 0x000fe8000812185a */
[----:B------:R-:W-:Y:S04]  /*10dc0*/  LDGSTS.E [R16+-0x78000], desc[UR26][R222.64], P3 ;  /* 0x88000000de107fae */ /* 0x000fe8000992185a */
[----:B------:R2:W-:Y:S04]  /*10dd0*/  LDGSTS.E [R16+-0x77ff8], desc[UR26][R218.64], P2 ;  /* 0x88008000da107fae */ /* 0x0005e8000912185a */
[----:B-1----:R-:W4:Y:S04]  /*10de0*/  LDL.LU.64 R226, [R1+0x6e0] ;  /* 0x0006e00001e27983 */ /* 0x002f280000300a00 */
[----:B------:R-:W4:Y:S04]  /*10df0*/  LDL.LU R7, [R1+0x6d8] ;  /* 0x0006d80001077983 */ /* 0x000f280000300800 */
[----:B------:R1:W-:Y:S04]  /*10e00*/  STL.64 [R1+0xf0], R218 ;  /* 0x0000f0da01007387 */ /* 0x0003e80000100a00 */
[----:B------:R-:W4:Y:S04]  /*10e10*/  LDL.LU.64 R222, [R1+0x6d0] ;  /* 0x0006d00001de7983 */ /* 0x000f280000300a00 */
[----:B------:R2:W-:Y:S04]  /*10e20*/  STL.64 [R1+0xe8], R240 ;  /* 0x0000e8f001007387 */ /* 0x0005e80000100a00 */
[----:B-1----:R-:W4:Y:S04]  /*10e30*/  LDL.LU.64 R218, [R1+0x6c8] ;  /* 0x0006c80001da7983 */ /* 0x002f280000300a00 */
[----:B---3--:R-:W-:Y:S01]  /*10e40*/  LDGSTS.E [R252+-0x78000], desc[UR26][R240.64], P6 ;  /* 0x88000000f0fc7fae */ /* 0x008fe2000b12185a */
[----:B--2---:R-:W-:-:S05]  /*10e50*/  IMAD.WIDE R14, R13, 0x4, R14 ;  /* 0x000000040d0e7825 */ /* 0x004fca00078e020e */
[----:B------:R1:W-:Y:S04]  /*10e60*/  STL.64 [R1+0xe0], R14 ;  /* 0x0000e00e01007387 */ /* 0x0003e80000100a00 */
[----:B------:R-:W2:Y:S04]  /*10e70*/  LDL.LU.64 R240, [R1+0x6c0] ;  /* 0x0006c00001f07983 */ /* 0x000ea80000300a00 */
[----:B------:R3:W-:Y:S01]  /*10e80*/  LDGSTS.E [R252+-0x77ff8], desc[UR26][R14.64], P5 ;  /* 0x880080000efc7fae */ /* 0x0007e2000a92185a */
[----:B------:R-:W3:Y:S01]  /*10e90*/  S2R R5, SR_TID.X ;  /* 0x0000000000057919 */ /* 0x000ee20000002100 */
[----:B------:R-:W4:Y:S02]  /*10ea0*/  S2R R16, SR_TID.X ;  /* 0x0000000000107919 */ /* 0x000f240000002100 */
[----:B-1----:R-:W2:Y:S04]  /*10eb0*/  LDL.LU.64 R14, [R1+0x6b8] ;  /* 0x0006b800010e7983 */ /* 0x002ea80000300a00 */
[----:B------:R-:W0:Y:S01]  /*10ec0*/  LDGDEPBAR ;  /* 0x00000000000079af */ /* 0x000e220000000000 */
[----:B---3--:R-:W-:-:S02]  /*10ed0*/  LOP3.LUT R5, R5, 0x1f, RZ, 0xc0, !PT ;  /* 0x0000001f05057812 */ /* 0x008fc400078ec0ff */
[----:B----4-:R-:W-:Y:S02]  /*10ee0*/  SHF.R.U32.HI R16, RZ, 0x6, R16 ;  /* 0x00000006ff107819 */ /* 0x010fe40000011610 */
[----:B------:R-:W-:Y:S02]  /*10ef0*/  ISETP.GE.AND P4, PT, R5, UR4, PT ;  /* 0x0000000405007c0c */ /* 0x000fe4000bf86270 */
[----:B------:R-:W-:Y:S01]  /*10f00*/  SGXT.U32 R16, R16, 0x1 ;  /* 0x000000011010781a */ /* 0x000fe20000000000 */
[----:B------:R1:W-:Y:S01]  /*10f10*/  STL.64 [R1+0x7e0], R204 ;  /* 0x0007e0cc01007387 */ /* 0x0003e20000100a00 */
[----:B------:R-:W-:Y:S01]  /*10f20*/  ULDC UR4, c[0x0][0x230] ;  /* 0x00008c0000047ab9 */ /* 0x000fe20000000800 */
[----:B------:R-:W-:Y:S01]  /*10f30*/  SEL R5, RZ, 0x4, P4 ;  /* 0x00000004ff057807 */ /* 0x000fe20002000000 */
[----:B------:R-:W-:Y:S01]  /*10f40*/  IMAD.WIDE R244, R4, 0x4, R244 ;  /* 0x0000000404f47825 */ /* 0x000fe200078e02f4 */
[----:B------:R-:W3:Y:S01]  /*10f50*/  S2R R252, SR_TID.X ;  /* 0x0000000000fc7919 */ /* 0x000ee20000002100 */
[----:B------:R-:W-:Y:S01]  /*10f60*/  ULDC UR24, c[0x0][0x230] ;  /* 0x00008c0000187ab9 */ /* 0x000fe20000000800 */
[----:B-1----:R-:W4:Y:S04]  /*10f70*/  LDL.LU.64 R204, [R1+0x58] ;  /* 0x0000580001cc7983 */ /* 0x002f280000300a00 */
[----:B------:R1:W-:Y:S04]  /*10f80*/  STL.64 [R1+0x7d8], R206 ;  /* 0x0007d8ce01007387 */ /* 0x0003e80000100a00 */
[----:B-1----:R-:W4:Y:S04]  /*10f90*/  LDL.LU.64 R206, [R1+0x50] ;  /* 0x0000500001ce7983 */ /* 0x002f280000300a00 */
[----:B------:R1:W-:Y:S04]  /*10fa0*/  STL.64 [R1+0x7d0], R208 ;  /* 0x0007d0d001007387 */ /* 0x0003e80000100a00 */
[----:B-1----:R-:W4:Y:S04]  /*10fb0*/  LDL.LU.64 R208, [R1+0x48] ;  /* 0x0000480001d07983 */ /* 0x002f280000300a00 */
[----:B------:R1:W-:Y:S01]  /*10fc0*/  STL.64 [R1+0x7c8], R210 ;  /* 0x0007c8d201007387 */ /* 0x0003e20000100a00 */
[----:B------:R-:W-:-:S03]  /*10fd0*/  UIADD3 UR4, UR4, -0xa0, URZ ;  /* 0xffffff6004047890 */ /* 0x000fc6000fffe03f */
[----:B-1----:R-:W4:Y:S04]  /*10fe0*/  LDL.LU.64 R210, [R1+0x40] ;  /* 0x0000400001d27983 */ /* 0x002f280000300a00 */
[----:B------:R1:W-:Y:S04]  /*10ff0*/  STL.64 [R1+0x7c0], R212 ;  /* 0x0007c0d401007387 */ /* 0x0003e80000100a00 */
[----:B-1----:R-:W4:Y:S04]  /*11000*/  LDL.LU.64 R212, [R1+0x38] ;  /* 0x0000380001d47983 */ /* 0x002f280000300a00 */
[----:B------:R1:W-:Y:S04]  /*11010*/  STL.64 [R1+0x7b8], R214 ;  /* 0x0007b8d601007387 */ /* 0x0003e80000100a00 */
[----:B-1----:R-:W4:Y:S04]  /*11020*/  LDL.LU.64 R214, [R1+0x30] ;  /* 0x0000300001d67983 */ /* 0x002f280000300a00 */
[----:B------:R1:W-:Y:S01]  /*11030*/  STL.64 [R1+0x790], R216 ;  /* 0x000790d801007387 */ /* 0x0003e20000100a00 */
[----:B------:R-:W-:-:S03]  /*11040*/  ISETP.GE.AND P0, PT, R16, UR4, PT ;  /* 0x0000000410007c0c */ /* 0x000fc6000bf06270 */
[----:B-1----:R-:W4:Y:S04]  /*11050*/  LDL.LU.64 R216, [R1] ;  /* 0x0000000001d87983 */ /* 0x002f280000300a00 */
[----:B------:R1:W-:Y:S04]  /*11060*/  STL.64 [R1+0x788], R236 ;  /* 0x000788ec01007387 */ /* 0x0003e80000100a00 */
[----:B-1----:R-:W4:Y:S04]  /*11070*/  LDL.LU.64 R236, [R1+0x20] ;  /* 0x0000200001ec7983 */ /* 0x002f280000300a00 */
[----:B------:R1:W-:Y:S04]  /*11080*/  STL.64 [R1+0x780], R242 ;  /* 0x000780f201007387 */ /* 0x0003e80000100a00 */
[----:B-1----:R-:W4:Y:S04]  /*11090*/  LDL.LU.64 R242, [R1+0x10] ;  /* 0x0000100001f27983 */ /* 0x002f280000300a00 */
[----:B------:R1:W-:Y:S04]  /*110a0*/  STL [R1+0x6c8], R12 ;  /* 0x0006c80c01007387 */ /* 0x0003e80000100800 */
[----:B-1----:R-:W4:Y:S04]  /*110b0*/  LDL R12, [R1+0x200] ;  /* 0x00020000010c7983 */ /* 0x002f280000100800 */
[----:B------:R-:W-:Y:S04]  /*110c0*/  STL [R1+0x6c4], R7 ;  /* 0x0006c40701007387 */ /* 0x000fe80000100800 */
[----:B------:R-:W-:Y:S04]  /*110d0*/  STL [R1+0x6c0], R0 ;  /* 0x0006c00001007387 */ /* 0x000fe80000100800 */
[----:B--2---:R1:W-:Y:S04]  /*110e0*/  STL.64 [R1+0x6b8], R14 ;  /* 0x0006b80e01007387 */ /* 0x0043e80000100a00 */
[----:B-1----:R-:W2:Y:S01]  /*110f0*/  LDL.LU.64 R14, [R1+0x18] ;  /* 0x00001800010e7983 */ /* 0x002ea20000300a00 */
[----:B------:R-:W-:-:S03]  /*11100*/  SEL R5, R5, RZ, P1 ;  /* 0x000000ff05057207 */ /* 0x000fc60000800000 */
[----:B------:R1:W-:Y:S01]  /*11110*/  STL.64 [R1+0x798], R16 ;  /* 0x0007981001007387 */ /* 0x0003e20000100a00 */
[----:B------:R-:W-:-:S03]  /*11120*/  ISETP.NE.U32.AND P4, PT, R5, RZ, PT ;  /* 0x000000ff0500720c */ /* 0x000fc60003f85070 */
[----:B-1----:R-:W2:Y:S01]  /*11130*/  LDL.LU.64 R16, [R1+0x28] ;  /* 0x0000280001107983 */ /* 0x002ea20000300a00 */
[C---:B------:R-:W-:Y:S01]  /*11140*/  IMAD.WIDE R218, R4.reuse, 0x4, R218 ;  /* 0x0000000404da7825 */ /* 0x040fe200078e02da */
[----:B---3--:R-:W-:Y:S02]  /*11150*/  SHF.R.U32.HI R252, RZ, 0x6, R252 ;  /* 0x00000006fffc7819 */ /* 0x008fe400000116fc */
[----:B------:R-:W-:Y:S01]  /*11160*/  SEL R5, RZ, 0x4, P0 ;  /* 0x00000004ff057807 */ /* 0x000fe20000000000 */
[----:B------:R-:W-:Y:S01]  /*11170*/  IMAD.WIDE R222, R4, 0x4, R222 ;  /* 0x0000000404de7825 */ /* 0x000fe200078e02de */
[----:B------:R-:W-:-:S03]  /*11180*/  SGXT.U32 R252, R252, 0x1 ;  /* 0x00000001fcfc781a */ /* 0x000fc60000000000 */
[----:B------:R-:W-:Y:S01]  /*11190*/  IMAD.WIDE R226, R4, 0x4, R226 ;  /* 0x0000000404e27825 */ /* 0x000fe200078e02e2 */
[----:B------:R-:W-:-:S03]  /*111a0*/  LOP3.LUT R252, R252, 0x2, RZ, 0xfc, !PT ;  /* 0x00000002fcfc7812 */ /* 0x000fc600078efcff */
[----:B------:R-:W-:Y:S01]  /*111b0*/  IMAD.WIDE R230, R4, 0x4, R230 ;  /* 0x0000000404e67825 */ /* 0x000fe200078e02e6 */
[----:B------:R-:W-:Y:S02]  /*111c0*/  ISETP.GE.AND P0, PT, R252, UR4, PT ;  /* 0x00000004fc007c0c */ /* 0x000fe4000bf06270 */
[----:B------:R-:W1:Y:S01]  /*111d0*/  S2R R252, SR_TID.X ;  /* 0x0000000000fc7919 */ /* 0x000e620000002100 */
[----:B------:R-:W-:-:S04]  /*111e0*/  IMAD.WIDE R234, R4, 0x4, R234 ;  /* 0x0000000404ea7825 */ /* 0x000fc800078e02ea */
[----:B------:R-:W-:-:S04]  /*111f0*/  IMAD.WIDE R248, R4, 0x4, R248 ;  /* 0x0000000404f87825 */ /* 0x000fc800078e02f8 */
[----:B------:R-:W-:-:S04]  /*11200*/  IMAD.WIDE R2, R4, 0x4, R2 ;  /* 0x0000000404027825 */ /* 0x000fc800078e0202 */
[----:B------:R-:W-:-:S04]  /*11210*/  IMAD.WIDE R10, R4, 0x4, R10 ;  /* 0x00000004040a7825 */ /* 0x000fc800078e020a */
[----:B------:R-:W-:-:S04]  /*11220*/  IMAD.WIDE R20, R4, 0x4, R20 ;  /* 0x0000000404147825 */ /* 0x000fc800078e0214 */
[----:B------:R-:W-:-:S04]  /*11230*/  IMAD.WIDE R24, R4, 0x4, R24 ;  /* 0x0000000404187825 */ /* 0x000fc800078e0218 */
[----:B------:R-:W-:-:S04]  /*11240*/  IMAD.WIDE R28, R4, 0x4, R28 ;  /* 0x00000004041c7825 */ /* 0x000fc800078e021c */
[----:B------:R-:W-:Y:S01]  /*11250*/  IMAD.WIDE R32, R4, 0x4, R32 ;  /* 0x0000000404207825 */ /* 0x000fe200078e0220 */
[----:B-1----:R-:W-:-:S03]  /*11260*/  SHF.R.U32.HI R252, RZ, 0x6, R252 ;  /* 0x00000006fffc7819 */ /* 0x002fc600000116fc */
[----:B------:R-:W-:Y:S01]  /*11270*/  IMAD.WIDE R36, R4, 0x4, R36 ;  /* 0x0000000404247825 */ /* 0x000fe200078e0224 */
[----:B------:R-:W-:-:S03]  /*11280*/  SGXT.U32 R252, R252, 0x1 ;  /* 0x00000001fcfc781a */ /* 0x000fc60000000000 */
[----:B------:R-:W-:Y:S01]  /*11290*/  IMAD.WIDE R40, R4, 0x4, R40 ;  /* 0x0000000404287825 */ /* 0x000fe200078e0228 */
[----:B------:R-:W-:-:S03]  /*112a0*/  LOP3.LUT R252, R252, 0x4, RZ, 0xfc, !PT ;  /* 0x00000004fcfc7812 */ /* 0x000fc600078efcff */
[----:B------:R-:W-:Y:S01]  /*112b0*/  IMAD.WIDE R44, R4, 0x4, R44 ;  /* 0x00000004042c7825 */ /* 0x000fe200078e022c */
[----:B------:R-:W-:-:S03]  /*112c0*/  ISETP.GE.AND P2, PT, R252, UR4, PT ;  /* 0x00000004fc007c0c */ /* 0x000fc6000bf46270 */
[C---:B------:R-:W-:Y:S01]  /*112d0*/  IMAD.WIDE R48, R4.reuse, 0x4, R48 ;  /* 0x0000000404307825 */ /* 0x040fe200078e0230 */
[----:B------:R-:W1:Y:S03]  /*112e0*/  S2R R252, SR_TID.X ;  /* 0x0000000000fc7919 */ /* 0x000e660000002100 */
        /* <DEDUP_REMOVED lines=15> */
[----:B----4-:R-:W-:-:S05]  /*113e0*/  IMAD.WIDE R204, R4, 0x4, R204 ;  /* 0x0000000404cc7825 */ /* 0x010fca00078e02cc */
[----:B------:R1:W-:Y:S01]  /*113f0*/  STL.64 [R1+0x90], R204 ;  /* 0x000090cc01007387 */ /* 0x0003e20000100a00 */
[----:B------:R-:W-:-:S03]  /*11400*/  IMAD.WIDE R206, R4, 0x4, R206 ;  /* 0x0000000404ce7825 */ /* 0x000fc600078e02ce */
[----:B-1----:R-:W3:Y:S04]  /*11410*/  LDL.LU.64 R204, [R1+0x7e0] ;  /* 0x0007e00001cc7983 */ /* 0x002ee80000300a00 */
[----:B------:R1:W-:Y:S01]  /*11420*/  STL.64 [R1+0x88], R206 ;  /* 0x000088ce01007387 */ /* 0x0003e20000100a00 */
[----:B------:R-:W-:-:S03]  /*11430*/  IMAD.WIDE R208, R4, 0x4, R208 ;  /* 0x0000000404d07825 */ /* 0x000fc600078e02d0 */
[----:B-1----:R-:W4:Y:S04]  /*11440*/  LDL.LU.64 R206, [R1+0x7d8] ;  /* 0x0007d80001ce7983 */ /* 0x002f280000300a00 */
        /* <DEDUP_REMOVED lines=9> */
[----:B------:R1:W-:Y:S04]  /*114e0*/  STL.64 [R1+0x68], R214 ;  /* 0x000068d601007387 */ /* 0x0003e80000100a00 */
[----:B-1----:R-:W4:Y:S01]  /*114f0*/  LDL.LU.64 R214, [R1+0x7b8] ;  /* 0x0007b80001d67983 */ /* 0x002f220000300a00 */
[----:B------:R-:W-:-:S04]  /*11500*/  IMAD.WIDE R236, R4, 0x4, R236 ;  /* 0x0000000404ec7825 */ /* 0x000fc800078e02ec */
[----:B------:R-:W-:-:S04]  /*11510*/  IMAD.WIDE R216, R4, 0x4, R216 ;  /* 0x0000000404d87825 */ /* 0x000fc800078e02d8 */
[----:B------:R-:W-:Y:S01]  /*11520*/  IMAD.WIDE R242, R4, 0x4, R242 ;  /* 0x0000000404f27825 */ /* 0x000fe200078e02f2 */
[----:B------:R-:W-:-:S03]  /*11530*/  ISETP.GT.AND P1, PT, R12, 0xbf, PT ;  /* 0x000000bf0c00780c */ /* 0x000fc60003f24270 */
[----:B--2---:R-:W-:-:S04]  /*11540*/  IMAD.WIDE R16, R4, 0x4, R16 ;  /* 0x0000000404107825 */ /* 0x004fc800078e0210 */
[----:B------:R-:W-:Y:S01]  /*11550*/  IMAD.WIDE R96, R4, 0x4, R96 ;  /* 0x0000000404607825 */ /* 0x000fe200078e0260 */
[----:B------:R1:W-:Y:S01]  /*11560*/  STL.64 [R1+0x60], R16 ;  /* 0x0000601001007387 */ /* 0x0003e20000100a00 */
[----:B------:R-:W-:-:S03]  /*11570*/  SEL R5, R5, RZ, P1 ;  /* 0x000000ff05057207 */ /* 0x000fc60000800000 */
[----:B------:R-:W-:Y:S01]  /*11580*/  STL.64 [R1+0x50], R236 ;  /* 0x000050ec01007387 */ /* 0x000fe20000100a00 */
[C---:B------:R-:W-:Y:S01]  /*11590*/  IMAD.WIDE R100, R4.reuse, 0x4, R100 ;  /* 0x0000000404647825 */ /* 0x040fe200078e0264 */
[----:B------:R-:W-:Y:S02]  /*115a0*/  ISETP.NE.U32.AND P6, PT, R5, RZ, PT ;  /* 0x000000ff0500720c */ /* 0x000fe40003fc5070 */
[----:B------:R2:W-:Y:S01]  /*115b0*/  STL.64 [R1+0x7a0], R236 ;  /* 0x0007a0ec01007387 */ /* 0x0005e20000100a00 */
[----:B------:R-:W-:Y:S01]  /*115c0*/  IMAD.WIDE R104, R4, 0x4, R104 ;  /* 0x0000000404687825 */ /* 0x000fe200078e0268 */
[----:B------:R-:W-:-:S03]  /*115d0*/  SEL R5, RZ, 0x4, P0 ;  /* 0x00000004ff057807 */ /* 0x000fc60000000000 */
[----:B-1----:R-:W-:-:S04]  /*115e0*/  IMAD.WIDE R16, R4, 0x4, R14 ;  /* 0x0000000404107825 */ /* 0x002fc800078e020e */
[----:B------:R-:W-:-:S04]  /*115f0*/  IMAD.WIDE R108, R4, 0x4, R108 ;  /* 0x00000004046c7825 */ /* 0x000fc800078e026c */
[C---:B------:R-:W-:Y:S01]  /*11600*/  IMAD.WIDE R112, R4.reuse, 0x4, R112 ;  /* 0x0000000404707825 */ /* 0x040fe200078e0270 */
[----:B--2---:R-:W2:Y:S01]  /*11610*/  LDL.64 R236, [R1+0x70] ;  /* 0x0000700001ec7983 */ /* 0x004ea20000100a00 */
[----:B------:R-:W-:Y:S02]  /*11620*/  SEL R5, R5, RZ, P1 ;  /* 0x000000ff05057207 */ /* 0x000fe40000800000 */
        /* <DEDUP_REMOVED lines=23> */
[----:B------:R-:W1:Y:S01]  /*117a0*/  S2R R252, SR_TID.X ;  /* 0x0000000000fc7919 */ /* 0x000e620000002100 */
[----:B------:R-:W-:Y:S01]  /*117b0*/  ISETP.NE.U32.AND P0, PT, R5, RZ, PT ;  /* 0x000000ff0500720c */ /* 0x000fe20003f05070 */
[----:B--2---:R2:W-:Y:S01]  /*117c0*/  STL.64 [R1+0x7a8], R236 ;  /* 0x0007a8ec01007387 */ /* 0x0045e20000100a00 */
[----:B------:R-:W-:-:S04]  /*117d0*/  IMAD.WIDE R240, R4, 0x4, R238 ;  /* 0x0000000404f07825 */ /* 0x000fc800078e02ee */
[----:B---3--:R-:W-:-:S04]  /*117e0*/  IMAD.WIDE R204, R4, 0x4, R204 ;  /* 0x0000000404cc7825 */ /* 0x008fc800078e02cc */
[----:B----4-:R-:W-:-:S04]  /*117f0*/  IMAD.WIDE R208, R4, 0x4, R208 ;  /* 0x0000000404d07825 */ /* 0x010fc800078e02d0 */
[C---:B------:R-:W-:Y:S01]  /*11800*/  IMAD.WIDE R212, R4.reuse, 0x4, R212 ;  /* 0x0000000404d47825 */ /* 0x040fe200078e02d4 */
[----:B--2---:R-:W2:Y:S03]  /*11810*/  LDL.64 R236, [R1+0x80] ;  /* 0x0000800001ec7983 */ /* 0x004ea60000100a00 */
        /* <DEDUP_REMOVED lines=15> */
[----:B-1----:R-:W-:Y:S02]  /*11910*/  SHF.R.U32.HI R252, RZ, 0x6, R252 ;  /* 0x00000006fffc7819 */ /* 0x002fe400000116fc */
[----:B------:R-:W-:Y:S01]  /*11920*/  SEL R5, RZ, 0x4, P2 ;  /* 0x00000004ff057807 */ /* 0x000fe20001000000 */
[----:B--2---:R1:W-:Y:S01]  /*11930*/  STL.64 [R1+0x7b0], R236 ;  /* 0x0007b0ec01007387 */ /* 0x0043e20000100a00 */
[----:B------:R-:W-:-:S04]  /*11940*/  IMAD.WIDE R50, R4, 0x4, R50 ;  /* 0x0000000404327825 */ /* 0x000fc800078e0232 */
[----:B------:R-:W-:-:S04]  /*11950*/  IMAD.WIDE R54, R4, 0x4, R54 ;  /* 0x0000000404367825 */ /* 0x000fc800078e0236 */
[----:B------:R-:W-:-:S04]  /*11960*/  IMAD.WIDE R58, R4, 0x4, R58 ;  /* 0x00000004043a7825 */ /* 0x000fc800078e023a */
[C---:B------:R-:W-:Y:S01]  /*11970*/  IMAD.WIDE R62, R4.reuse, 0x4, R62 ;  /* 0x00000004043e7825 */ /* 0x040fe200078e023e */
[----:B-1----:R-:W2:Y:S03]  /*11980*/  LDL.64 R236, [R1+0x90] ;  /* 0x0000900001ec7983 */ /* 0x002ea60000100a00 */
[----:B------:R-:W-:Y:S01]  /*11990*/  IMAD.WIDE R66, R4, 0x4, R66 ;  /* 0x0000000404427825 */ /* 0x000fe200078e0242 */
[----:B------:R1:W-:Y:S01]  /*119a0*/  STL.64 [R1+0x40], R16 ;  /* 0x0000401001007387 */ /* 0x0003e20000100a00 */
[----:B------:R-:W-:Y:S02]  /*119b0*/  SGXT.U32 R252, R252, 0x1 ;  /* 0x00000001fcfc781a */ /* 0x000fe40000000000 */
[----:B------:R-:W-:Y:S01]  /*119c0*/  IMAD.WIDE R70, R4, 0x4, R70 ;  /* 0x0000000404467825 */ /* 0x000fe200078e0246 */
[----:B------:R-:W3:Y:S01]  /*119d0*/  LDL.LU R12, [R1+0x144] ;  /* 0x00014400010c7983 */ /* 0x000ee20000300800 */
[----:B------:R-:W-:-:S03]  /*119e0*/  SEL R5, R5, RZ, P1 ;  /* 0x000000ff05057207 */ /* 0x000fc60000800000 */
[----:B------:R-:W4:Y:S04]  /*119f0*/  LDL.LU R7, [R1+0x148] ;  /* 0x0001480001077983 */ /* 0x000f280000300800 */
[----:B--2---:R-:W-:Y:S01]  /*11a00*/  LDGSTS.E [R6+0x40000], desc[UR26][R236.64], P4 ;  /* 0x40000000ec067fae */ /* 0x004fe2000a12185a */
[----:B------:R-:W-:-:S04]  /*11a10*/  IMAD.WIDE R74, R4, 0x4, R74 ;  /* 0x00000004044a7825 */ /* 0x000fc800078e024a */
[C---:B------:R-:W-:Y:S01]  /*11a20*/  IMAD.WIDE R78, R4.reuse, 0x4, R78 ;  /* 0x00000004044e7825 */ /* 0x040fe200078e024e */
[----:B------:R2:W-:Y:S03]  /*11a30*/  STL.64 [R1+0x28], R216 ;  /* 0x000028d801007387 */ /* 0x0005e60000100a00 */
[----:B------:R-:W-:Y:S01]  /*11a40*/  IMAD.WIDE R82, R4, 0x4, R82 ;  /* 0x0000000404527825 */ /* 0x000fe200078e0252 */
[----:B------:R-:W-:Y:S01]  /*11a50*/  STL.64 [R1+0x30], R242 ;  /* 0x000030f201007387 */ /* 0x000fe20000100a00 */
[----:B------:R-:W-:Y:S02]  /*11a60*/  LOP3.LUT R252, R252, 0x8, RZ, 0xfc, !PT ;  /* 0x00000008fcfc7812 */ /* 0x000fe400078efcff */
[----:B------:R-:W-:Y:S01]  /*11a70*/  IMAD.WIDE R86, R4, 0x4, R86 ;  /* 0x0000000404567825 */ /* 0x000fe200078e0256 */
[----:B------:R-:W3:Y:S01]  /*11a80*/  LDL.64 R238, [R1+0x60] ;  /* 0x0000600001ee7983 */ /* 0x000ee20000100a00 */
[----:B------:R-:W-:-:S02]  /*11a90*/  ISETP.NE.U32.AND P2, PT, R5, RZ, PT ;  /* 0x000000ff0500720c */ /* 0x000fc40003f45070 */
[C---:B------:R-:W-:Y:S01]  /*11aa0*/  IMAD.WIDE R90, R4.reuse, 0x4, R90 ;  /* 0x00000004045a7825 */ /* 0x040fe200078e025a */
[----:B------:R-:W-:Y:S03]  /*11ab0*/  STL.64 [R1+0x18], R244 ;  /* 0x000018f401007387 */ /* 0x000fe60000100a00 */
[C---:B------:R-:W-:Y:S01]  /*11ac0*/  IMAD.WIDE R94, R4.reuse, 0x4, R94 ;  /* 0x00000004045e7825 */ /* 0x040fe200078e025e */
[----:B------:R-:W4:Y:S03]  /*11ad0*/  LDL.LU.64 R236, [R1+0x7b0] ;  /* 0x0007b00001ec7983 */ /* 0x000f260000300a00 */
[----:B------:R-:W-:Y:S01]  /*11ae0*/  IMAD.WIDE R98, R4, 0x4, R98 ;  /* 0x0000000404627825 */ /* 0x000fe200078e0262 */
[----:B------:R-:W-:Y:S02]  /*11af0*/  ISETP.GE.AND P5, PT, R252, UR4, PT ;  /* 0x00000004fc007c0c */ /* 0x000fe4000bfa6270 */
[----:B------:R-:W-:Y:S01]  /*11b00*/  SEL R5, RZ, 0x4, P3 ;  /* 0x00000004ff057807 */ /* 0x000fe20001800000 */
[----:B----4-:R-:W-:Y:S01]  /*11b10*/  LDGSTS.E [R6+0x40400], desc[UR26][R236.64], P4 ;  /* 0x40400000ec067fae */ /* 0x010fe2000a12185a */
[----:B------:R-:W-:-:S02]  /*11b20*/  IMAD.WIDE R102, R4, 0x4, R102 ;  /* 0x0000000404667825 */ /* 0x000fc400078e0266 */
[----:B------:R-:W-:Y:S02]  /*11b30*/  SEL R5, R5, RZ, P1 ;  /* 0x000000ff05057207 */ /* 0x000fe40000800000 */
[C---:B------:R-:W-:Y:S01]  /*11b40*/  IMAD.WIDE R106, R4.reuse, 0x4, R106 ;  /* 0x00000004046a7825 */ /* 0x040fe200078e026a */
[----:B------:R-:W4:Y:S01]  /*11b50*/  S2R R252, SR_TID.X ;  /* 0x0000000000fc7919 */ /* 0x000f220000002100 */
[----:B------:R-:W-:Y:S01]  /*11b60*/  ISETP.NE.U32.AND P3, PT, R5, RZ, PT ;  /* 0x000000ff0500720c */ /* 0x000fe20003f65070 */
[----:B------:R-:W2:Y:S04]  /*11b70*/  LDL.LU.64 R236, [R1+0x7a8] ;  /* 0x0007a80001ec7983 */ /* 0x000ea80000300a00 */
[----:B--2---:R-:W-:Y:S04]  /*11b80*/  LDGSTS.E [R6+0x40800], desc[UR26][R236.64], P4 ;  /* 0x40800000ec067fae */ /* 0x004fe8000a12185a */
[----:B---3--:R-:W-:Y:S04]  /*11b90*/  LDGSTS.E [R6+0x40c00], desc[UR26][R238.64], P4 ;  /* 0x40c00000ee067fae */ /* 0x008fe8000a12185a */
[----:B------:R-:W-:Y:S04]  /*11ba0*/  LDGSTS.E [R6+0x41000], desc[UR26][R16.64], P4 ;  /* 0x4100000010067fae */ /* 0x000fe8000a12185a */
[----:B------:R-:W2:Y:S04]  /*11bb0*/  LDL.LU.64 R236, [R1+0x7a0] ;  /* 0x0007a00001ec7983 */ /* 0x000ea80000300a00 */
[----:B------:R3:W-:Y:S04]  /*11bc0*/  LDGSTS.E [R6+0x41400], desc[UR26][R216.64], P4 ;  /* 0x41400000d8067fae */ /* 0x0007e8000a12185a */
[----:B-1----:R-:W4:Y:S04]  /*11bd0*/  LDL.LU.64 R16, [R1+0x798] ;  /* 0x0007980001107983 */ /* 0x002f280000300a00 */
[----:B------:R-:W-:Y:S04]  /*11be0*/  LDGSTS.E [R6+0x41800], desc[UR26][R14.64], P4 ;  /* 0x418000000e067fae */ /* 0x000fe8000a12185a */
[----:B------:R-:W3:Y:S04]  /*11bf0*/  LDL.LU.64 R216, [R1+0x790] ;  /* 0x0007900001d87983 */ /* 0x000ee80000300a00 */
[----:B------:R-:W-:Y:S04]  /*11c00*/  STL.64 [R1+0x730], R14 ;  /* 0x0007300e01007387 */ /* 0x000fe80000100a00 */
[----:B------:R-:W-:Y:S04]  /*11c10*/  LDGSTS.E [R6+0x41c00], desc[UR26][R218.64], P4 ;  /* 0x41c00000da067fae */ /* 0x000fe8000a12185a */
[----:B------:R1:W-:Y:S04]  /*11c20*/  STL.64 [R1+0x738], R218 ;  /* 0x000738da01007387 */ /* 0x0003e80000100a00 */
[----:B------:R-:W-:Y:S04]  /*11c30*/  LDGSTS.E [R6+0x42000], desc[UR26][R222.64], P4 ;  /* 0x42000000de067fae */ /* 0x000fe8000a12185a */
[----:B------:R-:W-:Y:S04]  /*11c40*/  LDGSTS.E [R6+0x42400], desc[UR26][R226.64], P4 ;  /* 0x42400000e2067fae */ /* 0x000fe8000a12185a */
[----:B-1----:R-:W2:Y:S04]  /*11c50*/  LDL.LU.64 R218, [R1+0x68] ;  /* 0x0000680001da7983 */ /* 0x002ea80000300a00 */
[----:B------:R1:W-:Y:S04]  /*11c60*/  STL.64 [R1+0x740], R222 ;  /* 0x000740de01007387 */ /* 0x0003e80000100a00 */
[----:B------:R-:W-:Y:S04]  /*11c70*/  LDGSTS.E [R6+0x42800], desc[UR26][R230.64], P4 ;  /* 0x42800000e6067fae */ /* 0x000fe8000a12185a */
[----:B------:R-:W-:Y:S04]  /*11c80*/  LDGSTS.E [R6+0x42c00], desc[UR26][R234.64], P4 ;  /* 0x42c00000ea067fae */ /* 0x000fe8000a12185a */
[----:B-1----:R-:W3:Y:S04]  /*11c90*/  LDL.LU.64 R222, [R1+0x78] ;  /* 0x0000780001de7983 */ /* 0x002ee80000300a00 */
        /* <DEDUP_REMOVED lines=57> */
[----:B------:R-:W-:Y:S04]  /*12030*/  STL.64 [R1+0x768], R2 ;  /* 0x0007680201007387 */ /* 0x000fe80000100a00 */
[----:B------:R1:W-:Y:S04]  /*12040*/  STL.64 [R1+0x770], R10 ;  /* 0x0007700a01007387 */ /* 0x0003e80000100a00 */
[----:B------:R1:W-:Y:S04]  /*12050*/  STL.64 [R1+0x778], R20 ;  /* 0x0007781401007387 */ /* 0x0003e80000100a00 */
[----:B----4-:R-:W-:Y:S04]  /*12060*/  LDGSTS.E [R17+0x40200], desc[UR26][R226.64], P4 ;  /* 0x40200000e2117fae */ /* 0x010fe8000a12185a */
[----:B---3--:R-:W-:Y:S04]  /*12070*/  LDGSTS.E [R17+0x40600], desc[UR26][R222.64], P4 ;  /* 0x40600000de117fae */ /* 0x008fe8000a12185a */
[----:B--2---:R-:W-:Y:S04]  /*12080*/  LDGSTS.E [R17+0x40a00], desc[UR26][R218.64], P4 ;  /* 0x40a00000da117fae */ /* 0x004fe8000a12185a */
[----:B------:R2:W-:Y:S04]  /*12090*/  LDGSTS.E [R17+0x40e00], desc[UR26][R236.64], P4 ;  /* 0x40e00000ec117fae */ /* 0x0005e8000a12185a */
[----:B------:R3:W-:Y:S04]  /*120a0*/  LDGSTS.E [R17+0x41200], desc[UR26][R242.64], P4 ;  /* 0x41200000f2117fae */ /* 0x0007e8000a12185a */
[----:B------:R4:W-:Y:S04]  /*120b0*/  LDGSTS.E [R17+0x41600], desc[UR26][R244.64], P4 ;  /* 0x41600000f4117fae */ /* 0x0009e8000a12185a */
[----:B------:R-:W2:Y:S04]  /*120c0*/  LDL.LU.64 R236, [R1+0x788] ;  /* 0x0007880001ec7983 */ /* 0x000ea80000300a00 */
[----:B------:R-:W3:Y:S04]  /*120d0*/  LDL.LU.64 R242, [R1+0x780] ;  /* 0x0007800001f27983 */ /* 0x000ee80000300a00 */
[----:B------:R-:W4:Y:S04]  /*120e0*/  LDL R0, [R1+0x138] ;  /* 0x0001380001007983 */ /* 0x000f280000100800 */
[----:B-1----:R-:W4:Y:S04]  /*120f0*/  LDL.LU.64 R234, [R1+0x8] ;  /* 0x0000080001ea7983 */ /* 0x002f280000300a00 */
[----:B------:R-:W4:Y:S04]  /*12100*/  LDL R15, [R1+0x13c] ;  /* 0x00013c00010f7983 */ /* 0x000f280000100800 */
[----:B------:R-:W4:Y:S04]  /*12110*/  LDL.LU.64 R230, [R1+0xd8] ;  /* 0x0000d80001e67983 */ /* 0x000f280000300a00 */
[----:B------:R-:W4:Y:S04]  /*12120*/  LDL R14, [R1+0x140] ;  /* 0x00014000010e7983 */ /* 0x000f280000100800 */
[----:B------:R-:W4:Y:S04]  /*12130*/  LDL.LU.64 R10, [R1+0xd0] ;  /* 0x0000d000010a7983 */ /* 0x000f280000300a00 */
[----:B------:R-:W4:Y:S04]  /*12140*/  LDL.LU.64 R2, [R1+0xc8] ;  /* 0x0000c80001027983 */ /* 0x000f280000300a00 */
        /* <DEDUP_REMOVED lines=84> */
[----:B------:R-:W-:-:S03]  /*12690*/  SHF.R.U32.HI R252, RZ, 0x6, R252 ;  /* 0x00000006fffc7819 */ /* 0x000fc600000116fc */
[----:B------:R-:W-:Y:S04]  /*126a0*/  LDGSTS.E [R17+0x4fe00], desc[UR26][R214.64], P4 ;  /* 0x4fe00000d6117fae */ /* 0x000fe8000a12185a */
[----:B------:R-:W0:Y:S01]  /*126b0*/  LDGDEPBAR ;  /* 0x00000000000079af */ /* 0x000e220000000000 */
[----:B------:R-:W-:Y:S02]  /*126c0*/  SGXT.U32 R252, R252, 0x1 ;  /* 0x00000001fcfc781a */ /* 0x000fe40000000000 */
[----:B------:R-:W-:Y:S02]  /*126d0*/  SEL R5, RZ, 0x4, P5 ;  /* 0x00000004ff057807 */ /* 0x000fe40002800000 */
[----:B------:R-:W-:Y:S02]  /*126e0*/  LOP3.LUT R252, R252, 0xa, RZ, 0xfc, !PT ;  /* 0x0000000afcfc7812 */ /* 0x000fe400078efcff */
[----:B------:R-:W-:-:S02]  /*126f0*/  SEL R5, R5, RZ, P1 ;  /* 0x000000ff05057207 */ /* 0x000fc40000800000 */
[----:B------:R-:W-:Y:S02]  /*12700*/  ISETP.GE.AND P5, PT, R252, UR4, PT ;  /* 0x00000004fc007c0c */ /* 0x000fe4000bfa6270 */
[----:B------:R-:W-:Y:S02]  /*12710*/  ISETP.NE.U32.AND P4, PT, R5, RZ, PT ;  /* 0x000000ff0500720c */ /* 0x000fe40003f85070 */
[----:B------:R-:W-:Y:S01]  /*12720*/  SEL R5, RZ, 0x4, P5 ;  /* 0x00000004ff057807 */ /* 0x000fe20002800000 */
[----:B------:R-:W-:Y:S01]  /*12730*/  IMAD.WIDE R216, R13, 0x4, R216 ;  /* 0x000000040dd87825 */ /* 0x000fe200078e02d8 */
[----:B------:R-:W-:Y:S01]  /*12740*/  BAR.SYNC.DEFER_BLOCKING 0x0 ;  /* 0x0000000000007b1d */ /* 0x000fe20000010000 */
[----:B------:R-:W-:Y:S02]  /*12750*/  LOP3.LUT R252, R16, 0xc, RZ, 0xfc, !PT ;  /* 0x0000000c10fc7812 */ /* 0x000fe400078efcff */
[----:B------:R-:W-:Y:S02]  /*12760*/  SEL R5, R5, RZ, P1 ;  /* 0x000000ff05057207 */ /* 0x000fe40000800000 */
[----:B------:R-:W-:-:S02]  /*12770*/  ISETP.GE.AND P5, PT, R252, UR4, PT ;  /* 0x00000004fc007c0c */ /* 0x000fc4000bfa6270 */
[----:B------:R-:W-:Y:S01]  /*12780*/  LOP3.LUT R252, R16, 0xe, RZ, 0xfc, !PT ;  /* 0x0000000e10fc7812 */ /* 0x000fe200078efcff */
[----:B--2---:R-:W-:-:S04]  /*12790*/  IMAD.WIDE R236, R13, 0x4, R236 ;  /* 0x000000040dec7825 */ /* 0x004fc800078e02ec */
[----:B---3--:R-:W-:Y:S01]  /*127a0*/  IMAD.WIDE R238, R13, 0x4, R242 ;  /* 0x000000040dee7825 */ /* 0x008fe200078e02f2 */
[----:B------:R-:W-:Y:S01]  /*127b0*/  @!PT LDS RZ, [RZ] ;  /* 0x00000000fffff984 */ /* 0x000fe20000000800 */
[----:B------:R-:W-:Y:S01]  /*127c0*/  @!PT LDS RZ, [RZ] ;  /* 0x00000000fffff984 */ /* 0x000fe20000000800 */
[----:B------:R-:W-:Y:S01]  /*127d0*/  @!PT LDS RZ, [RZ] ;  /* 0x00000000fffff984 */ /* 0x000fe20000000800 */
[----:B----4-:R-:W-:Y:S01]  /*127e0*/  LDGSTS.E [R0+-0x76000], desc[UR26][R216.64], P6 ;  /* 0x8a000000d8007fae */ /* 0x010fe2000b12185a */
[----:B------:R-:W-:Y:S02]  /*127f0*/  ISETP.NE.U32.AND P6, PT, R5, RZ, PT ;  /* 0x000000ff0500720c */ /* 0x000fe40003fc5070 */
[----:B------:R-:W-:Y:S01]  /*12800*/  SEL R5, RZ, 0x4, P5 ;  /* 0x00000004ff057807 */ /* 0x000fe20002800000 */
[----:B------:R-:W-:Y:S01]  /*12810*/  STL.64 [R1+0x6d0], R236 ;  /* 0x0006d0ec01007387 */ /* 0x000fe20000100a00 */
[----:B------:R-:W-:Y:S02]  /*12820*/  ISETP.GE.AND P5, PT, R252, UR4, PT ;  /* 0x00000004fc007c0c */ /* 0x000fe4000bfa6270 */
[----:B------:R-:W-:Y:S01]  /*12830*/  SEL R5, R5, RZ, P1 ;  /* 0x000000ff05057207 */ /* 0x000fe20000800000 */
[----:B------:R-:W-:Y:S01]  /*12840*/  IMAD.WIDE R242, R13, 0x4, R234 ;  /* 0x000000040df27825 */ /* 0x000fe200078e02ea */
[----:B------:R-:W-:Y:S01]  /*12850*/  SEL R244, RZ, 0x4, P5 ;  /* 0x00000004fff47807 */ /* 0x000fe20002800000 */
[----:B------:R-:W-:Y:S01]  /*12860*/  STL [R1+0x6cc], R239 ;  /* 0x0006ccef01007387 */ /* 0x000fe20000100800 */
[----:B------:R-:W-:-:S02]  /*12870*/  LOP3.LUT R252, R16, 0x10, RZ, 0xfc, !PT ;  /* 0x0000001010fc7812 */ /* 0x000fc400078efcff */
[----:B------:R-:W-:Y:S01]  /*12880*/  ISETP.NE.U32.AND P5, PT, R5, RZ, PT ;  /* 0x000000ff0500720c */ /* 0x000fe20003fa5070 */
[----:B------:R-:W-:Y:S01]  /*12890*/  STL [R1+0x6d8], R238 ;  /* 0x0006d8ee01007387 */ /* 0x000fe20000100800 */
[----:B------:R-:W-:-:S03]  /*128a0*/  SEL R5, R244, RZ, P1 ;  /* 0x000000fff4057207 */ /* 0x000fc60000800000 */
[----:B------:R1:W-:Y:S01]  /*128b0*/  LDGSTS.E [R0+-0x75ff8], desc[UR26][R236.64], P0 ;  /* 0x8a008000ec007fae */ /* 0x0003e2000812185a */
[----:B------:R-:W-:-:S03]  /*128c0*/  ISETP.GE.AND P0, PT, R252, UR4, PT ;  /* 0x00000004fc007c0c */ /* 0x000fc6000bf06270 */
[----:B------:R-:W2:Y:S01]  /*128d0*/  LDL.LU.64 R234, [R1+0xc0] ;  /* 0x0000c00001ea7983 */ /* 0x000ea20000300a00 */
[----:B------:R-:W-:-:S03]  /*128e0*/  LOP3.LUT R252, R16, 0x12, RZ, 0xfc, !PT ;  /* 0x0000001210fc7812 */ /* 0x000fc600078efcff */
[----:B------:R-:W-:Y:S01]  /*128f0*/  LDGSTS.E [R15+-0x76000], desc[UR26][R238.64], P2 ;  /* 0x8a000000ee0f7fae */ /* 0x000fe2000912185a */
[----:B------:R-:W-:-:S03]  /*12900*/  ISETP.NE.U32.AND P2, PT, R5, RZ, PT ;  /* 0x000000ff0500720c */ /* 0x000fc60003f45070 */
[----:B------:R-:W3:Y:S01]  /*12910*/  LDL.LU.64 R248, [R1+0xb8] ;  /* 0x0000b80001f87983 */ /* 0x000ee20000300a00 */
[----:B------:R-:W-:Y:S02]  /*12920*/  SEL R5, RZ, 0x4, P0 ;  /* 0x00000004ff057807 */ /* 0x000fe40000000000 */
[----:B------:R-:W-:Y:S01]  /*12930*/  ISETP.GE.AND P0, PT, R252, UR4, PT ;  /* 0x00000004fc007c0c */ /* 0x000fe2000bf06270 */
[----:B------:R-:W-:Y:S01]  /*12940*/  IMAD.WIDE R244, R13, 0x4, R230 ;  /* 0x000000040df47825 */ /* 0x000fe200078e02e6 */
[----:B------:R-:W-:Y:S01]  /*12950*/  SEL R5, R5, RZ, P1 ;  /* 0x000000ff05057207 */ /* 0x000fe20000800000 */
[----:B------:R4:W-:Y:S01]  /*12960*/  LDGSTS.E [R15+-0x75ff8], desc[UR26][R242.64], P3 ;  /* 0x8a008000f20f7fae */ /* 0x0009e2000992185a */
[----:B------:R-:W-:Y:S02]  /*12970*/  SEL R252, RZ, 0x4, P0 ;  /* 0x00000004fffc7807 */ /* 0x000fe40000000000 */
[----:B-1----:R-:W-:Y:S01]  /*12980*/  LOP3.LUT R0, R16, 0x14, RZ, 0xfc, !PT ;  /* 0x0000001410007812 */ /* 0x002fe200078efcff */
[----:B------:R-:W-:Y:S01]  /*12990*/  STL.64 [R1+0x6e0], R242 ;  /* 0x0006e0f201007387 */ /* 0x000fe20000100a00 */
[----:B------:R-:W-:-:S02]  /*129a0*/  ISETP.NE.U32.AND P0, PT, R5, RZ, PT ;  /* 0x000000ff0500720c */ /* 0x000fc40003f05070 */
[----:B------:R-:W-:Y:S01]  /*129b0*/  SEL R5, R252, RZ, P1 ;  /* 0x000000fffc057207 */ /* 0x000fe20000800000 */
[----:B------:R-:W-:Y:S01]  /*129c0*/  STL.64 [R1+0x6e8], R244 ;  /* 0x0006e8f401007387 */ /* 0x000fe20000100a00 */
[----:B------:R-:W-:Y:S02]  /*129d0*/  ISETP.GE.AND P3, PT, R0, UR4, PT ;  /* 0x0000000400007c0c */ /* 0x000fe4000bf66270 */
[C---:B------:R-:W-:Y:S01]  /*129e0*/  LOP3.LUT R0, R16.reuse, 0x16, RZ, 0xfc, !PT ;  /* 0x0000001610007812 */ /* 0x040fe200078efcff */
[----:B------:R-:W3:Y:S01]  /*129f0*/  LDL.LU.64 R230, [R1+0xb0] ;  /* 0x0000b00001e67983 */ /* 0x000ee20000300a00 */
[----:B------:R-:W-:Y:S01]  /*12a00*/  IMAD.WIDE R10, R13, 0x4, R10 ;  /* 0x000000040d0a7825 */ /* 0x000fe200078e020a */
[----:B----4-:R-:W-:Y:S02]  /*12a10*/  LOP3.LUT R15, R16, 0x18, RZ, 0xfc, !PT ;  /* 0x00000018100f7812 */ /* 0x010fe400078efcff */
[----:B------:R-:W-:Y:S01]  /*12a20*/  LDGSTS.E [R14+-0x76000], desc[UR26][R244.64], P4 ;  /* 0x8a000000f40e7fae */ /* 0x000fe2000a12185a */
[----:B------:R-:W-:Y:S01]  /*12a30*/  ISETP.NE.U32.AND P4, PT, R5, RZ, PT ;  /* 0x000000ff0500720c */ /* 0x000fe20003f85070 */
[----:B------:R-:W-:Y:S01]  /*12a40*/  IMAD.WIDE R2, R13, 0x4, R2 ;  /* 0x000000040d027825 */ /* 0x000fe200078e0202 */
[----:B------:R-:W-:Y:S01]  /*12a50*/  SEL R5, RZ, 0x4, P3 ;  /* 0x00000004ff057807 */ /* 0x000fe20001800000 */
[----:B------:R-:W-:Y:S01]  /*12a60*/  LDGSTS.E [R14+-0x75ff8], desc[UR26][R10.64], P6 ;  /* 0x8a0080000a0e7fae */ /* 0x000fe2000b12185a */
[----:B------:R-:W-:-:S03]  /*12a70*/  ISETP.GE.AND P3, PT, R0, UR4, PT ;  /* 0x0000000400007c0c */ /* 0x000fc6000bf66270 */
[----:B------:R-:W4:Y:S01]  /*12a80*/  LDL.LU R0, [R1+0x14c] ;  /* 0x00014c0001007983 */ /* 0x000f220000300800 */
[----:B------:R-:W-:-:S03]  /*12a90*/  ISETP.GE.AND P6, PT, R15, UR4, PT ;  /* 0x000000040f007c0c */ /* 0x000fc6000bfc6270 */
[----:B------:R-:W-:Y:S04]  /*12aa0*/  STL.64 [R1+0x8], R10 ;  /* 0x0000080a01007387 */ /* 0x000fe80000100a00 */
[----:B------:R1:W-:Y:S04]  /*12ab0*/  STL.64 [R1+0x10], R2 ;  /* 0x0000100201007387 */ /* 0x0003e80000100a00 */
[----:B------:R-:W4:Y:S04]  /*12ac0*/  LDL.LU.64 R14, [R1+0xa8] ;  /* 0x0000a800010e7983 */ /* 0x000f280000300a00 */
[----:B------:R-:W4:Y:S01]  /*12ad0*/  LDL.LU.64 R20, [R1+0x98] ;  /* 0x0000980001147983 */ /* 0x000f220000300a00 */
[----:B------:R-:W-:-:S02]  /*12ae0*/  SEL R5, R5, RZ, P1 ;  /* 0x000000ff05057207 */ /* 0x000fc40000800000 */
[----:B------:R-:W-:Y:S01]  /*12af0*/  SEL R252, RZ, 0x4, P3 ;  /* 0x00000004fffc7807 */ /* 0x000fe20001800000 */
[----:B------:R1:W-:Y:S01]  /*12b00*/  LDGSTS.E [R12+-0x76000], desc[UR26][R2.64], P5 ;  /* 0x8a000000020c7fae */ /* 0x0003e2000a92185a */
[----:B------:R-:W-:Y:S02]  /*12b10*/  ISETP.NE.U32.AND P3, PT, R5, RZ, PT ;  /* 0x000000ff0500720c */ /* 0x000fe40003f65070 */
[----:B------:R-:W-:-:S04]  /*12b20*/  SEL R5, R252, RZ, P1 ;  /* 0x000000fffc057207 */ /* 0x000fc80000800000 */
[----:B------:R-:W-:Y:S02]  /*12b30*/  ISETP.NE.U32.AND P5, PT, R5, RZ, PT ;  /* 0x000000ff0500720c */ /* 0x000fe40003fa5070 */
[----:B------:R-:W-:Y:S02]  /*12b40*/  SEL R5, RZ, 0x4, P6 ;  /* 0x00000004ff057807 */ /* 0x000fe40003000000 */
[----:B-1----:R-:W-:-:S04]  /*12b50*/  LOP3.LUT R3, R16, 0x1a, RZ, 0xfc, !PT ;  /* 0x0000001a10037812 */ /* 0x002fc800078efcff */
[----:B------:R-:W-:Y:S02]  /*12b60*/  ISETP.GE.AND P6, PT, R3, UR4, PT ;  /* 0x0000000403007c0c */ /* 0x000fe4000bfc6270 */
[----:B------:R-:W-:Y:S02]  /*12b70*/  SEL R5, R5, RZ, P1 ;  /* 0x000000ff05057207 */ /* 0x000fe40000800000 */
[----:B------:R-:W-:Y:S02]  /*12b80*/  SEL R252, RZ, 0x4, P6 ;  /* 0x00000004fffc7807 */ /* 0x000fe40003000000 */
[----:B------:R-:W-:Y:S02]  /*12b90*/  ISETP.NE.U32.AND P6, PT, R5, RZ, PT ;  /* 0x000000ff0500720c */ /* 0x000fe40003fc5070 */
[----:B------:R-:W-:Y:S01]  /*12ba0*/  SEL R5, R252, RZ, P1 ;  /* 0x000000fffc057207 */ /* 0x000fe20000800000 */
[----:B------:R-:W-:Y:S01]  /*12bb0*/  UIADD3 UR5, UR24, -0xc0, URZ ;  /* 0xffffff4018057890 */ /* 0x000fe2000fffe03f */
[----:B--2---:R-:W-:Y:S01]  /*12bc0*/  IMAD.WIDE R10, R13, 0x4, R234 ;  /* 0x000000040d0a7825 */ /* 0x004fe200078e02ea */
[----:B------:R-:W-:-:S04]  /*12bd0*/  LOP3.LUT R235, R16, 0x1c, RZ, 0xfc, !PT ;  /* 0x0000001c10eb7812 */ /* 0x000fc800078efcff */
[----:B------:R-:W-:Y:S01]  /*12be0*/  LDGSTS.E [R12+-0x75ff8], desc[UR26][R10.64], P2 ;  /* 0x8a0080000a0c7fae */ /* 0x000fe2000912185a */
[----:B---3--:R-:W-:Y:S01]  /*12bf0*/  IMAD.WIDE R2, R13, 0x4, R248 ;  /* 0x000000040d027825 */ /* 0x008fe200078e02f8 */
[----:B------:R-:W-:Y:S02]  /*12c00*/  ISETP.GE.AND P2, PT, R235, UR4, PT ;  /* 0x00000004eb007c0c */ /* 0x000fe4000bf46270 */
[----:B------:R-:W-:Y:S02]  /*12c10*/  LOP3.LUT R235, R16, 0x1e, RZ, 0xfc, !PT ;  /* 0x0000001e10eb7812 */ /* 0x000fe400078efcff */
[----:B------:R1:W-:Y:S01]  /*12c20*/  LDGSTS.E [R7+-0x76000], desc[UR26][R2.64], P0 ;  /* 0x8a00000002077fae */ /* 0x0003e2000812185a */
[----:B------:R-:W-:Y:S02]  /*12c30*/  ISETP.NE.U32.AND P0, PT, R5, RZ, PT ;  /* 0x000000ff0500720c */ /* 0x000fe40003f05070 */
[----:B------:R-:W-:Y:S02]  /*12c40*/  SEL R5, RZ, 0x4, P2 ;  /* 0x00000004ff057807 */ /* 0x000fe40001000000 */
[----:B------:R-:W-:Y:S01]  /*12c50*/  ISETP.GE.AND P2, PT, R235, UR4, PT ;  /* 0x00000004eb007c0c */ /* 0x000fe2000bf46270 */
[----:B------:R2:W-:Y:S01]  /*12c60*/  STL.64 [R1+0x20], R10 ;  /* 0x0000200a01007387 */ /* 0x0005e20000100a00 */
[----:B------:R-:W-:-:S02]  /*12c70*/  SEL R5, R5, RZ, P1 ;  /* 0x000000ff05057207 */ /* 0x000fc40000800000 */
[----:B------:R-:W-:Y:S01]  /*12c80*/  SEL R252, RZ, 0x4, P2 ;  /* 0x00000004fffc7807 */ /* 0x000fe20001000000 */
[----:B------:R1:W-:Y:S01]  /*12c90*/  STL.64 [R1+0x38], R2 ;  /* 0x0000380201007387 */ /* 0x0003e20000100a00 */
[----:B------:R-:W-:Y:S02]  /*12ca0*/  ISETP.NE.U32.AND P2, PT, R5, RZ, PT ;  /* 0x000000ff0500720c */ /* 0x000fe40003f45070 */
[----:B------:R-:W-:Y:S01]  /*12cb0*/  SEL R5, R252, RZ, P1 ;  /* 0x000000fffc057207 */ /* 0x000fe20000800000 */
[----:B--2---:R-:W2:Y:S01]  /*12cc0*/  LDL.LU.64 R10, [R1+0xa0] ;  /* 0x0000a000010a7983 */ /* 0x004ea20000300a00 */
[----:B-1----:R-:W-:-:S05]  /*12cd0*/  IMAD.WIDE R2, R13, 0x4, R230 ;  /* 0x000000040d027825 */ /* 0x002fca00078e02e6 */
[----:B------:R1:W-:Y:S04]  /*12ce0*/  STL.64 [R1+0x48], R2 ;  /* 0x0000480201007387 */ /* 0x0003e80000100a00 */
[----:B------:R3:W-:Y:S01]  /*12cf0*/  LDGSTS.E [R7+-0x75ff8], desc[UR26][R2.64], P4 ;  /* 0x8a00800002077fae */ /* 0x0007e2000a12185a */
[----:B------:R-:W-:Y:S01]  /*12d00*/  ISETP.NE.U32.AND P4, PT, R5, RZ, PT ;  /* 0x000000ff0500720c */ /* 0x000fe20003f85070 */
[----:B----4-:R-:W-:-:S04]  /*12d10*/  IMAD.WIDE R236, R13, 0x4, R14 ;  /* 0x000000040dec7825 */ /* 0x010fc800078e020e */
[----:B------:R-:W-:Y:S01]  /*12d20*/  IMAD.WIDE R20, R13, 0x4, R20 ;  /* 0x000000040d147825 */ /* 0x000fe200078e0214 */
[----:B------:R4:W-:Y:S04]  /*12d30*/  LDGSTS.E [R0+-0x76000], desc[UR26][R236.64], P3 ;  /* 0x8a000000ec007fae */ /* 0x0009e8000992185a */
[----:B-1----:R-:W3:Y:S04]  /*12d40*/  LDL.LU.64 R2, [R1+0x90] ;  /* 0x0000900001027983 */ /* 0x002ee80000300a00 */
[----:B------:R-:W4:Y:S04]  /*12d50*/  LDL.LU.64 R248, [R1+0x80] ;  /* 0x0000800001f87983 */ /* 0x000f280000300a00 */
[----:B------:R-:W4:Y:S04]  /*12d60*/  LDL.LU.64 R234, [R1+0x70] ;  /* 0x0000700001ea7983 */ /* 0x000f280000300a00 */
[----:B------:R-:W4:Y:S04]  /*12d70*/  LDL.LU.64 R230, [R1+0x60] ;  /* 0x0000600001e67983 */ /* 0x000f280000300a00 */
[----:B------:R-:W4:Y:S04]  /*12d80*/  LDL R5, [R1+0x200] ;  /* 0x0002000001057983 */ /* 0x000f280000100800 */
[----:B------:R-:W4:Y:S04]  /*12d90*/  LDL.LU.64 R244, [R1+0x50] ;  /* 0x0000500001f47983 */ /* 0x000f280000300a00 */
[----:B------:R-:W4:Y:S04]  /*12da0*/  LDL.LU.64 R14, [R1+0x40] ;  /* 0x00004000010e7983 */ /* 0x000f280000300a00 */
[----:B------:R-:W4:Y:S01]  /*12db0*/  LDL.LU.64 R242, [R1+0x30] ;  /* 0x0000300001f27983 */ /* 0x000f220000300a00 */
[----:B------:R-:W-:-:S03]  /*12dc0*/  ISETP.GE.AND P3, PT, R16, UR5, PT ;  /* 0x0000000510007c0c */ /* 0x000fc6000bf66270 */
[----:B------:R1:W-:Y:S04]  /*12dd0*/  STL.64 [R1+0x58], R236 ;  /* 0x000058ec01007387 */ /* 0x0003e80000100a00 */
[----:B------:R-:W4:Y:S04]  /*12de0*/  LDL.LU.64 R238, [R1+0x28] ;  /* 0x0000280001ee7983 */ /* 0x000f280000300a00 */
[----:B------:R-:W-:Y:S04]  /*12df0*/  LDGSTS.E [R0+-0x75ff8], desc[UR26][R20.64], P5 ;  /* 0x8a00800014007fae */ /* 0x000fe8000a92185a */
[----:B-1----:R-:W4:Y:S04]  /*12e00*/  LDL.LU.64 R236, [R1+0x18] ;  /* 0x0000180001ec7983 */ /* 0x002f280000300a00 */
[----:B------:R1:W-:Y:S04]  /*12e10*/  STL.64 [R1+0x98], R20 ;  /* 0x0000981401007387 */ /* 0x0003e80000100a00 */
[----:B------:R-:W4:Y:S01]  /*12e20*/  LDL.LU R16, [R1+0x150] ;  /* 0x0001500001107983 */ /* 0x000f220000300800 */
[----:B------:R-:W-:-:S03]  /*12e30*/  IMAD.WIDE R226, R4, 0x4, R226 ;  /* 0x0000000404e27825 */ /* 0x000fc600078e02e2 */
[----:B-1----:R-:W4:Y:S01]  /*12e40*/  LDL.LU.64 R20, [R1+0x778] ;  /* 0x0007780001147983 */ /* 0x002f220000300a00 */
[----:B------:R-:W-:-:S04]  /*12e50*/  IMAD.WIDE R222, R4, 0x4, R222 ;  /* 0x0000000404de7825 */ /* 0x000fc800078e02de */
[----:B------:R-:W-:-:S04]  /*12e60*/  IMAD.WIDE R218, R4, 0x4, R218 ;  /* 0x0000000404da7825 */ /* 0x000fc800078e02da */
[----:B--2---:R-:W-:-:S05]  /*12e70*/  IMAD.WIDE R10, R13, 0x4, R10 ;  /* 0x000000040d0a7825 */ /* 0x004fca00078e020a */
[----:B------:R1:W-:Y:S01]  /*12e80*/  STL.64 [R1+0xa0], R10 ;  /* 0x0000a00a01007387 */ /* 0x0003e20000100a00 */
[----:B---3--:R-:W-:-:S04]  /*12e90*/  IMAD.WIDE R2, R4, 0x4, R2 ;  /* 0x0000000404027825 */ /* 0x008fc800078e0202 */
[----:B----4-:R-:W-:-:S04]  /*12ea0*/  IMAD.WIDE R248, R4, 0x4, R248 ;  /* 0x0000000404f87825 */ /* 0x010fc800078e02f8 */
[----:B------:R-:W-:-:S04]  /*12eb0*/  IMAD.WIDE R234, R4, 0x4, R234 ;  /* 0x0000000404ea7825 */ /* 0x000fc800078e02ea */
[----:B------:R-:W-:-:S04]  /*12ec0*/  IMAD.WIDE R230, R4, 0x4, R230 ;  /* 0x0000000404e67825 */ /* 0x000fc800078e02e6 */
[C---:B------:R-:W-:Y:S01]  /*12ed0*/  IMAD.WIDE R14, R4.reuse, 0x4, R14 ;  /* 0x00000004040e7825 */ /* 0x040fe200078e020e */
[----:B------:R2:W-:Y:S04]  /*12ee0*/  LDGSTS.E [R16+-0x76000], desc[UR26][R10.64], P6 ;  /* 0x8a0000000a107fae */ /* 0x0005e8000b12185a */
[----:B-1----:R-:W2:Y:S04]  /*12ef0*/  LDL.LU.64 R10, [R1+0x770] ;  /* 0x00077000010a7983 */ /* 0x002ea80000300a00 */
[----:B------:R1:W-:Y:S04]  /*12f00*/  STL.64 [R1+0xa8], R2 ;  /* 0x0000a80201007387 */ /* 0x0003e80000100a00 */
[----:B-1----:R-:W3:Y:S04]  /*12f10*/  LDL.LU.64 R2, [R1+0x768] ;  /* 0x0007680001027983 */ /* 0x002ee80000300a00 */
[----:B------:R1:W-:Y:S04]  /*12f20*/  STL.64 [R1+0x90], R248 ;  /* 0x000090f801007387 */ /* 0x0003e80000100a00 */
[----:B-1----:R-:W4:Y:S04]  /*12f30*/  LDL.LU.64 R248, [R1+0x760] ;  /* 0x0007600001f87983 */ /* 0x002f280000300a00 */
[----:B------:R1:W-:Y:S04]  /*12f40*/  STL.64 [R1+0x80], R234 ;  /* 0x000080ea01007387 */ /* 0x0003e80000100a00 */
        /* <DEDUP_REMOVED lines=10> */
[----:B-1----:R-:W4:Y:S01]  /*12ff0*/  LDL.LU.64 R14, [R1+0x730] ;  /* 0x00073000010e7983 */ /* 0x002f220000300a00 */
[----:B------:R-:W-:-:S04]  /*13000*/  IMAD.WIDE R244, R4, 0x4, R244 ;  /* 0x0000000404f47825 */ /* 0x000fc800078e02f4 */
[C---:B------:R-:W-:Y:S01]  /*13010*/  IMAD.WIDE R238, R4.reuse, 0x4, R238 ;  /* 0x0000000404ee7825 */ /* 0x040fe200078e02ee */
[----:B------:R-:W-:Y:S03]  /*13020*/  STL.64 [R1+0x78], R244 ;  /* 0x000078f401007387 */ /* 0x000fe60000100a00 */
[C---:B------:R-:W-:Y:S01]  /*13030*/  IMAD.WIDE R242, R4.reuse, 0x4, R242 ;  /* 0x0000000404f27825 */ /* 0x040fe200078e02f2 */
[----:B------:R-:W-:Y:S04]  /*13040*/  STL.64 [R1+0x6f0], R244 ;  /* 0x0006f0f401007387 */ /* 0x000fe80000100a00 */
[----:B------:R-:W-:Y:S04]  /*13050*/  STL.64 [R1+0x30], R238 ;  /* 0x000030ee01007387 */ /* 0x000fe80000100a00 */
[----:B------:R-:W-:Y:S04]  /*13060*/  STL.64 [R1+0x68], R242 ;  /* 0x000068f201007387 */ /* 0x000fe80000100a00 */
[----:B------:R1:W-:Y:S01]  /*13070*/  STL.64 [R1+0x6f8], R242 ;  /* 0x0006f8f201007387 */ /* 0x0003e20000100a00 */
[----:B----4-:R-:W-:-:S05]  /*13080*/  IMAD.WIDE R14, R4, 0x4, R14 ;  /* 0x00000004040e7825 */ /* 0x010fca00078e020e */
[----:B------:R-:W-:Y:S04]  /*13090*/  STL.64 [R1+0x28], R14 ;  /* 0x0000280e01007387 */ /* 0x000fe80000100a00 */
[----:B-1----:R-:W4:Y:S04]  /*130a0*/  LDL.64 R242, [R1+0x28] ;  /* 0x0000280001f27983 */ /* 0x002f280000100a00 */
[----:B----4-:R1:W-:Y:S04]  /*130b0*/  STL.64 [R1+0x708], R242 ;  /* 0x000708f201007387 */ /* 0x0103e80000100a00 */
[----:B-1----:R-:W4:Y:S04]  /*130c0*/  LDL.64 R242, [R1+0x50] ;  /* 0x0000500001f27983 */ /* 0x002f280000100a00 */
[----:B----4-:R1:W-:Y:S04]  /*130d0*/  STL.64 [R1+0x710], R242 ;  /* 0x000710f201007387 */ /* 0x0103e80000100a00 */
[----:B-1----:R-:W4:Y:S04]  /*130e0*/  LDL.64 R242, [R1+0x70] ;  /* 0x0000700001f27983 */ /* 0x002f280000100a00 */
[----:B----4-:R1:W-:Y:S04]  /*130f0*/  STL.64 [R1+0x718], R242 ;  /* 0x000718f201007387 */ /* 0x0103e80000100a00 */
[----:B-1----:R-:W4:Y:S01]  /*13100*/  LDL.64 R242, [R1+0x80] ;  /* 0x0000800001f27983 */ /* 0x002f220000100a00 */
[----:B------:R-:W1:Y:S01]  /*13110*/  S2R R252, SR_TID.X ;  /* 0x0000000000fc7919 */ /* 0x000e620000002100 */
[----:B------:R-:W-:-:S02]  /*13120*/  ISETP.GT.AND P5, PT, R5, 0xdf, PT ;  /* 0x000000df0500780c */ /* 0x000fc40003fa4270 */
[----:B------:R-:W-:-:S04]  /*13130*/  SEL R5, RZ, 0x4, P3 ;  /* 0x00000004ff057807 */ /* 0x000fc80001800000 */
[----:B------:R-:W-:Y:S02]  /*13140*/  SEL R5, R5, RZ, P5 ;  /* 0x000000ff05057207 */ /* 0x000fe40002800000 */
[----:B-1----:R-:W-:-:S04]  /*13150*/  LOP3.LUT R252, R252, 0x1f, RZ, 0xc0, !PT ;  /* 0x0000001ffcfc7812 */ /* 0x002fc800078ec0ff */
[----:B------:R-:W-:-:S04]  /*13160*/  ISETP.GE.AND P3, PT, R252, UR4, PT ;  /* 0x00000004fc007c0c */ /* 0x000fc8000bf66270 */
[----:B------:R-:W-:Y:S02]  /*13170*/  SEL R252, RZ, 0x4, P3 ;  /* 0x00000004fffc7807 */ /* 0x000fe40001800000 */
[----:B------:R-:W-:Y:S02]  /*13180*/  ISETP.NE.U32.AND P3, PT, R5, RZ, PT ;  /* 0x000000ff0500720c */ /* 0x000fe40003f65070 */
[----:B------:R-:W-:Y:S02]  /*13190*/  SEL R5, R252, RZ, P1 ;  /* 0x000000fffc057207 */ /* 0x000fe40000800000 */
[----:B------:R-:W1:Y:S01]  /*131a0*/  S2R R252, SR_TID.X ;  /* 0x0000000000fc7919 */ /* 0x000e620000002100 */
[----:B----4-:R4:W-:Y:S04]  /*131b0*/  STL.64 [R1+0x720], R242 ;  /* 0x000720f201007387 */ /* 0x0109e80000100a00 */
[----:B----4-:R-:W4:Y:S01]  /*131c0*/  LDL.64 R242, [R1+0x90] ;  /* 0x0000900001f27983 */ /* 0x010f220000100a00 */
[----:B-1----:R-:W-:-:S04]  /*131d0*/  SHF.R.U32.HI R252, RZ, 0x6, R252 ;  /* 0x00000006fffc7819 */ /* 0x002fc800000116fc */
[----:B------:R-:W-:-:S04]  /*131e0*/  SGXT.U32 R252, R252, 0x1 ;  /* 0x00000001fcfc781a */ /* 0x000fc80000000000 */
[----:B------:R-:W-:-:S04]  /*131f0*/  LOP3.LUT R252, R252, 0x2, RZ, 0xfc, !PT ;  /* 0x00000002fcfc7812 */ /* 0x000fc800078efcff */
[----:B------:R-:W-:Y:S01]  /*13200*/  ISETP.GE.AND P1, PT, R252, UR5, PT ;  /* 0x00000005fc007c0c */ /* 0x000fe2000bf26270 */
[----:B------:R-:W-:-:S03]  /*13210*/  IMAD.WIDE R238, R4, 0x4, R236 ;  /* 0x0000000404ee7825 */ /* 0x000fc600078e02ec */
[----:B------:R-:W-:Y:S02]  /*13220*/  SEL R252, RZ, 0x4, P1 ;  /* 0x00000004fffc7807 */ /* 0x000fe40000800000 */
[----:B------:R-:W-:Y:S02]  /*13230*/  ISETP.NE.U32.AND P1, PT, R5, RZ, PT ;  /* 0x000000ff0500720c */ /* 0x000fe40003f25070 */
[----:B------:R-:W-:Y:S01]  /*13240*/  SEL R5, R252, RZ, P5 ;  /* 0x000000fffc057207 */ /* 0x000fe20002800000 */
[----:B------:R-:W-:-:S04]  /*13250*/  IMAD.WIDE R236, R4, 0x4, R240 ;  /* 0x0000000404ec7825 */ /* 0x000fc800078e02f0 */
[----:B---3--:R-:W-:-:S04]  /*13260*/  IMAD.WIDE R244, R4, 0x4, R218 ;  /* 0x0000000404f47825 */ /* 0x008fc800078e02da */
[----:B------:R-:W-:-:S04]  /*13270*/  IMAD.WIDE R14, R4, 0x4, R220 ;  /* 0x00000004040e7825 */ /* 0x000fc800078e02dc */
[----:B--2---:R-:W-:-:S04]  /*13280*/  IMAD.WIDE R240, R4, 0x4, R222 ;  /* 0x0000000404f07825 */ /* 0x004fc800078e02de */
[----:B------:R-:W-:Y:S01]  /*13290*/  IMAD.WIDE R218, R4, 0x4, R212 ;  /* 0x0000000404da7825 */ /* 0x000fe200078e02d4 */
[----:B----4-:R1:W-:Y:S04]  /*132a0*/  STL.64 [R1+0x728], R242 ;  /* 0x000728f201007387 */ /* 0x0103e80000100a00 */
[----:B-1----:R-:W2:Y:S04]  /*132b0*/  LDL.64 R242, [R1+0xa8] ;  /* 0x0000a80001f27983 */ /* 0x002ea80000100a00 */
[----:B------:R-:W3:Y:S04]  /*132c0*/  LDL.LU R252, [R1+0x154] ;  /* 0x0001540001fc7983 */ /* 0x000ee80000300800 */
[----:B------:R-:W-:Y:S04]  /*132d0*/  STL.64 [R1+0x60], R238 ;  /* 0x000060ee01007387 */ /* 0x000fe80000100a00 */
[----:B------:R1:W-:Y:S04]  /*132e0*/  STL.64 [R1+0x700], R238 ;  /* 0x000700ee01007387 */ /* 0x0003e80000100a00 */
[----:B-1----:R-:W4:Y:S04]  /*132f0*/  LDL.64 R238, [R1+0x30] ;  /* 0x0000300001ee7983 */ /* 0x002f280000100a00 */
[----:B------:R-:W2:Y:S04]  /*13300*/  LDL.LU.64 R220, [R1+0xe0] ;  /* 0x0000e00001dc7983 */ /* 0x000ea80000300a00 */
[----:B------:R-:W3:Y:S04]  /*13310*/  LDL.LU.64 R222, [R1+0xe8] ;  /* 0x0000e80001de7983 */ /* 0x000ee80000300a00 */
[----:B------:R-:W-:Y:S04]  /*13320*/  STL.64 [R1+0x40], R236 ;  /* 0x000040ec01007387 */ /* 0x000fe80000100a00 */
[----:B------:R1:W-:Y:S04]  /*13330*/  STL.64 [R1+0x18], R244 ;  /* 0x000018f401007387 */ /* 0x0003e80000100a00 */
[----:B------:R-:W4:Y:S01]  /*13340*/  LDL.LU.64 R212, [R1+0xf0] ;  /* 0x0000f00001d47983 */ /* 0x000f220000300a00 */
[----:B--2---:R-:W-:-:S04]  /*13350*/  IMAD.WIDE R220, R13, 0x4, R220 ;  /* 0x000000040ddc7825 */ /* 0x004fc800078e02dc */
[----:B---3--:R-:W-:-:S04]  /*13360*/  IMAD.WIDE R222, R13, 0x4, R222 ;  /* 0x000000040dde7825 */ /* 0x008fc800078e02de */
[----:B----4-:R-:W-:-:S05]  /*13370*/  IMAD.WIDE R212, R13, 0x4, R212 ;  /* 0x000000040dd47825 */ /* 0x010fca00078e02d4 */
[----:B------:R-:W-:Y:S04]  /*13380*/  LDGSTS.E [R16+-0x75ff8], desc[UR26][R212.64], P0 ;  /* 0x8a008000d4107fae */ /* 0x000fe8000812185a */
[----:B------:R-:W-:Y:S04]  /*13390*/  LDGSTS.E [R252+-0x76000], desc[UR26][R222.64], P2 ;  /* 0x8a000000defc7fae */ /* 0x000fe8000912185a */
[----:B------:R-:W-:Y:S04]  /*133a0*/  LDGSTS.E [R252+-0x75ff8], desc[UR26][R220.64], P4 ;  /* 0x8a008000dcfc7fae */ /* 0x000fe8000a12185a */
[----:B------:R-:W0:Y:S04]  /*133b0*/  LDGDEPBAR ;  /* 0x00000000000079af */ /* 0x000e280000000000 */
[----:B------:R-:W-:Y:S04]  /*133c0*/  LDGSTS.E [R6+0x50000], desc[UR26][R242.64], P1 ;  /* 0x50000000f2067fae */ /* 0x000fe8000892185a */
[----:B------:R-:W2:Y:S04]  /*133d0*/  LDL.LU.64 R242, [R1+0x728] ;  /* 0x0007280001f27983 */ /* 0x000ea80000300a00 */
[----:B--2---:R-:W-:Y:S04]  /*133e0*/  LDGSTS.E [R6+0x50400], desc[UR26][R242.64], P1 ;  /* 0x50400000f2067fae */ /* 0x004fe8000892185a */
[----:B------:R-:W2:Y:S04]  /*133f0*/  LDL.LU.64 R242, [R1+0x720] ;  /* 0x0007200001f27983 */ /* 0x000ea80000300a00 */
[----:B--2---:R-:W-:Y:S04]  /*13400*/  LDGSTS.E [R6+0x50800], desc[UR26][R242.64], P1 ;  /* 0x50800000f2067fae */ /* 0x004fe8000892185a */
[----:B------:R-:W2:Y:S04]  /*13410*/  LDL.LU.64 R242, [R1+0x718] ;  /* 0x0007180001f27983 */ /* 0x000ea80000300a00 */
[----:B--2---:R-:W-:Y:S04]  /*13420*/  LDGSTS.E [R6+0x50c00], desc[UR26][R242.64], P1 ;  /* 0x50c00000f2067fae */ /* 0x004fe8000892185a */
[----:B------:R-:W2:Y:S04]  /*13430*/  LDL.LU.64 R242, [R1+0x710] ;  /* 0x0007100001f27983 */ /* 0x000ea80000300a00 */
[----:B--2---:R-:W-:Y:S04]  /*13440*/  LDGSTS.E [R6+0x51000], desc[UR26][R242.64], P1 ;  /* 0x51000000f2067fae */ /* 0x004fe8000892185a */
[----:B------:R-:W-:Y:S04]  /*13450*/  LDGSTS.E [R6+0x51400], desc[UR26][R238.64], P1 ;  /* 0x51400000ee067fae */ /* 0x000fe8000892185a */
[----:B------:R-:W2:Y:S04]  /*13460*/  LDL.LU.64 R242, [R1+0x708] ;  /* 0x0007080001f27983 */ /* 0x000ea80000300a00 */
[----:B------:R-:W3:Y:S01]  /*13470*/  LDL.64 R238, [R1+0xb8] ;  /* 0x0000b80001ee7983 */ /* 0x000ee20000100a00 */
        /* <DEDUP_REMOVED lines=13> */
[----:B------:R-:W-:Y:S04]  /*13550*/  LDGSTS.E [R6+0x51c00], desc[UR26][R244.64], P1 ;  /* 0x51c00000f4067fae */ /* 0x000fe8000892185a */
[----:B------:R-:W-:Y:S04]  /*13560*/  LDGSTS.E [R6+0x52000], desc[UR26][R240.64], P1 ;  /* 0x52000000f0067fae */ /* 0x000fe8000892185a */
[----:B------:R-:W2:Y:S04]  /*13570*/  LDL.64 R242, [R1+0xb0] ;  /* 0x0000b00001f27983 */ /* 0x000ea80000100a00 */
[----:B-1----:R-:W4:Y:S04]  /*13580*/  LDL.64 R244, [R1+0x88] ;  /* 0x0000880001f47983 */ /* 0x002f280000100a00 */
        /* <DEDUP_REMOVED lines=97> */
[----:B---3--:R-:W-:Y:S04]  /*13ba0*/  LDGSTS.E [R17+0x50200], desc[UR26][R238.64], P1 ;  /* 0x50200000ee117fae */ /* 0x008fe8000892185a */
[----:B------:R-:W3:Y:S04]  /*13bb0*/  LDL.LU.64 R238, [R1+0x700] ;  /* 0x0007000001ee7983 */ /* 0x000ee80000300a00 */
[----:B--2---:R-:W-:Y:S04]  /*13bc0*/  LDGSTS.E [R17+0x50600], desc[UR26][R242.64], P1 ;  /* 0x50600000f2117fae */ /* 0x004fe8000892185a */
[----:B----4-:R-:W-:Y:S04]  /*13bd0*/  LDGSTS.E [R17+0x50a00], desc[UR26][R244.64], P1 ;  /* 0x50a00000f4117fae */ /* 0x010fe8000892185a */
[----:B------:R-:W2:Y:S04]  /*13be0*/  LDL.LU.64 R242, [R1+0x6f8] ;  /* 0x0006f80001f27983 */ /* 0x000ea80000300a00 */
[----:B------:R-:W4:Y:S01]  /*13bf0*/  LDL.LU.64 R244, [R1+0x6f0] ;  /* 0x0006f00001f47983 */ /* 0x000f220000300a00 */
        /* <DEDUP_REMOVED lines=16> */
[----:B----4-:R-:W-:Y:S04]  /*13d00*/  LDGSTS.E [R17+0x50e00], desc[UR26][R244.64], P1 ;  /* 0x50e00000f4117fae */ /* 0x010fe8000892185a */
[----:B--2---:R-:W-:Y:S04]  /*13d10*/  LDGSTS.E [R17+0x51200], desc[UR26][R242.64], P1 ;  /* 0x51200000f2117fae */ /* 0x004fe8000892185a */
[----:B---3--:R-:W-:Y:S04]  /*13d20*/  LDGSTS.E [R17+0x51600], desc[UR26][R238.64], P1 ;  /* 0x51600000ee117fae */ /* 0x008fe8000892185a */
[----:B------:R-:W2:Y:S04]  /*13d30*/  LDL.LU.64 R244, [R1+0x6e8] ;  /* 0x0006e80001f47983 */ /* 0x000ea80000300a00 */
[----:B------:R-:W3:Y:S04]  /*13d40*/  LDL.LU.64 R242, [R1+0x6e0] ;  /* 0x0006e00001f27983 */ /* 0x000ee80000300a00 */
[----:B------:R-:W4:Y:S04]  /*13d50*/  LDL.LU R238, [R1+0x6d8] ;  /* 0x0006d80001ee7983 */ /* 0x000f280000300800 */
[----:B------:R1:W-:Y:S04]  /*13d60*/  LDGSTS.E [R17+0x51a00], desc[UR26][R236.64], P1 ;  /* 0x51a00000ec117fae */ /* 0x0003e8000892185a */
[----:B------:R-:W-:Y:S04]  /*13d70*/  LDGSTS.E [R17+0x51e00], desc[UR26][R14.64], P1 ;  /* 0x51e000000e117fae */ /* 0x000fe8000892185a */
[----:B------:R-:W-:Y:S04]  /*13d80*/  LDGSTS.E [R17+0x52200], desc[UR26][R224.64], P1 ;  /* 0x52200000e0117fae */ /* 0x000fe8000892185a */
[----:B------:R-:W1:Y:S04]  /*13d90*/  LDL.LU.64 R236, [R1+0x6d0] ;  /* 0x0006d00001ec7983 */ /* 0x000e680000300a00 */
[----:B------:R-:W2:Y:S04]  /*13da0*/  LDL.LU R239, [R1+0x138] ;  /* 0x0001380001ef7983 */ /* 0x000ea80000300800 */
        /* <DEDUP_REMOVED lines=96> */
[----:B------:R-:W-:Y:S01]  /*143b0*/  ISETP.NE.U32.AND P6, PT, R5, RZ, PT ;  /* 0x000000ff0500720c */ /* 0x000fe20003fc5070 */
[C---:B------:R-:W-:Y:S01]  /*143c0*/  IMAD.WIDE R216, R13.reuse, 0x4, R216 ;  /* 0x000000040dd87825 */ /* 0x040fe200078e02d8 */
[----:B------:R-:W-:Y:S06]  /*143d0*/  BAR.SYNC.DEFER_BLOCKING 0x0 ;  /* 0x0000000000007b1d */ /* 0x000fec0000010000 */
[----:B------:R-:W2:Y:S01]  /*143e0*/  S2R R5, SR_TID.X ;  /* 0x0000000000057919 */ /* 0x000ea20000002100 */
[----:B-1----:R-:W-:Y:S01]  /*143f0*/  IMAD.WIDE R236, R13, 0x4, R236 ;  /* 0x000000040dec7825 */ /* 0x002fe200078e02ec */
[----:B------:R-:W-:Y:S01]  /*14400*/  @!PT LDS RZ, [RZ] ;  /* 0x00000000fffff984 */ /* 0x000fe20000000800 */
[----:B------:R-:W-:Y:S01]  /*14410*/  @!PT LDS RZ, [RZ] ;  /* 0x00000000fffff984 */ /* 0x000fe20000000800 */
[----:B------:R-:W-:Y:S01]  /*14420*/  @!PT LDS RZ, [RZ] ;  /* 0x00000000fffff984 */ /* 0x000fe20000000800 */
[----:B--2---:R-:W-:Y:S04]  /*14430*/  LDGSTS.E [R239+-0x74000], desc[UR26][R216.64], P3 ;  /* 0x8c000000d8ef7fae */ /* 0x004fe8000992185a */
[----:B------:R1:W-:Y:S01]  /*14440*/  LDGSTS.E [R239+-0x73ff8], desc[UR26][R236.64], P6 ;  /* 0x8c008000ecef7fae */ /* 0x0003e2000b12185a */
[----:B------:R-:W-:-:S03]  /*14450*/  SHF.R.U32.HI R5, RZ, 0x6, R5 ;  /* 0x00000006ff057819 */ /* 0x000fc60000011605 */
[----:B------:R-:W2:Y:S01]  /*14460*/  LDL.LU.64 R216, [R1+0x8] ;  /* 0x0000080001d87983 */ /* 0x000ea20000300a00 */
[----:B-1----:R-:W1:Y:S01]  /*14470*/  S2R R239, SR_TID.X ;  /* 0x0000000000ef7919 */ /* 0x002e620000002100 */
[----:B------:R-:W-:Y:S02]  /*14480*/  SGXT.U32 R5, R5, 0x1 ;  /* 0x000000010505781a */ /* 0x000fe40000000000 */
[----:B------:R-:W2:Y:S02]  /*14490*/  LDL.LU R237, [R1+0x13c] ;  /* 0x00013c0001ed7983 */ /* 0x000ea40000300800 */
[----:B------:R-:W-:Y:S02]  /*144a0*/  LOP3.LUT R5, R5, 0x4, RZ, 0xfc, !PT ;  /* 0x0000000405057812 */ /* 0x000fe400078efcff */
[----:B------:R-:W2:Y:S02]  /*144b0*/  LDL.LU R236, [R1+0x140] ;  /* 0x0001400001ec7983 */ /* 0x000ea40000300800 */
[----:B------:R-:W-:-:S04]  /*144c0*/  ISETP.GE.AND P0, PT, R5, UR5, PT ;  /* 0x0000000505007c0c */ /* 0x000fc8000bf06270 */
[----:B------:R-:W-:Y:S02]  /*144d0*/  SEL R5, RZ, 0x4, P0 ;  /* 0x00000004ff057807 */ /* 0x000fe40000000000 */
[----:B-1----:R-:W-:-:S04]  /*144e0*/  SHF.R.U32.HI R239, RZ, 0x6, R239 ;  /* 0x00000006ffef7819 */ /* 0x002fc800000116ef */
[----:B------:R-:W-:-:S04]  /*144f0*/  SGXT.U32 R239, R239, 0x1 ;  /* 0x00000001efef781a */ /* 0x000fc80000000000 */
[----:B------:R-:W-:-:S04]  /*14500*/  LOP3.LUT R239, R239, 0x6, RZ, 0xfc, !PT ;  /* 0x00000006efef7812 */ /* 0x000fc800078efcff */
[----:B------:R-:W-:Y:S02]  /*14510*/  ISETP.GE.AND P0, PT, R239, UR5, PT ;  /* 0x00000005ef007c0c */ /* 0x000fe4000bf06270 */
[----:B------:R-:W4:Y:S01]  /*14520*/  LDL.LU R239, [R1+0x6cc] ;  /* 0x0006cc0001ef7983 */ /* 0x000f220000300800 */
[----:B------:R-:W-:-:S04]  /*14530*/  SEL R5, R5, RZ, P5 ;  /* 0x000000ff05057207 */ /* 0x000fc80002800000 */
[----:B------:R-:W-:Y:S02]  /*14540*/  ISETP.NE.U32.AND P1, PT, R5, RZ, PT ;  /* 0x000000ff0500720c */ /* 0x000fe40003f25070 */
[----:B------:R-:W-:-:S04]  /*14550*/  SEL R5, RZ, 0x4, P0 ;  /* 0x00000004ff057807 */ /* 0x000fc80000000000 */
[----:B------:R-:W-:-:S04]  /*14560*/  SEL R5, R5, RZ, P5 ;  /* 0x000000ff05057207 */ /* 0x000fc80002800000 */
[----:B------:R-:W-:Y:S02]  /*14570*/  ISETP.NE.U32.AND P0, PT, R5, RZ, PT ;  /* 0x000000ff0500720c */ /* 0x000fe40003f05070 */
[----:B------:R-:W1:Y:S01]  /*14580*/  S2R R5, SR_TID.X ;  /* 0x0000000000057919 */ /* 0x000e620000002100 */
[----:B---3--:R-:W-:Y:S01]  /*14590*/  IMAD.WIDE R242, R13, 0x4, R242 ;  /* 0x000000040df27825 */ /* 0x008fe200078e02f2 */
[----:B-1----:R-:W-:-:S04]  /*145a0*/  SHF.R.U32.HI R5, RZ, 0x6, R5 ;  /* 0x00000006ff057819 */ /* 0x002fc80000011605 */
[----:B------:R-:W-:-:S04]  /*145b0*/  SGXT.U32 R5, R5, 0x1 ;  /* 0x000000010505781a */ /* 0x000fc80000000000 */
[----:B------:R-:W-:Y:S01]  /*145c0*/  LOP3.LUT R5, R5, 0x8, RZ, 0xfc, !PT ;  /* 0x0000000805057812 */ /* 0x000fe200078efcff */
[----:B------:R-:W-:-:S04]  /*145d0*/  IMAD.WIDE R244, R13, 0x4, R244 ;  /* 0x000000040df47825 */ /* 0x000fc800078e02f4 */
[----:B----4-:R-:W-:-:S05]  /*145e0*/  IMAD.WIDE R238, R13, 0x4, R238 ;  /* 0x000000040dee7825 */ /* 0x010fca00078e02ee */
[----:B--2---:R-:W-:Y:S04]  /*145f0*/  LDGSTS.E [R237+-0x74000], desc[UR26][R238.64], P1 ;  /* 0x8c000000eeed7fae */ /* 0x004fe8000892185a */
[----:B------:R1:W-:Y:S02]  /*14600*/  LDGSTS.E [R237+-0x73ff8], desc[UR26][R242.64], P0 ;  /* 0x8c008000f2ed7fae */ /* 0x0003e4000812185a */
[----:B-1----:R-:W1:Y:S01]  /*14610*/  S2R R237, SR_TID.X ;  /* 0x0000000000ed7919 */ /* 0x002e620000002100 */
[----:B------:R-:W-:Y:S01]  /*14620*/  ISETP.GE.AND P0, PT, R5, UR5, PT ;  /* 0x0000000505007c0c */ /* 0x000fe2000bf06270 */
[----:B------:R-:W-:Y:S01]  /*14630*/  IMAD.WIDE R216, R13, 0x4, R216 ;  /* 0x000000040dd87825 */ /* 0x000fe200078e02d8 */
[----:B------:R-:W2:Y:S02]  /*14640*/  LDL.LU.64 R242, [R1+0x48] ;  /* 0x0000480001f27983 */ /* 0x000ea40000300a00 */
[----:B------:R-:W-:-:S04]  /*14650*/  SEL R5, RZ, 0x4, P0 ;  /* 0x00000004ff057807 */ /* 0x000fc80000000000 */
[----:B------:R-:W-:-:S04]  /*14660*/  SEL R5, R5, RZ, P5 ;  /* 0x000000ff05057207 */ /* 0x000fc80002800000 */
[----:B------:R-:W-:-:S13]  /*14670*/  ISETP.NE.U32.AND P1, PT, R5, RZ, PT ;  /* 0x000000ff0500720c */ /* 0x000fda0003f25070 */
[----:B------:R-:W-:Y:S01]  /*14680*/  LDGSTS.E [R236+-0x74000], desc[UR26][R244.64], P1 ;  /* 0x8c000000f4ec7fae */ /* 0x000fe2000892185a */
[----:B-1----:R-:W-:-:S04]  /*14690*/  SHF.R.U32.HI R237, RZ, 0x6, R237 ;  /* 0x00000006ffed7819 */ /* 0x002fc800000116ed */
[----:B------:R-:W-:Y:S01]  /*146a0*/  SGXT.U32 R237, R237, 0x1 ;  /* 0x00000001eded781a */ /* 0x000fe20000000000 */
[----:B------:R-:W3:Y:S03]  /*146b0*/  LDL.LU.64 R244, [R1+0x38] ;  /* 0x0000380001f47983 */ /* 0x000ee60000300a00 */
[----:B------:R-:W-:-:S04]  /*146c0*/  LOP3.LUT R237, R237, 0xa, RZ, 0xfc, !PT ;  /* 0x0000000aeded7812 */ /* 0x000fc800078efcff */
[----:B------:R-:W-:-:S04]  /*146d0*/  ISETP.GE.AND P0, PT, R237, UR5, PT ;  /* 0x00000005ed007c0c */ /* 0x000fc8000bf06270 */
[----:B------:R-:W-:-:S04]  /*146e0*/  SEL R5, RZ, 0x4, P0 ;  /* 0x00000004ff057807 */ /* 0x000fc80000000000 */
[----:B------:R-:W-:-:S04]  /*146f0*/  SEL R5, R5, RZ, P5 ;  /* 0x000000ff05057207 */ /* 0x000fc80002800000 */
[----:B------:R-:W-:-:S13]  /*14700*/  ISETP.NE.U32.AND P0, PT, R5, RZ, PT ;  /* 0x000000ff0500720c */ /* 0x000fda0003f05070 */
[----:B------:R1:W-:Y:S04]  /*14710*/  LDGSTS.E [R236+-0x73ff8], desc[UR26][R216.64], P0 ;  /* 0x8c008000d8ec7fae */ /* 0x0003e8000812185a */
[----:B------:R-:W1:Y:S01]  /*14720*/  LDL.LU.64 R216, [R1+0x10] ;  /* 0x0000100001d87983 */ /* 0x000e620000300a00 */
[----:B------:R-:W4:Y:S01]  /*14730*/  S2R R237, SR_TID.X ;  /* 0x0000000000ed7919 */ /* 0x000f220000002100 */
[----:B------:R-:W4:Y:S02]  /*14740*/  S2R R239, SR_TID.X ;  /* 0x0000000000ef7919 */ /* 0x000f240000002100 */
[----:B----4-:R-:W-:-:S04]  /*14750*/  SHF.R.U32.HI R237, RZ, 0x6, R237 ;  /* 0x00000006ffed7819 */ /* 0x010fc800000116ed */
[----:B------:R-:W-:-:S04]  /*14760*/  SGXT.U32 R237, R237, 0x1 ;  /* 0x00000001eded781a */ /* 0x000fc80000000000 */
[----:B------:R-:W-:-:S04]  /*14770*/  LOP3.LUT R237, R237, 0xc, RZ, 0xfc, !PT ;  /* 0x0000000ceded7812 */ /* 0x000fc800078efcff */
[----:B------:R-:W-:Y:S02]  /*14780*/  ISETP.GE.AND P0, PT, R237, UR5, PT ;  /* 0x00000005ed007c0c */ /* 0x000fe4000bf06270 */
[----:B------:R-:W-:Y:S01]  /*14790*/  SHF.R.U32.HI R239, RZ, 0x6, R239 ;  /* 0x00000006ffef7819 */ /* 0x000fe200000116ef */
[----:B------:R-:W4:Y:S01]  /*147a0*/  LDL.LU.64 R236, [R1+0x58] ;  /* 0x0000580001ec7983 */ /* 0x000f220000300a00 */
[----:B------:R-:W-:-:S04]  /*147b0*/  SEL R5, RZ, 0x4, P0 ;  /* 0x00000004ff057807 */ /* 0x000fc80000000000 */
[----:B------:R-:W-:-:S04]  /*147c0*/  SEL R5, R5, RZ, P5 ;  /* 0x000000ff05057207 */ /* 0x000fc80002800000 */
[----:B------:R-:W-:Y:S02]  /*147d0*/  ISETP.NE.U32.AND P1, PT, R5, RZ, PT ;  /* 0x000000ff0500720c */ /* 0x000fe40003f25070 */
[----:B------:R-:W-:-:S04]  /*147e0*/  SGXT.U32 R239, R239, 0x1 ;  /* 0x00000001efef781a */ /* 0x000fc80000000000 */
[----:B------:R-:W-:-:S04]  /*147f0*/  LOP3.LUT R239, R239, 0xe, RZ, 0xfc, !PT ;  /* 0x0000000eefef7812 */ /* 0x000fc800078efcff */
[----:B------:R-:W-:Y:S02]  /*14800*/  ISETP.GE.AND P0, PT, R239, UR5, PT ;  /* 0x00000005ef007c0c */ /* 0x000fe4000bf06270 */
[----:B------:R-:W4:Y:S01]  /*14810*/  LDL.LU.64 R238, [R1+0x98] ;  /* 0x0000980001ee7983 */ /* 0x000f220000300a00 */
[----:B-1----:R-:W-:-:S05]  /*14820*/  IMAD.WIDE R216, R13, 0x4, R216 ;  /* 0x000000040dd87825 */ /* 0x002fca00078e02d8 */
[----:B------:R1:W-:Y:S04]  /*14830*/  LDGSTS.E [R12+-0x74000], desc[UR26][R216.64], P1 ;  /* 0x8c000000d80c7fae */ /* 0x0003e8000892185a */
[----:B------:R-:W1:Y:S01]  /*14840*/  LDL.LU.64 R216, [R1+0x20] ;  /* 0x0000200001d87983 */ /* 0x000e620000300a00 */
[----:B------:R-:W-:-:S04]  /*14850*/  SEL R5, RZ, 0x4, P0 ;  /* 0x00000004ff057807 */ /* 0x000fc80000000000 */
[----:B------:R-:W-:-:S04]  /*14860*/  SEL R5, R5, RZ, P5 ;  /* 0x000000ff05057207 */ /* 0x000fc80002800000 */
[----:B------:R-:W-:Y:S02]  /*14870*/  ISETP.NE.U32.AND P0, PT, R5, RZ, PT ;  /* 0x000000ff0500720c */ /* 0x000fe40003f05070 */
[----:B------:R-:W2:Y:S02]  /*14880*/  S2R R5, SR_TID.X ;  /* 0x0000000000057919 */ /* 0x000ea40000002100 */
[----:B--2---:R-:W-:-:S04]  /*14890*/  SHF.R.U32.HI R5, RZ, 0x6, R5 ;  /* 0x00000006ff057819 */ /* 0x004fc80000011605 */
[----:B------:R-:W-:-:S04]  /*148a0*/  SGXT.U32 R5, R5, 0x1 ;  /* 0x000000010505781a */ /* 0x000fc80000000000 */
[----:B------:R-:W-:Y:S01]  /*148b0*/  LOP3.LUT R5, R5, 0x10, RZ, 0xfc, !PT ;  /* 0x0000001005057812 */ /* 0x000fe200078efcff */
[----:B-1----:R-:W-:-:S05]  /*148c0*/  IMAD.WIDE R216, R13, 0x4, R216 ;  /* 0x000000040dd87825 */ /* 0x002fca00078e02d8 */
[----:B------:R1:W-:Y:S02]  /*148d0*/  LDGSTS.E [R12+-0x73ff8], desc[UR26][R216.64], P0 ;  /* 0x8c008000d80c7fae */ /* 0x0003e4000812185a */
[----:B-1----:R-:W1:Y:S01]  /*148e0*/  S2R R217, SR_TID.X ;  /* 0x0000000000d97919 */ /* 0x002e620000002100 */
[----:B------:R-:W-:Y:S01]  /*148f0*/  ISETP.GE.AND P0, PT, R5, UR5, PT ;  /* 0x0000000505007c0c */ /* 0x000fe2000bf06270 */
[----:B------:R-:W5:Y:S03]  /*14900*/  LDL.LU R12, [R1+0x6c8] ;  /* 0x0006c800010c7983 */ /* 0x000f660000300800 */
[----:B------:R-:W-:-:S04]  /*14910*/  SEL R5, RZ, 0x4, P0 ;  /* 0x00000004ff057807 */ /* 0x000fc80000000000 */
[----:B------:R-:W-:-:S04]  /*14920*/  SEL R5, R5, RZ, P5 ;  /* 0x000000ff05057207 */ /* 0x000fc80002800000 */
[----:B------:R-:W-:Y:S02]  /*14930*/  ISETP.NE.U32.AND P1, PT, R5, RZ, PT ;  /* 0x000000ff0500720c */ /* 0x000fe40003f25070 */
[----:B-1----:R-:W-:-:S04]  /*14940*/  SHF.R.U32.HI R217, RZ, 0x6, R217 ;  /* 0x00000006ffd97819 */ /* 0x002fc800000116d9 */
[----:B------:R-:W-:-:S04]  /*14950*/  SGXT.U32 R217, R217, 0x1 ;  /* 0x00000001d9d9781a */ /* 0x000fc80000000000 */
[----:B------:R-:W-:-:S04]  /*14960*/  LOP3.LUT R217, R217, 0x12, RZ, 0xfc, !PT ;  /* 0x00000012d9d97812 */ /* 0x000fc800078efcff */
[----:B------:R-:W-:Y:S01]  /*14970*/  ISETP.GE.AND P0, PT, R217, UR5, PT ;  /* 0x00000005d9007c0c */ /* 0x000fe2000bf06270 */
[----:B---3--:R-:W-:-:S05]  /*14980*/  IMAD.WIDE R216, R13, 0x4, R244 ;  /* 0x000000040dd87825 */ /* 0x008fca00078e02f4 */
[----:B------:R1:W-:Y:S02]  /*14990*/  LDGSTS.E [R7+-0x74000], desc[UR26][R216.64], P1 ;  /* 0x8c000000d8077fae */ /* 0x0003e4000892185a */
[----:B-1----:R-:W-:Y:S02]  /*149a0*/  IMAD.WIDE R216, R13, 0x4, R242 ;  /* 0x000000040dd87825 */ /* 0x002fe400078e02f2 */
[----:B------:R-:W1:Y:S01]  /*149b0*/  S2R R242, SR_TID.X ;  /* 0x0000000000f27919 */ /* 0x000e620000002100 */
[----:B------:R-:W-:Y:S01]  /*149c0*/  SEL R5, RZ, 0x4, P0 ;  /* 0x00000004ff057807 */ /* 0x000fe20000000000 */
[----:B------:R-:W2:Y:S03]  /*149d0*/  S2R R243, SR_TID.X ;  /* 0x0000000000f37919 */ /* 0x000ea60000002100 */
[----:B------:R-:W-:-:S04]  /*149e0*/  SEL R5, R5, RZ, P5 ;  /* 0x000000ff05057207 */ /* 0x000fc80002800000 */
[----:B------:R-:W-:-:S13]  /*149f0*/  ISETP.NE.U32.AND P0, PT, R5, RZ, PT ;  /* 0x000000ff0500720c */ /* 0x000fda0003f05070 */
[----:B------:R4:W-:Y:S01]  /*14a00*/  LDGSTS.E [R7+-0x73ff8], desc[UR26][R216.64], P0 ;  /* 0x8c008000d8077fae */ /* 0x0009e2000812185a */
[----:B-1----:R-:W-:Y:S01]  /*14a10*/  SHF.R.U32.HI R242, RZ, 0x6, R242 ;  /* 0x00000006fff27819 */ /* 0x002fe200000116f2 */
[----:B----4-:R-:W-:Y:S02]  /*14a20*/  IMAD.WIDE R216, R13, 0x4, R236 ;  /* 0x000000040dd87825 */ /* 0x010fe400078e02ec */
[----:B------:R-:W5:Y:S01]  /*14a30*/  LDL.LU R7, [R1+0x6c4] ;  /* 0x0006c40001077983 */ /* 0x000f620000300800 */
[----:B------:R-:W-:Y:S01]  /*14a40*/  SGXT.U32 R242, R242, 0x1 ;  /* 0x00000001f2f2781a */ /* 0x000fe20000000000 */
[----:B------:R-:W1:Y:S03]  /*14a50*/  S2R R237, SR_TID.X ;  /* 0x0000000000ed7919 */ /* 0x000e660000002100 */
[----:B------:R-:W-:Y:S02]  /*14a60*/  LOP3.LUT R242, R242, 0x14, RZ, 0xfc, !PT ;  /* 0x00000014f2f27812 */ /* 0x000fe400078efcff */
[----:B--2---:R-:W-:-:S02]  /*14a70*/  SHF.R.U32.HI R243, RZ, 0x6, R243 ;  /* 0x00000006fff37819 */ /* 0x004fc400000116f3 */
[----:B------:R-:W-:Y:S02]  /*14a80*/  ISETP.GE.AND P0, PT, R242, UR5, PT ;  /* 0x00000005f2007c0c */ /* 0x000fe4000bf06270 */
[----:B------:R-:W-:Y:S02]  /*14a90*/  SGXT.U32 R243, R243, 0x1 ;  /* 0x00000001f3f3781a */ /* 0x000fe40000000000 */
[----:B------:R-:W-:Y:S02]  /*14aa0*/  SEL R5, RZ, 0x4, P0 ;  /* 0x00000004ff057807 */ /* 0x000fe40000000000 */
[----:B------:R-:W-:Y:S02]  /*14ab0*/  LOP3.LUT R243, R243, 0x16, RZ, 0xfc, !PT ;  /* 0x00000016f3f37812 */ /* 0x000fe400078efcff */
[----:B------:R-:W-:Y:S02]  /*14ac0*/  SEL R5, R5, RZ, P5 ;  /* 0x000000ff05057207 */ /* 0x000fe40002800000 */
[----:B------:R-:W-:-:S02]  /*14ad0*/  ISETP.GE.AND P0, PT, R243, UR5, PT ;  /* 0x00000005f3007c0c */ /* 0x000fc4000bf06270 */
[----:B------:R-:W-:Y:S02]  /*14ae0*/  ISETP.NE.U32.AND P1, PT, R5, RZ, PT ;  /* 0x000000ff0500720c */ /* 0x000fe40003f25070 */
[----:B------:R-:W-:-:S04]  /*14af0*/  SEL R5, RZ, 0x4, P0 ;  /* 0x00000004ff057807 */ /* 0x000fc80000000000 */
[----:B------:R-:W-:-:S04]  /*14b00*/  SEL R5, R5, RZ, P5 ;  /* 0x000000ff05057207 */ /* 0x000fc80002800000 */
[----:B------:R-:W-:-:S03]  /*14b10*/  ISETP.NE.U32.AND P0, PT, R5, RZ, PT ;  /* 0x000000ff0500720c */ /* 0x000fc60003f05070 */
[----:B------:R2:W-:Y:S01]  /*14b20*/  LDGSTS.E [R0+-0x74000], desc[UR26][R216.64], P1 ;  /* 0x8c000000d8007fae */ /* 0x0005e2000892185a */
[----:B-1----:R-:W-:-:S04]  /*14b30*/  SHF.R.U32.HI R237, RZ, 0x6, R237 ;  /* 0x00000006ffed7819 */ /* 0x002fc800000116ed */
[----:B------:R-:W-:-:S04]  /*14b40*/  SGXT.U32 R237, R237, 0x1 ;  /* 0x00000001eded781a */ /* 0x000fc80000000000 */
[----:B------:R-:W-:Y:S01]  /*14b50*/  LOP3.LUT R237, R237, 0x18, RZ, 0xfc, !PT ;  /* 0x00000018eded7812 */ /* 0x000fe200078efcff */
[----:B--2---:R-:W-:-:S05]  /*14b60*/  IMAD.WIDE R216, R13, 0x4, R238 ;  /* 0x000000040dd87825 */ /* 0x004fca00078e02ee */
[----:B------:R1:W-:Y:S01]  /*14b70*/  LDGSTS.E [R0+-0x73ff8], desc[UR26][R216.64], P0 ;  /* 0x8c008000d8007fae */ /* 0x0003e2000812185a */
[----:B------:R-:W-:Y:S02]  /*14b80*/  ISETP.GE.AND P0, PT, R237, UR5, PT ;  /* 0x00000005ed007c0c */ /* 0x000fe4000bf06270 */
[----:B------:R-:W2:Y:S01]  /*14b90*/  S2R R237, SR_TID.X ;  /* 0x0000000000ed7919 */ /* 0x000ea20000002100 */
[----:B------:R-:W3:Y:S01]  /*14ba0*/  S2R R236, SR_TID.X ;  /* 0x0000000000ec7919 */ /* 0x000ee20000002100 */
[----:B------:R-:W5:Y:S01]  /*14bb0*/  LDL.LU R0, [R1+0x6c0] ;  /* 0x0006c00001007983 */ /* 0x000f620000300800 */
[----:B-1----:R-:W1:Y:S01]  /*14bc0*/  S2R R217, SR_TID.X ;  /* 0x0000000000d97919 */ /* 0x002e620000002100 */
[----:B------:R-:W-:Y:S02]  /*14bd0*/  SEL R5, RZ, 0x4, P0 ;  /* 0x00000004ff057807 */ /* 0x000fe40000000000 */
[----:B------:R-:W4:Y:S01]  /*14be0*/  LDL.LU.64 R244, [R1+0x50] ;  /* 0x0000500001f47983 */ /* 0x000f220000300a00 */
[----:B--2---:R-:W-:-:S03]  /*14bf0*/  SHF.R.U32.HI R237, RZ, 0x6, R237 ;  /* 0x00000006ffed7819 */ /* 0x004fc600000116ed */
[----:B------:R-:W2:Y:S01]  /*14c00*/  LDL.LU.64 R242, [R1+0x30] ;  /* 0x0000300001f27983 */ /* 0x000ea20000300a00 */
[----:B------:R-:W-:-:S03]  /*14c10*/  SGXT.U32 R237, R237, 0x1 ;  /* 0x00000001eded781a */ /* 0x000fc60000000000 */
[----:B------:R-:W2:Y:S01]  /*14c20*/  LDL.LU.64 R238, [R1+0x28] ;  /* 0x0000280001ee7983 */ /* 0x000ea20000300a00 */
[----:B------:R-:W-:-:S04]  /*14c30*/  LOP3.LUT R237, R237, 0x1c, RZ, 0xfc, !PT ;  /* 0x0000001ceded7812 */ /* 0x000fc800078efcff */
[----:B------:R-:W-:Y:S02]  /*14c40*/  ISETP.GE.AND P1, PT, R237, UR5, PT ;  /* 0x00000005ed007c0c */ /* 0x000fe4000bf26270 */
[----:B------:R-:W1:Y:S01]  /*14c50*/  S2R R237, SR_TID.X ;  /* 0x0000000000ed7919 */ /* 0x000e620000002100 */
[----:B---3--:R-:W-:-:S04]  /*14c60*/  SHF.R.U32.HI R236, RZ, 0x6, R236 ;  /* 0x00000006ffec7819 */ /* 0x008fc800000116ec */
[----:B------:R-:W-:-:S04]  /*14c70*/  SGXT.U32 R236, R236, 0x1 ;  /* 0x00000001ecec781a */ /* 0x000fc80000000000 */
[----:B------:R-:W-:-:S04]  /*14c80*/  LOP3.LUT R236, R236, 0x1a, RZ, 0xfc, !PT ;  /* 0x0000001aecec7812 */ /* 0x000fc800078efcff */
[----:B------:R-:W-:Y:S02]  /*14c90*/  ISETP.GE.AND P0, PT, R236, UR5, PT ;  /* 0x00000005ec007c0c */ /* 0x000fe4000bf06270 */
[----:B------:R-:W-:Y:S02]  /*14ca0*/  SEL R216, R5, RZ, P5 ;  /* 0x000000ff05d87207 */ /* 0x000fe40002800000 */
[----:B------:R-:W-:Y:S02]  /*14cb0*/  SEL R5, RZ, 0x4, P0 ;  /* 0x00000004ff057807 */ /* 0x000fe40000000000 */
[----:B------:R-:W-:Y:S02]  /*14cc0*/  ISETP.NE.U32.AND P0, PT, R216, RZ, PT ;  /* 0x000000ffd800720c */ /* 0x000fe40003f05070 */
[----:B------:R-:W-:Y:S02]  /*14cd0*/  SEL R216, R5, RZ, P5 ;  /* 0x000000ff05d87207 */ /* 0x000fe40002800000 */
[----:B-1----:R-:W-:-:S04]  /*14ce0*/  SHF.R.U32.HI R237, RZ, 0x6, R237 ;  /* 0x00000006ffed7819 */ /* 0x002fc800000116ed */
[----:B------:R-:W-:-:S04]  /*14cf0*/  SGXT.U32 R237, R237, 0x1 ;  /* 0x00000001eded781a */ /* 0x000fc80000000000 */
[----:B------:R-:W-:Y:S02]  /*14d00*/  LOP3.LUT R237, R237, 0x1e, RZ, 0xfc, !PT ;  /* 0x0000001eeded7812 */ /* 0x000fe400078efcff */
[----:B------:R-:W-:Y:S02]  /*14d10*/  SEL R5, RZ, 0x4, P1 ;  /* 0x00000004ff057807 */ /* 0x000fe40000800000 */
[----:B------:R-:W-:Y:S02]  /*14d20*/  ISETP.GE.AND P2, PT, R237, UR5, PT ;  /* 0x00000005ed007c0c */ /* 0x000fe4000bf46270 */
[----:B------:R-:W-:Y:S01]  /*14d30*/  ISETP.NE.U32.AND P1, PT, R216, RZ, PT ;  /* 0x000000ffd800720c */ /* 0x000fe20003f25070 */
[----:B------:R-:W3:Y:S01]  /*14d40*/  LDL.LU.64 R236, [R1+0x18] ;  /* 0x0000180001ec7983 */ /* 0x000ee20000300a00 */
[----:B------:R-:W-:Y:S02]  /*14d50*/  SEL R216, R5, RZ, P5 ;  /* 0x000000ff05d87207 */ /* 0x000fe40002800000 */
[----:B------:R-:W-:-:S02]  /*14d60*/  LOP3.LUT R217, R217, 0x1f, RZ, 0xc0, !PT ;  /* 0x0000001fd9d97812 */ /* 0x000fc400078ec0ff */
[----:B------:R-:W-:Y:S02]  /*14d70*/  SEL R5, RZ, 0x4, P2 ;  /* 0x00000004ff057807 */ /* 0x000fe40001000000 */
[----:B------:R-:W-:Y:S02]  /*14d80*/  ISETP.NE.U32.AND P2, PT, R216, RZ, PT ;  /* 0x000000ffd800720c */ /* 0x000fe40003f45070 */
[----:B------:R-:W-:Y:S02]  /*14d90*/  ISETP.GE.AND P3, PT, R217, UR5, PT ;  /* 0x00000005d9007c0c */ /* 0x000fe4000bf66270 */
[----:B------:R-:W-:Y:S02]  /*14da0*/  SEL R216, R5, RZ, P5 ;  /* 0x000000ff05d87207 */ /* 0x000fe40002800000 */
[----:B------:R-:W-:Y:S02]  /*14db0*/  SEL R5, RZ, 0x4, P3 ;  /* 0x00000004ff057807 */ /* 0x000fe40001800000 */
[----:B------:R-:W-:-:S02]  /*14dc0*/  ISETP.NE.U32.AND P3, PT, R216, RZ, PT ;  /* 0x000000ffd800720c */ /* 0x000fc40003f65070 */
[----:B------:R-:W4:Y:S01]  /*14dd0*/  LDL.LU.64 R216, [R1+0xa0] ;  /* 0x0000a00001d87983 */ /* 0x000f220000300a00 */
[----:B------:R-:W-:-:S04]  /*14de0*/  IMAD.WIDE R212, R13, 0x4, R212 ;  /* 0x000000040dd47825 */ /* 0x000fc800078e02d4 */
[----:B------:R-:W-:-:S04]  /*14df0*/  IMAD.WIDE R222, R13, 0x4, R222 ;  /* 0x000000040dde7825 */ /* 0x000fc800078e02de */
[----:B------:R-:W-:-:S04]  /*14e00*/  IMAD.WIDE R220, R13, 0x4, R220 ;  /* 0x000000040ddc7825 */ /* 0x000fc800078e02dc */
[----:B----4-:R-:W-:-:S05]  /*14e10*/  IMAD.WIDE R216, R13, 0x4, R216 ;  /* 0x000000040dd87825 */ /* 0x010fca00078e02d8 */
[----:B------:R-:W-:Y:S04]  /*14e20*/  LDGSTS.E [R16+-0x74000], desc[UR26][R216.64], P0 ;  /* 0x8c000000d8107fae */ /* 0x000fe8000812185a */
[----:B------:R1:W-:Y:S04]  /*14e30*/  LDGSTS.E [R16+-0x73ff8], desc[UR26][R212.64], P1 ;  /* 0x8c008000d4107fae */ /* 0x0003e8000892185a */
[----:B------:R-:W-:Y:S04]  /*14e40*/  LDGSTS.E [R252+-0x74000], desc[UR26][R222.64], P2 ;  /* 0x8c000000defc7fae */ /* 0x000fe8000912185a */
[----:B------:R-:W4:Y:S04]  /*14e50*/  LDL.LU.64 R216, [R1+0x80] ;  /* 0x0000800001d87983 */ /* 0x000f280000300a00 */
[----:B------:R-:W1:Y:S04]  /*14e60*/  LDL.LU.64 R212, [R1+0xa8] ;  /* 0x0000a80001d47983 */ /* 0x000e680000300a00 */
[----:B------:R-:W2:Y:S04]  /*14e70*/  LDL.LU.64 R222, [R1+0x70] ;  /* 0x0000700001de7983 */ /* 0x000ea80000300a00 */
[----:B------:R-:W-:Y:S01]  /*14e80*/  LDGSTS.E [R252+-0x73ff8], desc[UR26][R220.64], P3 ;  /* 0x8c008000dcfc7fae */ /* 0x000fe2000992185a */
[----:B------:R-:W-:-:S03]  /*14e90*/  SEL R5, R5, RZ, P5 ;  /* 0x000000ff05057207 */ /* 0x000fc60002800000 */
[----:B------:R-:W0:Y:S04]  /*14ea0*/  LDGDEPBAR ;  /* 0x00000000000079af */ /* 0x000e280000000000 */
[----:B------:R-:W3:Y:S01]  /*14eb0*/  LDL.LU.64 R220, [R1+0x90] ;  /* 0x0000900001dc7983 */ /* 0x000ee20000300a00 */
[----:B------:R-:W-:Y:S01]  /*14ec0*/  ISETP.NE.U32.AND P4, PT, R5, RZ, PT ;  /* 0x000000ff0500720c */ /* 0x000fe20003f85070 */
[----:B------:R-:W-:-:S04]  /*14ed0*/  IMAD.WIDE R240, R4, 0x4, R240 ;  /* 0x0000000404f07825 */ /* 0x000fc800078e02f0 */
[----:B------:R-:W-:-:S04]  /*14ee0*/  IMAD.WIDE R226, R4, 0x4, R226 ;  /* 0x0000000404e27825 */ /* 0x000fc800078e02e2 */
[----:B------:R-:W-:-:S04]  /*14ef0*/  IMAD.WIDE R230, R4, 0x4, R230 ;  /* 0x0000000404e67825 */ /* 0x000fc800078e02e6 */
[----:B------:R-:W-:-:S04]  /*14f00*/  IMAD.WIDE R234, R4, 0x4, R234 ;  /* 0x0000000404ea7825 */ /* 0x000fc800078e02ea */
[----:B-1----:R-:W-:-:S04]  /*14f10*/  IMAD.WIDE R212, R4, 0x4, R212 ;  /* 0x0000000404d47825 */ /* 0x002fc800078e02d4 */
[C---:B----4-:R-:W-:Y:S01]  /*14f20*/  IMAD.WIDE R216, R4.reuse, 0x4, R216 ;  /* 0x0000000404d87825 */ /* 0x050fe200078e02d8 */
[----:B------:R2:W-:Y:S03]  /*14f30*/  LDGSTS.E [R6+0x60000], desc[UR26][R212.64], P4 ;  /* 0x60000000d4067fae */ /* 0x0005e6000a12185a */
[C---:B--2---:R-:W-:Y:S02]  /*14f40*/  IMAD.WIDE R212, R4.reuse, 0x4, R222 ;  /* 0x0000000404d47825 */ /* 0x044fe400078e02de */
[----:B------:R-:W2:Y:S02]  /*14f50*/  LDL.LU.64 R222, [R1+0x88] ;  /* 0x0000880001de7983 */ /* 0x000ea40000300a00 */
[----:B---3--:R-:W-:-:S05]  /*14f60*/  IMAD.WIDE R220, R4, 0x4, R220 ;  /* 0x0000000404dc7825 */ /* 0x008fca00078e02dc */
[----:B------:R1:W-:Y:S04]  /*14f70*/  LDGSTS.E [R6+0x60400], desc[UR26][R220.64], P4 ;  /* 0x60400000dc067fae */ /* 0x0003e8000a12185a */
[----:B------:R3:W-:Y:S04]  /*14f80*/  LDGSTS.E [R6+0x60800], desc[UR26][R216.64], P4 ;  /* 0x60800000d8067fae */ /* 0x0007e8000a12185a */
[----:B------:R4:W-:Y:S01]  /*14f90*/  LDGSTS.E [R6+0x60c00], desc[UR26][R212.64], P4 ;  /* 0x60c00000d4067fae */ /* 0x0009e2000a12185a */
[----:B-1----:R-:W-:-:S03]  /*14fa0*/  IMAD.WIDE R220, R4, 0x4, R244 ;  /* 0x0000000404dc7825 */ /* 0x002fc600078e02f4 */
[----:B------:R-:W2:Y:S01]  /*14fb0*/  LDL.LU.64 R244, [R1+0x78] ;  /* 0x0000780001f47983 */ /* 0x000ea20000300a00 */
[----:B---3--:R-:W-:-:S03]  /*14fc0*/  IMAD.WIDE R216, R4, 0x4, R242 ;  /* 0x0000000404d87825 */ /* 0x008fc600078e02f2 */
[----:B------:R1:W-:Y:S01]  /*14fd0*/  LDGSTS.E [R6+0x61000], desc[UR26][R220.64], P4 ;  /* 0x61000000dc067fae */ /* 0x0003e2000a12185a */
[----:B----4-:R-:W-:-:S03]  /*14fe0*/  IMAD.WIDE R212, R4, 0x4, R238 ;  /* 0x0000000404d47825 */ /* 0x010fc600078e02ee */
[----:B------:R-:W3:Y:S04]  /*14ff0*/  LDL.LU.64 R242, [R1+0x68] ;  /* 0x0000680001f27983 */ /* 0x000ee80000300a00 */
[----:B------:R-:W4:Y:S01]  /*15000*/  LDL.LU.64 R238, [R1+0x60] ;  /* 0x0000600001ee7983 */ /* 0x000f220000300a00 */
[----:B-1----:R-:W-:-:S03]  /*15010*/  IMAD.WIDE R220, R4, 0x4, R236 ;  /* 0x0000000404dc7825 */ /* 0x002fc600078e02ec */
[----:B------:R-:W-:Y:S04]  /*15020*/  LDGSTS.E [R6+0x61400], desc[UR26][R216.64], P4 ;  /* 0x61400000d8067fae */ /* 0x000fe8000a12185a */
[----:B------:R-:W4:Y:S04]  /*15030*/  LDL.LU.64 R236, [R1+0x40] ;  /* 0x0000400001ec7983 */ /* 0x000f280000300a00 */
[----:B------:R-:W-:Y:S04]  /*15040*/  LDGSTS.E [R6+0x61800], desc[UR26][R212.64], P4 ;  /* 0x61800000d4067fae */ /* 0x000fe8000a12185a */
[----:B------:R-:W3:Y:S01]  /*15050*/  LDL.LU.64 R216, [R1+0xb0] ;  /* 0x0000b00001d87983 */ /* 0x000ee20000300a00 */
[----:B------:R-:W-:-:S03]  /*15060*/  IMAD.WIDE R248, R4, 0x4, R248 ;  /* 0x0000000404f87825 */ /* 0x000fc600078e02f8 */
[----:B------:R-:W-:Y:S04]  /*15070*/  LDGSTS.E [R6+0x61c00], desc[UR26][R220.64], P4 ;  /* 0x61c00000dc067fae */ /* 0x000fe8000a12185a */
        /* <DEDUP_REMOVED lines=16> */
[----:B------:R2:W-:Y:S01]  /*15180*/  LDGSTS.E [R6+0x63c00], desc[UR26][R20.64], P4 ;  /* 0x63c0000014067fae */ /* 0x0005e2000a12185a */
        /* <DEDUP_REMOVED lines=90> */
[----:B------:R-:W-:Y:S01]  /*15730*/  LDGSTS.E [R6+0x6fc00], desc[UR26][R218.64], P4 ;  /* 0x6fc00000da067fae */ /* 0x000fe2000a12185a */
[----:B--2---:R-:W-:-:S04]  /*15740*/  IMAD.WIDE R20, R4, 0x4, R222 ;  /* 0x0000000404147825 */ /* 0x004fc800078e02de */
[----:B---3--:R-:W-:-:S04]  /*15750*/  IMAD.WIDE R10, R4, 0x4, R216 ;  /* 0x00000004040a7825 */ /* 0x008fc800078e02d8 */
[----:B----4-:R-:W-:-:S05]  /*15760*/  IMAD.WIDE R2, R4, 0x4, R212 ;  /* 0x0000000404027825 */ /* 0x010fca00078e02d4 */
[----:B------:R1:W-:Y:S04]  /*15770*/  LDGSTS.E [R17+0x60200], desc[UR26][R2.64], P4 ;  /* 0x6020000002117fae */ /* 0x0003e8000a12185a */
[----:B------:R2:W-:Y:S04]  /*15780*/  LDGSTS.E [R17+0x60600], desc[UR26][R10.64], P4 ;  /* 0x606000000a117fae */ /* 0x0005e8000a12185a */
[----:B------:R-:W-:Y:S01]  /*15790*/  LDGSTS.E [R17+0x60a00], desc[UR26][R20.64], P4 ;  /* 0x60a0000014117fae */ /* 0x000fe2000a12185a */
[----:B-1----:R-:W-:-:S04]  /*157a0*/  IMAD.WIDE R2, R4, 0x4, R244 ;  /* 0x0000000404027825 */ /* 0x002fc800078e02f4 */
[C---:B--2---:R-:W-:Y:S01]  /*157b0*/  IMAD.WIDE R10, R4.reuse, 0x4, R242 ;  /* 0x00000004040a7825 */ /* 0x044fe200078e02f2 */
[----:B------:R-:W-:Y:S04]  /*157c0*/  LDGSTS.E [R17+0x60e00], desc[UR26][R2.64], P4 ;  /* 0x60e0000002117fae */ /* 0x000fe8000a12185a */
[----:B------:R1:W-:Y:S02]  /*157d0*/  LDGSTS.E [R17+0x61200], desc[UR26][R10.64], P4 ;  /* 0x612000000a117fae */ /* 0x0003e4000a12185a */
[C---:B-1----:R-:W-:Y:S02]  /*157e0*/  IMAD.WIDE R10, R4.reuse, 0x4, R14 ;  /* 0x00000004040a7825 */ /* 0x042fe400078e020e */
[----:B------:R-:W5:Y:S04]  /*157f0*/  LDL.LU.64 R14, [R1+0x6b8] ;  /* 0x0006b800010e7983 */ /* 0x000f680000300a00 */
[----:B------:R1:W-:Y:S04]  /*15800*/  STL [R1], RZ ;  /* 0x000000ff01007387 */ /* 0x0003e80000100800 */
[----:B------:R1:W-:Y:S04]  /*15810*/  STL [R1+0x4], RZ ;  /* 0x000004ff01007387 */ /* 0x0003e80000100800 */
        /* <DEDUP_REMOVED lines=121> */
[----:B------:R1:W-:Y:S01]  /*15fb0*/  STL [R1+0x1ec], RZ ;  /* 0x0001ecff01007387 */ /* 0x0003e20000100800 */
[----:B------:R-:W-:-:S03]  /*15fc0*/  IMAD.WIDE R20, R4, 0x4, R238 ;  /* 0x0000000404147825 */ /* 0x000fc600078e02ee */
[----:B------:R1:W-:Y:S04]  /*15fd0*/  STL [R1+0x1f0], RZ ;  /* 0x0001f0ff01007387 */ /* 0x0003e80000100800 */
[----:B------:R1:W-:Y:S04]  /*15fe0*/  STL [R1+0x1f4], RZ ;  /* 0x0001f4ff01007387 */ /* 0x0003e80000100800 */
[----:B------:R1:W-:Y:S04]  /*15ff0*/  STL [R1+0x1f8], RZ ;  /* 0x0001f8ff01007387 */ /* 0x0003e80000100800 */
[----:B------:R1:W-:Y:S04]  /*16000*/  STL [R1+0x1fc], RZ ;  /* 0x0001fcff01007387 */ /* 0x0003e80000100800 */
[----:B------:R-:W2:Y:S01]  /*16010*/  LDL R238, [R1+0x200] ;  /* 0x0002000001ee7983 */ /* 0x000ea20000100800 */
        /* <DEDUP_REMOVED lines=52> */
[----:B------:R-:W-:-:S04]  /*16360*/  IMAD.WIDE R94, R4, 0x4, R94 ;  /* 0x00000004045e7825 */ /* 0x000fc800078e025e */
[C---:B------:R-:W-:Y:S01]  /*16370*/  IMAD.WIDE R98, R4.reuse, 0x4, R98 ;  /* 0x0000000404627825 */ /* 0x040fe200078e0262 */
[----:B------:R-:W3:Y:S03]  /*16380*/  S2R R16, SR_TID.X ;  /* 0x0000000000107919 */ /* 0x000ee60000002100 */
[C---:B------:R-:W-:Y:S01]  /*16390*/  IMAD.WIDE R102, R4.reuse, 0x4, R102 ;  /* 0x0000000404667825 */ /* 0x040fe200078e0266 */
[----:B------:R1:W-:Y:S03]  /*163a0*/  LDGSTS.E [R17+0x67e00], desc[UR26][R86.64], P4 ;  /* 0x67e0000056117fae */ /* 0x0003e6000a12185a */
        /* <DEDUP_REMOVED lines=54> */
[----:B------:R-:W-:Y:S01]  /*16710*/  IMAD.WIDE R214, R4, 0x4, R214 ;  /* 0x0000000404d67825 */ /* 0x000fe200078e02d6 */
[----:B------:R1:W-:Y:S01]  /*16720*/  LDGSTS.E [R17+0x6ee00], desc[UR26][R198.64], P4 ;  /* 0x6ee00000c6117fae */ /* 0x0003e2000a12185a */
[----:B---3--:R-:W-:-:S03]  /*16730*/  SHF.R.U32.HI R16, RZ, 0x6, R16 ;  /* 0x00000006ff107819 */ /* 0x008fc60000011610 */
[----:B------:R3:W-:Y:S04]  /*16740*/  LDGSTS.E [R17+0x6f200], desc[UR26][R202.64], P4 ;  /* 0x6f200000ca117fae */ /* 0x0007e8000a12185a */
[----:B------:R3:W-:Y:S04]  /*16750*/  LDGSTS.E [R17+0x6f600], desc[UR26][R206.64], P4 ;  /* 0x6f600000ce117fae */ /* 0x0007e8000a12185a */
[----:B------:R3:W-:Y:S04]  /*16760*/  LDGSTS.E [R17+0x6fa00], desc[UR26][R210.64], P4 ;  /* 0x6fa00000d2117fae */ /* 0x0007e8000a12185a */
[----:B------:R3:W-:Y:S01]  /*16770*/  LDGSTS.E [R17+0x6fe00], desc[UR26][R214.64], P4 ;  /* 0x6fe00000d6117fae */ /* 0x0007e2000a12185a */
[----:B------:R-:W-:-:S03]  /*16780*/  SGXT.U32 R16, R16, 0x1 ;  /* 0x000000011010781a */ /* 0x000fc60000000000 */
[----:B------:R-:W0:Y:S01]  /*16790*/  LDGDEPBAR ;  /* 0x00000000000079af */ /* 0x000e220000000000 */
[----:B------:R-:W-:Y:S02]  /*167a0*/  CS2R R24, SRZ ;  /* 0x0000000000187805 */ /* 0x000fe4000001ff00 */
[----:B------:R-:W-:Y:S02]  /*167b0*/  CS2R R26, SRZ ;  /* 0x00000000001a7805 */ /* 0x000fe4000001ff00 */
[----:B------:R-:W-:Y:S02]  /*167c0*/  CS2R R28, SRZ ;  /* 0x00000000001c7805 */ /* 0x000fe4000001ff00 */
[----:B----4-:R-:W-:Y:S02]  /*167d0*/  CS2R R30, SRZ ;  /* 0x00000000001e7805 */ /* 0x010fe4000001ff00 */
[----:B------:R-:W-:Y:S02]  /*167e0*/  CS2R R32, SRZ ;  /* 0x0000000000207805 */ /* 0x000fe4000001ff00 */
[----:B-1----:R-:W-:-:S02]  /*167f0*/  CS2R R34, SRZ ;  /* 0x0000000000227805 */ /* 0x002fc4000001ff00 */
[----:B------:R-:W-:Y:S02]  /*16800*/  CS2R R36, SRZ ;  /* 0x0000000000247805 */ /* 0x000fe4000001ff00 */
[----:B------:R-:W-:Y:S02]  /*16810*/  CS2R R38, SRZ ;  /* 0x0000000000267805 */ /* 0x000fe4000001ff00 */
[----:B------:R-:W-:Y:S02]  /*16820*/  CS2R R40, SRZ ;  /* 0x0000000000287805 */ /* 0x000fe4000001ff00 */
[----:B------:R-:W-:Y:S02]  /*16830*/  CS2R R42, SRZ ;  /* 0x00000000002a7805 */ /* 0x000fe4000001ff00 */
[----:B------:R-:W-:Y:S02]  /*16840*/  CS2R R44, SRZ ;  /* 0x00000000002c7805 */ /* 0x000fe4000001ff00 */
[----:B------:R-:W-:-:S02]  /*16850*/  CS2R R46, SRZ ;  /* 0x00000000002e7805 */ /* 0x000fc4000001ff00 */
        /* <DEDUP_REMOVED lines=27> */
[----:B--2---:R-:W-:Y:S02]  /*16a10*/  ISETP.GE.AND P0, PT, R238, 0x20, PT ;  /* 0x00000020ee00780c */ /* 0x004fe40003f06270 */
        /* <DEDUP_REMOVED lines=24> */
[----:B------:R-:W-:Y:S01]  /*16ba0*/  CS2R R150, SRZ ;  /* 0x0000000000967805 */ /* 0x000fe2000001ff00 */
[----:B---3--:R-:W-:Y:S06]  /*16bb0*/  @!P0 BRA `(.L_x_0) ;  /* 0x0000009800dc8947 */ /* 0x008fec0003800000 */
[----:B------:R-:W2:Y:S01]  /*16bc0*/  LDL.LU R236, [R1+0x228] ;  /* 0x0002280001ec7983 */ /* 0x000ea20000300800 */
[----:B------:R-:W-:Y:S01]  /*16bd0*/  SHF.R.S32.HI R3, RZ, 0x1f, R238 ;  /* 0x0000001fff037819 */ /* 0x000fe200000114ee */
[----:B------:R-:W-:Y:S01]  /*16be0*/  ULDC UR4, c[0x0][0x238] ;  /* 0x00008e0000047ab9 */ /* 0x000fe20000000800 */
[----:B-----5:R-:W-:Y:S01]  /*16bf0*/  SHF.R.S32.HI R2, RZ, 0x1f, R0 ;  /* 0x0000001fff027819 */ /* 0x020fe20000011400 */
[----:B------:R-:W3:Y:S01]  /*16c00*/  LDL.LU R220, [R1+0x230] ;  /* 0x0002300001dc7983 */ /* 0x000ee20000300800 */
[----:B------:R-:W-:Y:S01]  /*16c10*/  ULDC UR5, c[0x0][0x238] ;  /* 0x00008e0000057ab9 */ /* 0x000fe20000000800 */
[----:B------:R-:W-:Y:S01]  /*16c20*/  ULDC UR6, c[0x0][0x238] ;  /* 0x00008e0000067ab9 */ /* 0x000fe20000000800 */
[----:B------:R-:W1:Y:S01]  /*16c30*/  LDC.64 R24, c[0x0][0x210] ;  /* 0x00008400ff187b82 */ /* 0x000e620000000a00 */
[----:B------:R-:W4:Y:S04]  /*16c40*/  LDL.LU R221, [R1+0x204] ;  /* 0x0002040001dd7983 */ /* 0x000f280000300800 */
        /* <DEDUP_REMOVED lines=8> */
[----:B------:R-:W4:Y:S01]  /*16cd0*/  LDL.LU R245, [R1+0x238] ;  /* 0x0002380001f57983 */ /* 0x000f220000300800 */
[----:B------:R-:W-:-:S03]  /*16ce0*/  LEA.HI R3, R3, R238, RZ, 0x5 ;  /* 0x000000ee03037211 */ /* 0x000fc600078f28ff */
[----:B------:R-:W4:Y:S04]  /*16cf0*/  LDL.LU R213, [R1+0x23c] ;  /* 0x00023c0001d57983 */ /* 0x000f280000300800 */
[----:B------:R-:W4:Y:S04]  /*16d00*/  LDL.LU R216, [R1+0x240] ;  /* 0x0002400001d87983 */ /* 0x000f280000300800 */
[----:B------:R-:W-:Y:S04]  /*16d10*/  STL [R1+0x6c4], R15 ;  /* 0x0006c40f01007387 */ /* 0x000fe80000100800 */
[----:B------:R-:W-:Y:S04]  /*16d20*/  STL [R1+0x6c0], R14 ;  /* 0x0006c00e01007387 */ /* 0x000fe80000100800 */
[----:B------:R-:W-:Y:S04]  /*16d30*/  STL [R1+0x6bc], R12 ;  /* 0x0006bc0c01007387 */ /* 0x000fe80000100800 */
[----:B------:R-:W-:Y:S04]  /*16d40*/  STL [R1+0x6b8], R7 ;  /* 0x0006b80701007387 */ /* 0x000fe80000100800 */
[----:B------:R-:W4:Y:S04]  /*16d50*/  LDL.LU R244, [R1+0x244] ;  /* 0x0002440001f47983 */ /* 0x000f280000300800 */
[----:B------:R-:W4:Y:S04]  /*16d60*/  LDL.LU R242, [R1+0x248] ;  /* 0x0002480001f27983 */ /* 0x000f280000300800 */
[----:B------:R-:W-:Y:S04]  /*16d70*/  STL [R1+0x614], R3 ;  /* 0x0006140301007387 */ /* 0x000fe80000100800 */
[----:B------:R-:W4:Y:S04]  /*16d80*/  LDL.LU R217, [R1+0x24c] ;  /* 0x00024c0001d97983 */ /* 0x000f280000300800 */
[----:B------:R-:W4:Y:S01]  /*16d90*/  LDL.LU R238, [R1+0x250] ;  /* 0x0002500001ee7983 */ /* 0x000f220000300800 */
[----:B--2---:R-:W-:-:S04]  /*16da0*/  IADD3 R180, P2, R0, R236, RZ ;  /* 0x000000ec00b47210 */ /* 0x004fc80007f5e0ff */
[----:B------:R-:W-:Y:S02]  /*16db0*/  LEA.HI.X.SX32 R181, R236, R2, 0x1, P2 ;  /* 0x00000002ecb57211 */ /* 0x000fe400010f0eff */
[----:B------:R-:W2:Y:S01]  /*16dc0*/  LDL.LU R236, [R1+0x254] ;  /* 0x0002540001ec7983 */ /* 0x000ea20000300800 */
[----:B---3--:R-:W-:-:S03]  /*16dd0*/  IADD3 R8, P3, R0, R220, RZ ;  /* 0x000000dc00087210 */ /* 0x008fc60007f7e0ff */
[----:B------:R-:W3:Y:S01]  /*16de0*/  LDL.LU R240, [R1+0x258] ;  /* 0x0002580001f07983 */ /* 0x000ee20000300800 */
[-C--:B------:R-:W-:Y:S02]  /*16df0*/  LEA.HI.X.SX32 R225, R220, R2.reuse, 0x1, P3 ;  /* 0x00000002dce17211 */ /* 0x080fe400018f0eff */
[C---:B----4-:R-:W-:Y:S01]  /*16e00*/  IADD3 R9, P4, R0.reuse, R221, RZ ;  /* 0x000000dd00097210 */ /* 0x050fe20007f9e0ff */
[----:B------:R-:W4:Y:S03]  /*16e10*/  LDL.LU R220, [R1+0x25c] ;  /* 0x00025c0001dc7983 */ /* 0x000f260000300800 */
[----:B------:R-:W-:Y:S02]  /*16e20*/  LEA.HI.X.SX32 R227, R221, R2, 0x1, P4 ;  /* 0x00000002dde37211 */ /* 0x000fe400020f0eff */
[----:B------:R-:W4:Y:S01]  /*16e30*/  LDL.LU R221, [R1+0x260] ;  /* 0x0002600001dd7983 */ /* 0x000f220000300800 */
[----:B------:R-:W-:-:S02]  /*16e40*/  IADD3 R11, P6, R0, R222, RZ ;  /* 0x000000de000b7210 */ /* 0x000fc40007fde0ff */
[C---:B------:R-:W-:Y:S02]  /*16e50*/  IADD3 R10, P5, R0.reuse, R212, RZ ;  /* 0x000000d4000a7210 */ /* 0x040fe40007fbe0ff */
[C---:B------:R-:W-:Y:S02]  /*16e60*/  IADD3 R17, P0, R0.reuse, R223, RZ ;  /* 0x000000df00117210 */ /* 0x040fe40007f1e0ff */
[----:B------:R-:W-:Y:S02]  /*16e70*/  IADD3 R18, P1, R0, R5, RZ ;  /* 0x0000000500127210 */ /* 0x000fe40007f3e0ff */
[-C--:B------:R-:W-:Y:S02]  /*16e80*/  LEA.HI.X.SX32 R231, R222, R2.reuse, 0x1, P6 ;  /* 0x00000002dee77211 */ /* 0x080fe400030f0eff */
[----:B------:R-:W4:Y:S01]  /*16e90*/  LDL.LU R222, [R1+0x264] ;  /* 0x0002640001de7983 */ /* 0x000f220000300800 */
[-C--:B------:R-:W-:Y:S02]  /*16ea0*/  LEA.HI.X.SX32 R229, R212, R2.reuse, 0x1, P5 ;  /* 0x00000002d4e57211 */ /* 0x080fe400028f0eff */
[----:B------:R-:W-:-:S02]  /*16eb0*/  LEA.HI.X.SX32 R233, R223, R2, 0x1, P0 ;  /* 0x00000002dfe97211 */ /* 0x000fc400000f0eff */
[----:B------:R-:W4:Y:S01]  /*16ec0*/  LDL.LU R223, [R1+0x268] ;  /* 0x0002680001df7983 */ /* 0x000f220000300800 */
[C---:B------:R-:W-:Y:S02]  /*16ed0*/  IADD3 R119, P4, R0.reuse, R243, RZ ;  /* 0x000000f300777210 */ /* 0x040fe40007f9e0ff */
[----:B------:R-:W-:Y:S02]  /*16ee0*/  LEA.HI.X.SX32 R235, R5, R2, 0x1, P1 ;  /* 0x0000000205eb7211 */ /* 0x000fe400008f0eff */
[C---:B------:R-:W-:Y:S01]  /*16ef0*/  IADD3 R120, P5, R0.reuse, R252, RZ ;  /* 0x000000fc00787210 */ /* 0x040fe20007fbe0ff */
[----:B------:R-:W4:Y:S01]  /*16f00*/  LDL.LU R5, [R1+0x26c] ;  /* 0x00026c0001057983 */ /* 0x000f220000300800 */
[-C--:B------:R-:W-:Y:S02]  /*16f10*/  LEA.HI.X.SX32 R241, R243, R2.reuse, 0x1, P4 ;  /* 0x00000002f3f17211 */ /* 0x080fe400020f0eff */
[----:B------:R-:W-:Y:S02]  /*16f20*/  IADD3 R121, P6, R0, R245, RZ ;  /* 0x000000f500797210 */ /* 0x000fe40007fde0ff */
[----:B------:R-:W-:-:S02]  /*16f30*/  LEA.HI.X.SX32 R243, R252, R2, 0x1, P5 ;  /* 0x00000002fcf37211 */ /* 0x000fc400028f0eff */
[----:B------:R-:W4:Y:S01]  /*16f40*/  LDL.LU R252, [R1+0x270] ;  /* 0x0002700001fc7983 */ /* 0x000f220000300800 */
[----:B------:R-:W-:Y:S02]  /*16f50*/  LEA.HI.X.SX32 R245, R245, R2, 0x1, P6 ;  /* 0x00000002f5f57211 */ /* 0x000fe400030f0eff */
[C---:B------:R-:W-:Y:S01]  /*16f60*/  IADD3 R122, P0, R0.reuse, R213, RZ ;  /* 0x000000d5007a7210 */ /* 0x040fe20007f1e0ff */
[----:B------:R-:W4:Y:S01]  /*16f70*/  LDL.LU R212, [R1+0x274] ;  /* 0x0002740001d47983 */ /* 0x000f220000300800 */
[C---:B------:R-:W-:Y:S02]  /*16f80*/  IADD3 R123, P1, R0.reuse, R216, RZ ;  /* 0x000000d8007b7210 */ /* 0x040fe40007f3e0ff */
[-C--:B------:R-:W-:Y:S02]  /*16f90*/  LEA.HI.X.SX32 R247, R213, R2.reuse, 0x1, P0 ;  /* 0x00000002d5f77211 */ /* 0x080fe400000f0eff */
[----:B------:R-:W-:Y:S02]  /*16fa0*/  IADD3 R19, P2, R0, R237, RZ ;  /* 0x000000ed00137210 */ /* 0x000fe40007f5e0ff */
[----:B------:R-:W-:-:S02]  /*16fb0*/  LEA.HI.X.SX32 R249, R216, R2, 0x1, P1 ;  /* 0x00000002d8f97211 */ /* 0x000fc400008f0eff */
[----:B------:R-:W-:Y:S02]  /*16fc0*/  LEA.HI.X.SX32 R237, R237, R2, 0x1, P2 ;  /* 0x00000002eded7211 */ /* 0x000fe400010f0eff */
[----:B------:R-:W-:-:S04]  /*16fd0*/  IADD3 R118, P3, R0, R239, RZ ;  /* 0x000000ef00767210 */ /* 0x000fc80007f7e0ff */
[----:B------:R-:W-:Y:S02]  /*16fe0*/  LEA.HI.X.SX32 R239, R239, R2, 0x1, P3 ;  /* 0x00000002efef7211 */ /* 0x000fe400018f0eff */
[----:B------:R-:W-:-:S04]  /*16ff0*/  IADD3 R124, P2, R0, R244, RZ ;  /* 0x000000f4007c7210 */ /* 0x000fc80007f5e0ff */
[----:B------:R-:W-:Y:S02]  /*17000*/  LEA.HI.X.SX32 R251, R244, R2, 0x1, P2 ;  /* 0x00000002f4fb7211 */ /* 0x000fe400010f0eff */
[C---:B------:R-:W-:Y:S02]  /*17010*/  IADD3 R125, P3, R0.reuse, R242, RZ ;  /* 0x000000f2007d7210 */ /* 0x040fe40007f7e0ff */
[C---:B--2---:R-:W-:Y:S02]  /*17020*/  IADD3 R128, P6, R0.reuse, R236, RZ ;  /* 0x000000ec00807210 */ /* 0x044fe40007fde0ff */
[----:B---3--:R-:W-:-:S03]  /*17030*/  IADD3 R129, P0, R0, R240, RZ ;  /* 0x000000f000817210 */ /* 0x008fc60007f1e0ff */
[----:B------:R2:W-:Y:S04]  /*17040*/  STL [R1+0x814], R128 ;  /* 0x0008148001007387 */ /* 0x0005e80000100800 */
[----:B------:R-:W3:Y:S01]  /*17050*/  LDL.LU R213, [R1+0x278] ;  /* 0x0002780001d57983 */ /* 0x000ee20000300800 */
[----:B----4-:R-:W-:-:S03]  /*17060*/  IADD3 R130, P1, R0, R220, RZ ;  /* 0x000000dc00827210 */ /* 0x010fc60007f3e0ff */
[----:B------:R4:W-:Y:S04]  /*17070*/  STL [R1+0x810], R129 ;  /* 0x0008108101007387 */ /* 0x0009e80000100800 */
[----:B------:R-:W3:Y:S01]  /*17080*/  LDL.LU R216, [R1+0x27c] ;  /* 0x00027c0001d87983 */ /* 0x000ee20000300800 */
[----:B------:R-:W-:-:S03]  /*17090*/  IADD3 R131, P2, R0, R221, RZ ;  /* 0x000000dd00837210 */ /* 0x000fc60007f5e0ff */
[----:B------:R1:W-:Y:S04]  /*170a0*/  STL [R1+0x80c], R130 ;  /* 0x00080c8201007387 */ /* 0x0003e80000100800 */
[----:B------:R-:W3:Y:S01]  /*170b0*/  LDL.LU R244, [R1+0x280] ;  /* 0x0002800001f47983 */ /* 0x000ee20000300800 */
[----:B--2---:R-:W-:-:S03]  /*170c0*/  LEA.HI.X.SX32 R128, R242, R2, 0x1, P3 ;  /* 0x00000002f2807211 */ /* 0x004fc600018f0eff */
[----:B------:R2:W-:Y:S04]  /*170d0*/  STL [R1+0x808], R131 ;  /* 0x0008088301007387 */ /* 0x0005e80000100800 */
[----:B------:R-:W3:Y:S01]  /*170e0*/  LDL.LU R242, [R1+0x284] ;  /* 0x0002840001f27983 */ /* 0x000ee20000300800 */
[C---:B------:R-:W-:Y:S02]  /*170f0*/  IADD3 R126, P4, R0.reuse, R217, RZ ;  /* 0x000000d9007e7210 */ /* 0x040fe40007f9e0ff */
[C---:B------:R-:W-:Y:S02]  /*17100*/  IADD3 R127, P5, R0.reuse, R238, RZ ;  /* 0x000000ee007f7210 */ /* 0x040fe40007fbe0ff */
[----:B------:R-:W-:Y:S02]  /*17110*/  IADD3 R132, P3, R0, R222, RZ ;  /* 0x000000de00847210 */ /* 0x000fe40007f7e0ff */
[----:B----4-:R-:W-:-:S02]  /*17120*/  LEA.HI.X.SX32 R129, R217, R2, 0x1, P4 ;  /* 0x00000002d9817211 */ /* 0x010fc400020f0eff */
[----:B------:R-:W-:Y:S02]  /*17130*/  IADD3 R133, P4, R0, R223, RZ ;  /* 0x000000df00857210 */ /* 0x000fe40007f9e0ff */
[-C--:B-1----:R-:W-:Y:S01]  /*17140*/  LEA.HI.X.SX32 R130, R238, R2.reuse, 0x1, P5 ;  /* 0x00000002ee827211 */ /* 0x082fe200028f0eff */
[----:B------:R1:W-:Y:S01]  /*17150*/  STL [R1+0x804], R132 ;  /* 0x0008048401007387 */ /* 0x0003e20000100800 */
[----:B------:R-:W-:Y:S02]  /*17160*/  IADD3 R134, P5, R0, R5, RZ ;  /* 0x0000000500867210 */ /* 0x000fe40007fbe0ff */
[----:B--2---:R-:W-:Y:S01]  /*17170*/  LEA.HI.X.SX32 R131, R236, R2, 0x1, P6 ;  /* 0x00000002ec837211 */ /* 0x004fe200030f0eff */
[----:B------:R-:W2:Y:S01]  /*17180*/  LDL.LU R217, [R1+0x288] ;  /* 0x0002880001d97983 */ /* 0x000ea20000300800 */
[----:B------:R-:W-:-:S03]  /*17190*/  IADD3 R135, P6, R0, R252, RZ ;  /* 0x000000fc00877210 */ /* 0x000fc60007fde0ff */
[----:B------:R4:W-:Y:S04]  /*171a0*/  STL [R1+0x800], R133 ;  /* 0x0008008501007387 */ /* 0x0009e80000100800 */
[----:B------:R-:W2:Y:S01]  /*171b0*/  LDL.LU R238, [R1+0x28c] ;  /* 0x00028c0001ee7983 */ /* 0x000ea20000300800 */
[----:B-1----:R-:W-:-:S03]  /*171c0*/  LEA.HI.X.SX32 R132, R240, R2, 0x1, P0 ;  /* 0x00000002f0847211 */ /* 0x002fc600000f0eff */
[----:B------:R1:W-:Y:S01]  /*171d0*/  STL [R1+0x7fc], R134 ;  /* 0x0007fc8601007387 */ /* 0x0003e20000100800 */
[----:B------:R-:W-:-:S03]  /*171e0*/  IADD3 R136, P0, R0, R212, RZ ;  /* 0x000000d400887210 */ /* 0x000fc60007f1e0ff */
[----:B------:R-:W2:Y:S01]  /*171f0*/  LDL.LU R236, [R1+0x290] ;  /* 0x0002900001ec7983 */ /* 0x000ea20000300800 */
[----:B----4-:R-:W-:-:S03]  /*17200*/  LEA.HI.X.SX32 R133, R220, R2, 0x1, P1 ;  /* 0x00000002dc857211 */ /* 0x010fc600008f0eff */
[----:B------:R4:W-:Y:S04]  /*17210*/  STL [R1+0x7f8], R135 ;  /* 0x0007f88701007387 */ /* 0x0009e80000100800 */
[----:B------:R-:W2:Y:S01]  /*17220*/  LDL.LU R240, [R1+0x294] ;  /* 0x0002940001f07983 */ /* 0x000ea20000300800 */
[----:B-1----:R-:W-:-:S03]  /*17230*/  LEA.HI.X.SX32 R134, R221, R2, 0x1, P2 ;  /* 0x00000002dd867211 */ /* 0x002fc600010f0eff */
[----:B------:R1:W-:Y:S04]  /*17240*/  STL [R1+0x7f4], R136 ;  /* 0x0007f48801007387 */ /* 0x0003e80000100800 */
[----:B------:R-:W2:Y:S01]  /*17250*/  LDL.LU R220, [R1+0x298] ;  /* 0x0002980001dc7983 */ /* 0x000ea20000300800 */
[-C--:B----4-:R-:W-:Y:S02]  /*17260*/  LEA.HI.X.SX32 R135, R222, R2.reuse, 0x1, P3 ;  /* 0x00000002de877211 */ /* 0x090fe400018f0eff */
[----:B-1----:R-:W-:Y:S02]  /*17270*/  LEA.HI.X.SX32 R136, R223, R2, 0x1, P4 ;  /* 0x00000002df887211 */ /* 0x002fe400020f0eff */
[----:B---3--:R-:W-:-:S05]  /*17280*/  IADD3 R137, P1, R0, R213, RZ ;  /* 0x000000d500897210 */ /* 0x008fca0007f3e0ff */
[----:B------:R1:W-:Y:S01]  /*17290*/  STL [R1+0x7f0], R137 ;  /* 0x0007f08901007387 */ /* 0x0003e20000100800 */
[----:B------:R-:W-:-:S03]  /*172a0*/  IADD3 R138, P2, R0, R216, RZ ;  /* 0x000000d8008a7210 */ /* 0x000fc60007f5e0ff */
[----:B------:R-:W3:Y:S04]  /*172b0*/  LDL.LU R221, [R1+0x29c] ;  /* 0x00029c0001dd7983 */ /* 0x000ee80000300800 */
[----:B------:R4:W-:Y:S01]  /*172c0*/  STL [R1+0x7ec], R138 ;  /* 0x0007ec8a01007387 */ /* 0x0009e20000100800 */
[----:B------:R-:W-:-:S03]  /*172d0*/  IADD3 R139, P3, R0, R244, RZ ;  /* 0x000000f4008b7210 */ /* 0x000fc60007f7e0ff */
[----:B------:R-:W3:Y:S04]  /*172e0*/  LDL.LU R222, [R1+0x2a0] ;  /* 0x0002a00001de7983 */ /* 0x000ee80000300800 */
[----:B------:R4:W-:Y:S01]  /*172f0*/  STL [R1+0x7e8], R139 ;  /* 0x0007e88b01007387 */ /* 0x0009e20000100800 */
[----:B------:R-:W-:-:S03]  /*17300*/  IADD3 R140, P4, R0, R242, RZ ;  /* 0x000000f2008c7210 */ /* 0x000fc60007f9e0ff */
[----:B------:R-:W3:Y:S01]  /*17310*/  LDL.LU R223, [R1+0x2a4] ;  /* 0x0002a40001df7983 */ /* 0x000ee20000300800 */
[----:B-1----:R-:W-:-:S03]  /*17320*/  LEA.HI.X.SX32 R137, R5, R2, 0x1, P5 ;  /* 0x0000000205897211 */ /* 0x002fc600028f0eff */
[----:B------:R1:W-:Y:S04]  /*17330*/  STL [R1+0x7e4], R140 ;  /* 0x0007e48c01007387 */ /* 0x0003e80000100800 */
[----:B------:R-:W3:Y:S01]  /*17340*/  LDL.LU R5, [R1+0x2a8] ;  /* 0x0002a80001057983 */ /* 0x000ee20000300800 */
[-C--:B----4-:R-:W-:Y:S02]  /*17350*/  LEA.HI.X.SX32 R138, R252, R2.reuse, 0x1, P6 ;  /* 0x00000002fc8a7211 */ /* 0x090fe400030f0eff */
[-C--:B------:R-:W-:Y:S02]  /*17360*/  LEA.HI.X.SX32 R139, R212, R2.reuse, 0x1, P0 ;  /* 0x00000002d48b7211 */ /* 0x080fe400000f0eff */
[----:B--2---:R-:W-:Y:S02]  /*17370*/  IADD3 R141, P5, R0, R217, RZ ;  /* 0x000000d9008d7210 */ /* 0x004fe40007fbe0ff */
[----:B-1----:R-:W-:-:S03]  /*17380*/  LEA.HI.X.SX32 R140, R213, R2, 0x1, P1 ;  /* 0x00000002d58c7211 */ /* 0x002fc600008f0eff */
[----:B------:R1:W-:Y:S01]  /*17390*/  STL [R1+0x7e0], R141 ;  /* 0x0007e08d01007387 */ /* 0x0003e20000100800 */
[----:B------:R-:W-:-:S03]  /*173a0*/  IADD3 R142, P6, R0, R238, RZ ;  /* 0x000000ee008e7210 */ /* 0x000fc60007fde0ff */
[----:B------:R-:W2:Y:S04]  /*173b0*/  LDL.LU R252, [R1+0x2ac] ;  /* 0x0002ac0001fc7983 */ /* 0x000ea80000300800 */
[----:B------:R4:W-:Y:S01]  /*173c0*/  STL [R1+0x7dc], R142 ;  /* 0x0007dc8e01007387 */ /* 0x0009e20000100800 */
[----:B------:R-:W-:-:S03]  /*173d0*/  IADD3 R143, P0, R0, R236, RZ ;  /* 0x000000ec008f7210 */ /* 0x000fc60007f1e0ff */
[----:B------:R-:W2:Y:S01]  /*173e0*/  LDL.LU R212, [R1+0x2b0] ;  /* 0x0002b00001d47983 */ /* 0x000ea20000300800 */
[----:B-1----:R-:W-:-:S03]  /*173f0*/  LEA.HI.X.SX32 R141, R216, R2, 0x1, P2 ;  /* 0x00000002d88d7211 */ /* 0x002fc600010f0eff */
[----:B------:R1:W-:Y:S01]  /*17400*/  STL [R1+0x7d8], R143 ;  /* 0x0007d88f01007387 */ /* 0x0003e20000100800 */
[----:B------:R-:W-:-:S03]  /*17410*/  IADD3 R144, P1, R0, R240, RZ ;  /* 0x000000f000907210 */ /* 0x000fc60007f3e0ff */
[----:B------:R-:W2:Y:S01]  /*17420*/  LDL.LU R213, [R1+0x2b4] ;  /* 0x0002b40001d57983 */ /* 0x000ea20000300800 */
[----:B----4-:R-:W-:-:S03]  /*17430*/  LEA.HI.X.SX32 R142, R244, R2, 0x1, P3 ;  /* 0x00000002f48e7211 */ /* 0x010fc600018f0eff */
[----:B------:R4:W-:Y:S01]  /*17440*/  STL [R1+0x7d4], R144 ;  /* 0x0007d49001007387 */ /* 0x0009e20000100800 */
[----:B------:R-:W-:-:S03]  /*17450*/  IADD3 R145, P2, R0, R220, RZ ;  /* 0x000000dc00917210 */ /* 0x000fc60007f5e0ff */
        /* <DEDUP_REMOVED lines=20> */
[----:B------:R-:W-:Y:S02]  /*175a0*/  LEA.HI.X.SX32 R148, R220, R2, 0x1, P2 ;  /* 0x00000002dc947211 */ /* 0x000fe400010f0eff */
        /* <DEDUP_REMOVED lines=197> */
[----:B------:R1:W-:Y:S01]  /*18200*/  STL [R1+0x6f8], R221 ;  /* 0x0006f8dd01007387 */ /* 0x0003e20000100800 */
        /* <DEDUP_REMOVED lines=11> */
[----:B------:R-:W3:Y:S04]  /*182c0*/  LDL.LU R21, [R1+0x3d0] ;  /* 0x0003d00001157983 */ /* 0x000ee80000300800 */
[----:B------:R2:W-:Y:S04]  /*182d0*/  STL [R1+0x6e8], R250 ;  /* 0x0006e8fa01007387 */ /* 0x0005e80000100800 */
[----:B------:R-:W3:Y:S01]  /*182e0*/  LDL.LU R157, [R1+0x3d4] ;  /* 0x0003d400019d7983 */ /* 0x000ee20000300800 */
[-C--:B-1----:R-:W-:Y:S02]  /*182f0*/  LEA.HI.X.SX32 R222, R248, R2.reuse, 0x1, P5 ;  /* 0x00000002f8de7211 */ /* 0x082fe400028f0eff */
[----:B----4-:R-:W-:-:S02]  /*18300*/  LEA.HI.X.SX32 R223, R153, R2, 0x1, P6 ;  /* 0x0000000299df7211 */ /* 0x010fc400030f0eff */
[----:B--2---:R-:W-:Y:S02]  /*18310*/  IADD3 R248, P5, R0, R234, RZ ;  /* 0x000000ea00f87210 */ /* 0x004fe40007fbe0ff */
[-C--:B------:R-:W-:Y:S02]  /*18320*/  LEA.HI.X.SX32 R252, R244, R2.reuse, 0x1, P0 ;  /* 0x00000002f4fc7211 */ /* 0x080fe400000f0eff */
[----:B------:R-:W-:Y:S01]  /*18330*/  LEA.HI.X.SX32 R250, R242, R2, 0x1, P1 ;  /* 0x00000002f2fa7211 */ /* 0x000fe200008f0eff */
[----:B------:R1:W-:Y:S01]  /*18340*/  STL [R1+0x6e4], R248 ;  /* 0x0006e4f801007387 */ /* 0x0003e20000100800 */
[----:B------:R-:W-:-:S03]  /*18350*/  IADD3 R246, P6, R0, R156, RZ ;  /* 0x0000009c00f67210 */ /* 0x000fc60007fde0ff */
[----:B------:R-:W2:Y:S04]  /*18360*/  LDL.LU R153, [R1+0x3d8] ;  /* 0x0003d80001997983 */ /* 0x000ea80000300800 */
[----:B------:R4:W-:Y:S01]  /*18370*/  STL [R1+0x6e0], R246 ;  /* 0x0006e0f601007387 */ /* 0x0009e20000100800 */
[----:B------:R-:W-:-:S03]  /*18380*/  IADD3 R244, P0, R0, R230, RZ ;  /* 0x000000e600f47210 */ /* 0x000fc60007f1e0ff */
[----:B------:R-:W2:Y:S04]  /*18390*/  LDL.LU R22, [R1+0x3dc] ;  /* 0x0003dc0001167983 */ /* 0x000ea80000300800 */
[----:B------:R4:W-:Y:S01]  /*183a0*/  STL [R1+0x6dc], R244 ;  /* 0x0006dcf401007387 */ /* 0x0009e20000100800 */
[----:B------:R-:W-:-:S03]  /*183b0*/  IADD3 R242, P1, R0, R152, RZ ;  /* 0x0000009800f27210 */ /* 0x000fc60007f3e0ff */
[----:B------:R-:W2:Y:S01]  /*183c0*/  LDL.LU R158, [R1+0x3e0] ;  /* 0x0003e000019e7983 */ /* 0x000ea20000300800 */
[----:B-1----:R-:W-:-:S03]  /*183d0*/  LEA.HI.X.SX32 R248, R240, R2, 0x1, P2 ;  /* 0x00000002f0f87211 */ /* 0x002fc600010f0eff */
[----:B------:R-:W2:Y:S04]  /*183e0*/  LDL.LU R159, [R1+0x3e4] ;  /* 0x0003e400019f7983 */ /* 0x000ea80000300800 */
[----:B------:R1:W-:Y:S04]  /*183f0*/  STL [R1+0x6d8], R242 ;  /* 0x0006d8f201007387 */ /* 0x0003e80000100800 */
[----:B------:R-:W2:Y:S04]  /*18400*/  LDL.LU R155, [R1+0x3e8] ;  /* 0x0003e800019b7983 */ /* 0x000ea80000300800 */
[----:B------:R-:W2:Y:S01]  /*18410*/  LDL.LU R160, [R1+0x3ec] ;  /* 0x0003ec0001a07983 */ /* 0x000ea20000300800 */
[----:B----4-:R-:W-:-:S02]  /*18420*/  LEA.HI.X.SX32 R246, R238, R2, 0x1, P3 ;  /* 0x00000002eef67211 */ /* 0x010fc400018f0eff */
[-C--:B------:R-:W-:Y:S02]  /*18430*/  LEA.HI.X.SX32 R244, R236, R2.reuse, 0x1, P4 ;  /* 0x00000002ecf47211 */ /* 0x080fe400020f0eff */
[----:B-1----:R-:W-:Y:S02]  /*18440*/  LEA.HI.X.SX32 R242, R234, R2, 0x1, P5 ;  /* 0x00000002eaf27211 */ /* 0x002fe400028f0eff */
[----:B---3--:R-:W-:-:S05]  /*18450*/  IADD3 R240, P2, R0, R226, RZ ;  /* 0x000000e200f07210 */ /* 0x008fca0007f5e0ff */
[----:B------:R-:W-:Y:S01]  /*18460*/  STL [R1+0x6cc], R240 ;  /* 0x0006ccf001007387 */ /* 0x000fe20000100800 */
[----:B------:R-:W-:-:S03]  /*18470*/  IADD3 R238, P3, R0, R5, RZ ;  /* 0x0000000500ee7210 */ /* 0x000fc60007f7e0ff */
[----:B------:R-:W3:Y:S04]  /*18480*/  LDL.LU R20, [R1+0x3f0] ;  /* 0x0003f00001147983 */ /* 0x000ee80000300800 */
[----:B------:R-:W-:Y:S01]  /*18490*/  STL [R1+0x6d0], R238 ;  /* 0x0006d0ee01007387 */ /* 0x000fe20000100800 */
[----:B------:R-:W-:-:S03]  /*184a0*/  IADD3 R236, P4, R0, R21, RZ ;  /* 0x0000001500ec7210 */ /* 0x000fc60007f9e0ff */
[----:B------:R-:W4:Y:S04]  /*184b0*/  LDL.LU R6, [R1+0x3f4] ;  /* 0x0003f40001067983 */ /* 0x000f280000300800 */
[----:B------:R1:W-:Y:S01]  /*184c0*/  STL [R1+0x6d4], R236 ;  /* 0x0006d4ec01007387 */ /* 0x0003e20000100800 */
[----:B------:R-:W-:-:S03]  /*184d0*/  IADD3 R234, P5, R0, R157, RZ ;  /* 0x0000009d00ea7210 */ /* 0x000fc60007fbe0ff */
[----:B------:R-:W4:Y:S04]  /*184e0*/  LDL.LU R168, [R1+0x3f8] ;  /* 0x0003f80001a87983 */ /* 0x000f280000300800 */
[----:B------:R-:W-:Y:S04]  /*184f0*/  STL [R1+0x6c8], R234 ;  /* 0x0006c8ea01007387 */ /* 0x000fe80000100800 */
[----:B------:R-:W4:Y:S04]  /*18500*/  LDL.LU R169, [R1+0x3fc] ;  /* 0x0003fc0001a97983 */ /* 0x000f280000300800 */
[----:B------:R-:W4:Y:S04]  /*18510*/  LDL.LU R164, [R1+0x400] ;  /* 0x0004000001a47983 */ /* 0x000f280000300800 */
[----:B------:R-:W4:Y:S04]  /*18520*/  LDL.LU R165, [R1+0x404] ;  /* 0x0004040001a57983 */ /* 0x000f280000300800 */
[----:B------:R-:W4:Y:S01]  /*18530*/  LDL.LU R161, [R1+0x408] ;  /* 0x0004080001a17983 */ /* 0x000f220000300800 */
[----:B-1----:R-:W-:-:S03]  /*18540*/  LEA.HI.X.SX32 R236, R156, R2, 0x1, P6 ;  /* 0x000000029cec7211 */ /* 0x002fc600030f0eff */
[----:B------:R-:W4:Y:S01]  /*18550*/  LDL.LU R156, [R1+0x40c] ;  /* 0x00040c00019c7983 */ /* 0x000f220000300800 */
[----:B------:R-:W-:-:S03]  /*18560*/  LEA.HI.X.SX32 R240, R152, R2, 0x1, P1 ;  /* 0x0000000298f07211 */ /* 0x000fc600008f0eff */
[----:B------:R-:W4:Y:S01]  /*18570*/  LDL.LU R152, [R1+0x410] ;  /* 0x0004100001987983 */ /* 0x000f220000300800 */
[-C--:B------:R-:W-:Y:S02]  /*18580*/  LEA.HI.X.SX32 R3, R5, R2.reuse, 0x1, P3 ;  /* 0x0000000205037211 */ /* 0x080fe400018f0eff */
[-C--:B------:R-:W-:Y:S01]  /*18590*/  LEA.HI.X.SX32 R12, R21, R2.reuse, 0x1, P4 ;  /* 0x00000002150c7211 */ /* 0x080fe200020f0eff */
[----:B------:R-:W4:Y:S04]  /*185a0*/  LDL.LU R5, [R1+0x414] ;  /* 0x0004140001057983 */ /* 0x000f280000300800 */
[----:B------:R1:W-:Y:S01]  /*185b0*/  STL [R1+0x5cc], R3 ;  /* 0x0005cc0301007387 */ /* 0x0003e20000100800 */
[----:B------:R-:W-:-:S03]  /*185c0*/  LEA.HI.X.SX32 R7, R157, R2, 0x1, P5 ;  /* 0x000000029d077211 */ /* 0x000fc600028f0eff */
[----:B------:R-:W-:Y:S01]  /*185d0*/  STL [R1+0x5d0], R12 ;  /* 0x0005d00c01007387 */ /* 0x000fe20000100800 */
[----:B--2---:R-:W-:-:S03]  /*185e0*/  IADD3 R232, P6, R0, R153, RZ ;  /* 0x0000009900e87210 */ /* 0x004fc60007fde0ff */
[----:B------:R-:W2:Y:S01]  /*185f0*/  LDL.LU R157, [R1+0x418] ;  /* 0x00041800019d7983 */ /* 0x000ea20000300800 */
[----:B-1----:R-:W-:-:S05]  /*18600*/  IADD3 R3, P4, R0, R160, RZ ;  /* 0x000000a000037210 */ /* 0x002fca0007f9e0ff */
[----:B------:R-:W-:Y:S01]  /*18610*/  STL [R1+0x4e0], R3 ;  /* 0x0004e00301007387 */ /* 0x000fe20000100800 */
[----:B------:R-:W-:-:S03]  /*18620*/  LEA.HI.X.SX32 R238, R230, R2, 0x1, P0 ;  /* 0x00000002e6ee7211 */ /* 0x000fc600000f0eff */
[----:B------:R1:W-:Y:S01]  /*18630*/  STL [R1+0x5d4], R7 ;  /* 0x0005d40701007387 */ /* 0x0003e20000100800 */
[----:B------:R-:W-:-:S03]  /*18640*/  IADD3 R230, P0, R0, R22, RZ ;  /* 0x0000001600e67210 */ /* 0x000fc60007f1e0ff */
[----:B------:R-:W2:Y:S01]  /*18650*/  LDL.LU R23, [R1+0x41c] ;  /* 0x00041c0001177983 */ /* 0x000ea20000300800 */
[----:B-1----:R-:W-:Y:S02]  /*18660*/  LEA.HI.X.SX32 R7, R153, R2, 0x1, P6 ;  /* 0x0000000299077211 */ /* 0x002fe400030f0eff */
[----:B------:R-:W-:Y:S02]  /*18670*/  IADD3 R228, P1, R0, R158, RZ ;  /* 0x0000009e00e47210 */ /* 0x000fe40007f3e0ff */
[-C--:B------:R-:W-:Y:S02]  /*18680*/  LEA.HI.X.SX32 R234, R226, R2.reuse, 0x1, P2 ;  /* 0x00000002e2ea7211 */ /* 0x080fe400010f0eff */
[C---:B------:R-:W-:Y:S02]  /*18690*/  IADD3 R226, P2, R0.reuse, R159, RZ ;  /* 0x0000009f00e27210 */ /* 0x040fe40007f5e0ff */
[----:B------:R-:W-:Y:S02]  /*186a0*/  IADD3 R224, P3, R0, R155, RZ ;  /* 0x0000009b00e07210 */ /* 0x000fe40007f7e0ff */
[----:B------:R-:W-:-:S02]  /*186b0*/  LEA.HI.X.SX32 R12, R159, R2, 0x1, P2 ;  /* 0x000000029f0c7211 */ /* 0x000fc400010f0eff */
[----:B---3--:R-:W-:-:S05]  /*186c0*/  IADD3 R3, P5, R0, R20, RZ ;  /* 0x0000001400037210 */ /* 0x008fca0007fbe0ff */
[----:B------:R4:W-:Y:S04]  /*186d0*/  STL [R1+0x4e4], R3 ;  /* 0x0004e40301007387 */ /* 0x0009e80000100800 */
[----:B------:R-:W3:Y:S04]  /*186e0*/  LDL.LU R153, [R1+0x420] ;  /* 0x0004200001997983 */ /* 0x000ee80000300800 */
[----:B------:R1:W-:Y:S01]  /*186f0*/  STL [R1+0x5d8], R7 ;  /* 0x0005d80701007387 */ /* 0x0003e20000100800 */
[----:B----4-:R-:W-:-:S03]  /*18700*/  IADD3 R3, P6, R0, R6, RZ ;  /* 0x0000000600037210 */ /* 0x010fc60007fde0ff */
[----:B------:R-:W4:Y:S04]  /*18710*/  LDL.LU R21, [R1+0x424] ;  /* 0x0004240001157983 */ /* 0x000f280000300800 */
[----:B------:R1:W-:Y:S02]  /*18720*/  STL [R1+0x4f0], R3 ;  /* 0x0004f00301007387 */ /* 0x0003e40000100800 */
[----:B-1----:R-:W-:Y:S02]  /*18730*/  LEA.HI.X.SX32 R7, R22, R2, 0x1, P0 ;  /* 0x0000000216077211 */ /* 0x002fe400000f0eff */
[----:B------:R-:W4:Y:S04]  /*18740*/  LDL.LU R154, [R1+0x428] ;  /* 0x00042800019a7983 */ /* 0x000f280000300800 */
[----:B------:R1:W-:Y:S01]  /*18750*/  STL [R1+0x5dc], R7 ;  /* 0x0005dc0701007387 */ /* 0x0003e20000100800 */
[----:B------:R-:W-:-:S03]  /*18760*/  IADD3 R3, P0, R0, R168, RZ ;  /* 0x000000a800037210 */ /* 0x000fc60007f1e0ff */
[----:B------:R-:W4:Y:S04]  /*18770*/  LDL.LU R22, [R1+0x42c] ;  /* 0x00042c0001167983 */ /* 0x000f280000300800 */
[----:B------:R1:W-:Y:S02]  /*18780*/  STL [R1+0x4f4], R3 ;  /* 0x0004f40301007387 */ /* 0x0003e40000100800 */
[----:B-1----:R-:W-:-:S05]  /*18790*/  LEA.HI.X.SX32 R7, R158, R2, 0x1, P1 ;  /* 0x000000029e077211 */ /* 0x002fca00008f0eff */
[----:B------:R1:W-:Y:S01]  /*187a0*/  STL [R1+0x5e0], R7 ;  /* 0x0005e00701007387 */ /* 0x0003e20000100800 */
[----:B------:R-:W-:-:S05]  /*187b0*/  IADD3 R3, P1, R0, R169, RZ ;  /* 0x000000a900037210 */ /* 0x000fca0007f3e0ff */
[----:B------:R1:W-:Y:S02]  /*187c0*/  STL [R1+0x4f8], R3 ;  /* 0x0004f80301007387 */ /* 0x0003e40000100800 */
[C---:B-1----:R-:W-:Y:S02]  /*187d0*/  IADD3 R7, P2, R0.reuse, R164, RZ ;  /* 0x000000a400077210 */ /* 0x042fe40007f5e0ff */
[----:B------:R1:W-:Y:S04]  /*187e0*/  STL [R1+0x5e4], R12 ;  /* 0x0005e40c01007387 */ /* 0x0003e80000100800 */
[----:B------:R2:W-:Y:S01]  /*187f0*/  STL [R1+0x4fc], R7 ;  /* 0x0004fc0701007387 */ /* 0x0005e20000100800 */
[----:B------:R-:W-:Y:S02]  /*18800*/  LEA.HI.X.SX32 R3, R155, R2, 0x1, P3 ;  /* 0x000000029b037211 */ /* 0x000fe400018f0eff */
[----:B-1----:R-:W-:-:S03]  /*18810*/  IADD3 R12, P3, R0, R165, RZ ;  /* 0x000000a5000c7210 */ /* 0x002fc60007f7e0ff */
[----:B------:R1:W-:Y:S01]  /*18820*/  STL [R1+0x5e8], R3 ;  /* 0x0005e80301007387 */ /* 0x0003e20000100800 */
[----:B--2---:R-:W-:-:S03]  /*18830*/  LEA.HI.X.SX32 R7, R160, R2, 0x1, P4 ;  /* 0x00000002a0077211 */ /* 0x004fc600020f0eff */
[----:B------:R-:W-:Y:S04]  /*18840*/  STL [R1+0x500], R12 ;  /* 0x0005000c01007387 */ /* 0x000fe80000100800 */
[----:B------:R-:W2:Y:S01]  /*18850*/  LDL.LU R160, [R1+0x430] ;  /* 0x0004300001a07983 */ /* 0x000ea20000300800 */
[----:B-1----:R-:W-:-:S03]  /*18860*/  IADD3 R3, P4, R0, R161, RZ ;  /* 0x000000a100037210 */ /* 0x002fc60007f9e0ff */
[----:B------:R1:W-:Y:S01]  /*18870*/  STL [R1+0x5ec], R7 ;  /* 0x0005ec0701007387 */ /* 0x0003e20000100800 */
[----:B------:R-:W-:-:S03]  /*18880*/  LEA.HI.X.SX32 R6, R6, R2, 0x1, P6 ;  /* 0x0000000206067211 */ /* 0x000fc600030f0eff */
[----:B------:R1:W-:Y:S02]  /*18890*/  STL [R1+0x504], R3 ;  /* 0x0005040301007387 */ /* 0x0003e40000100800 */
[----:B-1----:R-:W-:Y:S02]  /*188a0*/  LEA.HI.X.SX32 R7, R20, R2, 0x1, P5 ;  /* 0x0000000214077211 */ /* 0x002fe400028f0eff */
[----:B------:R-:W-:-:S03]  /*188b0*/  IADD3 R3, P5, R0, R156, RZ ;  /* 0x0000009c00037210 */ /* 0x000fc60007fbe0ff */
[----:B------:R-:W-:Y:S04]  /*188c0*/  STL [R1+0x5f0], R7 ;  /* 0x0005f00701007387 */ /* 0x000fe80000100800 */
[----:B------:R-:W2:Y:S01]  /*188d0*/  LDL.LU R20, [R1+0x434] ;  /* 0x0004340001147983 */ /* 0x000ea20000300800 */
[----:B------:R-:W-:-:S03]  /*188e0*/  LEA.HI.X.SX32 R12, R168, R2, 0x1, P0 ;  /* 0x00000002a80c7211 */ /* 0x000fc600000f0eff */
[----:B------:R1:W-:Y:S04]  /*188f0*/  STL [R1+0x508], R3 ;  /* 0x0005080301007387 */ /* 0x0003e80000100800 */
[----:B------:R1:W-:Y:S02]  /*18900*/  STL [R1+0x5f4], R6 ;  /* 0x0005f40601007387 */ /* 0x0003e40000100800 */
[C---:B-1----:R-:W-:Y:S02]  /*18910*/  IADD3 R3, P6, R0.reuse, R152, RZ ;  /* 0x0000009800037210 */ /* 0x042fe40007fde0ff */
[----:B------:R-:W2:Y:S04]  /*18920*/  LDL.LU R6, [R1+0x438] ;  /* 0x0004380001067983 */ /* 0x000ea80000300800 */
[----:B------:R1:W-:Y:S04]  /*18930*/  STL [R1+0x50c], R3 ;  /* 0x00050c0301007387 */ /* 0x0003e80000100800 */
[----:B------:R1:W-:Y:S04]  /*18940*/  STL [R1+0x5f8], R12 ;  /* 0x0005f80c01007387 */ /* 0x0003e80000100800 */
[----:B------:R-:W2:Y:S01]  /*18950*/  LDL.LU R168, [R1+0x43c] ;  /* 0x00043c0001a87983 */ /* 0x000ea20000300800 */
[----:B------:R-:W-:-:S02]  /*18960*/  IADD3 R7, P0, R0, R5, RZ ;  /* 0x0000000500077210 */ /* 0x000fc40007f1e0ff */
[-C--:B-1----:R-:W-:Y:S02]  /*18970*/  LEA.HI.X.SX32 R3, R169, R2.reuse, 0x1, P1 ;  /* 0x00000002a9037211 */ /* 0x082fe400008f0eff */
[----:B------:R-:W-:Y:S01]  /*18980*/  IADD3 R12, P1, R0, R157, RZ ;  /* 0x0000009d000c7210 */ /* 0x000fe20007f3e0ff */
[----:B------:R1:W-:Y:S04]  /*18990*/  STL [R1+0x510], R7 ;  /* 0x0005100701007387 */ /* 0x0003e80000100800 */
[----:B------:R-:W2:Y:S04]  /*189a0*/  LDL.LU R117, [R1+0x304] ;  /* 0x0003040001757983 */ /* 0x000ea80000300800 */
[----:B------:R1:W-:Y:S02]  /*189b0*/  STL [R1+0x5fc], R3 ;  /* 0x0005fc0301007387 */ /* 0x0003e40000100800 */
[----:B-1----:R-:W-:-:S02]  /*189c0*/  LEA.HI.X.SX32 R7, R164, R2, 0x1, P2 ;  /* 0x00000002a4077211 */ /* 0x002fc400010f0eff */
[----:B------:R1:W-:Y:S01]  /*189d0*/  STL [R1+0x514], R12 ;  /* 0x0005140c01007387 */ /* 0x0003e20000100800 */
[----:B------:R-:W-:-:S03]  /*189e0*/  IADD3 R3, P2, R0, R23, RZ ;  /* 0x0000001700037210 */ /* 0x000fc60007f5e0ff */
[----:B------:R-:W-:Y:S01]  /*189f0*/  STL [R1+0x600], R7 ;  /* 0x0006000701007387 */ /* 0x000fe20000100800 */
[----:B-1----:R-:W-:-:S03]  /*18a00*/  LEA.HI.X.SX32 R12, R165, R2, 0x1, P3 ;  /* 0x00000002a50c7211 */ /* 0x002fc600018f0eff */
[----:B------:R1:W-:Y:S04]  /*18a10*/  STL [R1+0x518], R3 ;  /* 0x0005180301007387 */ /* 0x0003e80000100800 */
[----:B------:R4:W-:Y:S01]  /*18a20*/  STL [R1+0x604], R12 ;  /* 0x0006040c01007387 */ /* 0x0009e20000100800 */
[----:B-1----:R-:W-:Y:S02]  /*18a30*/  LEA.HI.X.SX32 R3, R161, R2, 0x1, P4 ;  /* 0x00000002a1037211 */ /* 0x002fe400020f0eff */
[----:B---3--:R-:W-:-:S05]  /*18a40*/  IADD3 R7, P3, R0, R153, RZ ;  /* 0x0000009900077210 */ /* 0x008fca0007f7e0ff */
[----:B------:R1:W-:Y:S01]  /*18a50*/  STL [R1+0x51c], R7 ;  /* 0x00051c0701007387 */ /* 0x0003e20000100800 */
[----:B----4-:R-:W-:-:S03]  /*18a60*/  IADD3 R12, P4, R0, R21, RZ ;  /* 0x00000015000c7210 */ /* 0x010fc60007f9e0ff */
[----:B------:R3:W-:Y:S01]  /*18a70*/  STL [R1+0x608], R3 ;  /* 0x0006080301007387 */ /* 0x0007e20000100800 */
[----:B-1----:R-:W-:-:S03]  /*18a80*/  LEA.HI.X.SX32 R7, R156, R2, 0x1, P5 ;  /* 0x000000029c077211 */ /* 0x002fc600028f0eff */
[----:B------:R1:W-:Y:S01]  /*18a90*/  STL [R1+0x520], R12 ;  /* 0x0005200c01007387 */ /* 0x0003e20000100800 */
[----:B---3--:R-:W-:-:S03]  /*18aa0*/  IADD3 R3, P5, R0, R154, RZ ;  /* 0x0000009a00037210 */ /* 0x008fc60007fbe0ff */
[----:B------:R3:W-:Y:S01]  /*18ab0*/  STL [R1+0x60c], R7 ;  /* 0x00060c0701007387 */ /* 0x0007e20000100800 */
[----:B-1----:R-:W-:-:S03]  /*18ac0*/  LEA.HI.X.SX32 R12, R152, R2, 0x1, P6 ;  /* 0x00000002980c7211 */ /* 0x002fc600030f0eff */
[----:B------:R1:W-:Y:S01]  /*18ad0*/  STL [R1+0x524], R3 ;  /* 0x0005240301007387 */ /* 0x0003e20000100800 */
[----:B---3--:R-:W-:-:S03]  /*18ae0*/  IADD3 R7, P6, R0, R22, RZ ;  /* 0x0000001600077210 */ /* 0x008fc60007fde0ff */
[----:B------:R-:W-:Y:S04]  /*18af0*/  STL [R1+0x610], R12 ;  /* 0x0006100c01007387 */ /* 0x000fe80000100800 */
[----:B------:R-:W3:Y:S01]  /*18b00*/  LDL.LU R164, [R1+0x208] ;  /* 0x0002080001a47983 */ /* 0x000ee20000300800 */
[----:B-1----:R-:W-:-:S03]  /*18b10*/  LEA.HI.X.SX32 R3, R5, R2, 0x1, P0 ;  /* 0x0000000205037211 */ /* 0x002fc600000f0eff */
[----:B------:R-:W-:Y:S04]  /*18b20*/  STL [R1+0x528], R7 ;  /* 0x0005280701007387 */ /* 0x000fe80000100800 */
[----:B------:R-:W4:Y:S04]  /*18b30*/  LDL.LU R169, [R1+0x2d4] ;  /* 0x0002d40001a97983 */ /* 0x000f280000300800 */
[----:B------:R1:W-:Y:S04]  /*18b40*/  STL [R1+0x618], R3 ;  /* 0x0006180301007387 */ /* 0x0003e80000100800 */
[----:B------:R-:W4:Y:S04]  /*18b50*/  LDL.LU R156, [R1+0x2d8] ;  /* 0x0002d800019c7983 */ /* 0x000f280000300800 */
[----:B------:R-:W4:Y:S01]  /*18b60*/  LDL.LU R165, [R1+0x2dc] ;  /* 0x0002dc0001a57983 */ /* 0x000f220000300800 */
[----:B-1----:R-:W-:-:S03]  /*18b70*/  LEA.HI.X.SX32 R3, R157, R2, 0x1, P1 ;  /* 0x000000029d037211 */ /* 0x002fc600008f0eff */
[----:B------:R-:W4:Y:S04]  /*18b80*/  LDL.LU R152, [R1+0x2e0] ;  /* 0x0002e00001987983 */ /* 0x000f280000300800 */
[----:B------:R-:W4:Y:S01]  /*18b90*/  LDL.LU R161, [R1+0x2e4] ;  /* 0x0002e40001a17983 */ /* 0x000f220000300800 */
[----:B--2---:R-:W-:-:S03]  /*18ba0*/  IADD3 R7, P0, R0, R160, RZ ;  /* 0x000000a000077210 */ /* 0x004fc60007f1e0ff */
[----:B------:R-:W2:Y:S04]  /*18bb0*/  LDL.LU R5, [R1+0x2e8] ;  /* 0x0002e80001057983 */ /* 0x000ea80000300800 */
[----:B------:R-:W2:Y:S04]  /*18bc0*/  LDL.LU R159, [R1+0x2ec] ;  /* 0x0002ec00019f7983 */ /* 0x000ea80000300800 */
[----:B------:R1:W-:Y:S04]  /*18bd0*/  STL [R1+0x52c], R7 ;  /* 0x00052c0701007387 */ /* 0x0003e80000100800 */
[----:B------:R-:W2:Y:S04]  /*18be0*/  LDL.LU R157, [R1+0x300] ;  /* 0x00030000019d7983 */ /* 0x000ea80000300800 */
[----:B------:R1:W-:Y:S02]  /*18bf0*/  STL [R1+0x61c], R3 ;  /* 0x00061c0301007387 */ /* 0x0003e40000100800 */
[----:B-1----:R-:W-:-:S02]  /*18c00*/  LEA.HI.X.SX32 R7, R23, R2, 0x1, P2 ;  /* 0x0000000217077211 */ /* 0x002fc400010f0eff */
[----:B------:R-:W-:-:S05]  /*18c10*/  IADD3 R12, P1, R0, R20, RZ ;  /* 0x00000014000c7210 */ /* 0x000fca0007f3e0ff */
[----:B------:R-:W-:Y:S04]  /*18c20*/  STL [R1+0x530], R12 ;  /* 0x0005300c01007387 */ /* 0x000fe80000100800 */
[----:B------:R-:W2:Y:S04]  /*18c30*/  LDL.LU R155, [R1+0x2f0] ;  /* 0x0002f000019b7983 */ /* 0x000ea80000300800 */
[----:B------:R1:W-:Y:S01]  /*18c40*/  STL [R1+0x620], R7 ;  /* 0x0006200701007387 */ /* 0x0003e20000100800 */
[----:B------:R-:W-:Y:S02]  /*18c50*/  IADD3 R3, P2, R0, R6, RZ ;  /* 0x0000000600037210 */ /* 0x000fe40007f5e0ff */
[----:B-1----:R-:W-:-:S03]  /*18c60*/  LEA.HI.X.SX32 R7, R153, R2, 0x1, P3 ;  /* 0x0000000299077211 */ /* 0x002fc600018f0eff */
[----:B------:R1:W-:Y:S04]  /*18c70*/  STL [R1+0x534], R3 ;  /* 0x0005340301007387 */ /* 0x0003e80000100800 */
[----:B------:R-:W2:Y:S01]  /*18c80*/  LDL.LU R153, [R1+0x2f4] ;  /* 0x0002f40001997983 */ /* 0x000ea20000300800 */
[----:B-1----:R-:W-:-:S03]  /*18c90*/  IADD3 R3, P3, R0, R168, RZ ;  /* 0x000000a800037210 */ /* 0x002fc60007f7e0ff */
[----:B------:R-:W-:Y:S01]  /*18ca0*/  STL [R1+0x624], R7 ;  /* 0x0006240701007387 */ /* 0x000fe20000100800 */
[----:B------:R-:W-:-:S03]  /*18cb0*/  LEA.HI.X.SX32 R0, R21, R2, 0x1, P4 ;  /* 0x0000000215007211 */ /* 0x000fc600020f0eff */
[----:B------:R-:W2:Y:S04]  /*18cc0*/  LDL.LU R23, [R1+0x2f8] ;  /* 0x0002f80001177983 */ /* 0x000ea80000300800 */
[----:B------:R-:W-:Y:S04]  /*18cd0*/  STL [R1+0x538], R3 ;  /* 0x0005380301007387 */ /* 0x000fe80000100800 */
[----:B------:R-:W2:Y:S04]  /*18ce0*/  LDL.LU R21, [R1+0x2fc] ;  /* 0x0002fc0001157983 */ /* 0x000ea80000300800 */
[----:B------:R1:W-:Y:S02]  /*18cf0*/  STL [R1+0x628], R0 ;  /* 0x0006280001007387 */ /* 0x0003e40000100800 */
[----:B-1----:R-:W-:-:S02]  /*18d00*/  LEA.HI.X.SX32 R0, R160, R2, 0x1, P0 ;  /* 0x00000002a0007211 */ /* 0x002fc400000f0eff */
[----:B------:R-:W1:Y:S01]  /*18d10*/  S2R R160, SR_TID.X ;  /* 0x0000000000a07919 */ /* 0x000e620000002100 */
[----:B------:R-:W1:Y:S01]  /*18d20*/  S2R R114, SR_TID.X ;  /* 0x0000000000727919 */ /* 0x000e620000002100 */
[-C--:B------:R-:W-:Y:S02]  /*18d30*/  LEA.HI.X.SX32 R7, R154, R2.reuse, 0x1, P5 ;  /* 0x000000029a077211 */ /* 0x080fe400028f0eff */
[----:B------:R-:W-:-:S03]  /*18d40*/  LEA.HI.X.SX32 R3, R22, R2, 0x1, P6 ;  /* 0x0000000216037211 */ /* 0x000fc600030f0eff */
[----:B------:R-:W-:Y:S04]  /*18d50*/  STL [R1+0x62c], R7 ;  /* 0x00062c0701007387 */ /* 0x000fe80000100800 */
[----:B------:R-:W-:Y:S04]  /*18d60*/  STL [R1+0x630], R3 ;  /* 0x0006300301007387 */ /* 0x000fe80000100800 */
[----:B------:R1:W-:Y:S02]  /*18d70*/  STL [R1+0x634], R0 ;  /* 0x0006340001007387 */ /* 0x0003e40000100800 */
[----:B-1----:R-:W-:-:S04]  /*18d80*/  SHF.R.U32.HI R160, RZ, 0x6, R160 ;  /* 0x00000006ffa07819 */ /* 0x002fc800000116a0 */
[----:B------:R-:W-:Y:S02]  /*18d90*/  SGXT.U32 R160, R160, 0x1 ;  /* 0x00000001a0a0781a */ /* 0x000fe40000000000 */
[----:B------:R-:W-:Y:S02]  /*18da0*/  SHF.R.U32.HI R114, RZ, 0x6, R114 ;  /* 0x00000006ff727819 */ /* 0x000fe40000011672 */
[-C--:B------:R-:W-:Y:S02]  /*18db0*/  LEA.HI.X.SX32 R0, R20, R2.reuse, 0x1, P1 ;  /* 0x0000000214007211 */ /* 0x080fe400008f0eff */
[----:B------:R-:W-:Y:S02]  /*18dc0*/  LOP3.LUT R160, R160, 0x1e, RZ, 0xfc, !PT ;  /* 0x0000001ea0a07812 */ /* 0x000fe400078efcff */
[----:B------:R-:W-:Y:S01]  /*18dd0*/  SGXT.U32 R114, R114, 0x1 ;  /* 0x000000017272781a */ /* 0x000fe20000000000 */
[----:B------:R3:W-:Y:S01]  /*18de0*/  STL [R1+0x638], R0 ;  /* 0x0006380001007387 */ /* 0x0007e20000100800 */
[----:B------:R-:W-:-:S02]  /*18df0*/  LEA.HI.X.SX32 R3, R6, R2, 0x1, P2 ;  /* 0x0000000206037211 */ /* 0x000fc400010f0eff */
[----:B------:R-:W-:Y:S02]  /*18e00*/  LEA.HI.X.SX32 R2, R168, R2, 0x1, P3 ;  /* 0x00000002a8027211 */ /* 0x000fe400018f0eff */
[----:B------:R-:W-:Y:S02]  /*18e10*/  SHF.R.S32.HI R6, RZ, 0x1f, R117 ;  /* 0x0000001fff067819 */ /* 0x000fe40000011475 */
[----:B------:R-:W-:Y:S02]  /*18e20*/  LOP3.LUT R114, R114, 0x1c, RZ, 0xfc, !PT ;  /* 0x0000001c72727812 */ /* 0x000fe400078efcff */
[----:B------:R-:W-:-:S03]  /*18e30*/  SHF.R.S32.HI R7, RZ, 0x1f, R4 ;  /* 0x0000001fff077819 */ /* 0x000fc60000011404 */
[----:B------:R-:W-:Y:S02]  /*18e40*/  IMAD R26, R114, UR4, RZ ;  /* 0x00000004721a7c24 */ /* 0x000fe4000f8e02ff */
[----:B------:R-:W-:Y:S01]  /*18e50*/  IMAD R29, R7, 0x1c, RZ ;  /* 0x0000001c071d7824 */ /* 0x000fe200078e02ff */
[----:B------:R-:W-:Y:S04]  /*18e60*/  STL [R1+0x63c], R3 ;  /* 0x00063c0301007387 */ /* 0x000fe80000100800 */
[----:B------:R1:W-:Y:S01]  /*18e70*/  STL [R1+0x640], R2 ;  /* 0x0006400201007387 */ /* 0x0003e20000100800 */
[----:B------:R-:W-:Y:S01]  /*18e80*/  SHF.L.U64.HI R225, R8, 0x2, R225 ;  /* 0x0000000208e17819 */ /* 0x000fe200000102e1 */
[----:B---3--:R-:W-:Y:S01]  /*18e90*/  IMAD R0, R160, R164, RZ ;  /* 0x000000a4a0007224 */ /* 0x008fe200078e02ff */
[----:B------:R-:W-:Y:S01]  /*18ea0*/  SHF.L.U64.HI R227, R9, 0x2, R227 ;  /* 0x0000000209e37819 */ /* 0x000fe200000102e3 */
[----:B------:R-:W3:Y:S01]  /*18eb0*/  S2R R115, SR_TID.X ;  /* 0x0000000000737919 */ /* 0x000ee20000002100 */
[----:B-1----:R-:W1:Y:S01]  /*18ec0*/  LDC.64 R2, c[0x0][0x218] ;  /* 0x00008600ff027b82 */ /* 0x002e620000000a00 */
[----:B----4-:R-:W-:-:S04]  /*18ed0*/  IADD3 R170, P0, R117, R169, RZ ;  /* 0x000000a975aa7210 */ /* 0x010fc80007f1e0ff */
[-C--:B------:R-:W-:Y:S02]  /*18ee0*/  LEA.HI.X.SX32 R171, R169, R6.reuse, 0x1, P0 ;  /* 0x00000006a9ab7211 */ /* 0x080fe400000f0eff */
[C---:B------:R-:W-:Y:S02]  /*18ef0*/  IADD3 R162, P3, R117.reuse, R161, RZ ;  /* 0x000000a175a27210 */ /* 0x040fe40007f7e0ff */
[----:B--2---:R-:W-:Y:S02]  /*18f00*/  IADD3 R160, P1, R117, R5, RZ ;  /* 0x0000000575a07210 */ /* 0x004fe40007f3e0ff */
[-C--:B------:R-:W-:Y:S02]  /*18f10*/  LEA.HI.X.SX32 R163, R161, R6.reuse, 0x1, P3 ;  /* 0x00000006a1a37211 */ /* 0x080fe400018f0eff */
[----:B------:R-:W-:Y:S02]  /*18f20*/  IADD3 R158, P0, R117, R159, RZ ;  /* 0x0000009f759e7210 */ /* 0x000fe40007f1e0ff */
[----:B------:R-:W-:-:S02]  /*18f30*/  LEA.HI.X.SX32 R161, R5, R6, 0x1, P1 ;  /* 0x0000000605a17211 */ /* 0x000fc400008f0eff */
[----:B------:R-:W-:Y:S02]  /*18f40*/  LEA.HI.X.SX32 R159, R159, R6, 0x1, P0 ;  /* 0x000000069f9f7211 */ /* 0x000fe400000f0eff */
[----:B------:R-:W-:-:S04]  /*18f50*/  IADD3 R12, P0, R117, R0, RZ ;  /* 0x00000000750c7210 */ /* 0x000fc80007f1e0ff */
[----:B------:R-:W-:Y:S01]  /*18f60*/  LEA.HI.X.SX32 R7, R0, R6, 0x1, P0 ;  /* 0x0000000600077211 */ /* 0x000fe200000f0eff */
[----:B------:R-:W-:Y:S04]  /*18f70*/  STL [R1+0x53c], R12 ;  /* 0x00053c0c01007387 */ /* 0x000fe80000100800 */
[----:B------:R-:W-:Y:S01]  /*18f80*/  STL [R1+0x644], R7 ;  /* 0x0006440701007387 */ /* 0x000fe20000100800 */
[----:B------:R-:W-:-:S04]  /*18f90*/  IADD3 R20, P1, R117, R21, RZ ;  /* 0x0000001575147210 */ /* 0x000fc80007f3e0ff */
[----:B------:R-:W-:Y:S02]  /*18fa0*/  LEA.HI.X.SX32 R21, R21, R6, 0x1, P1 ;  /* 0x0000000615157211 */ /* 0x000fe400008f0eff */
[----:B------:R-:W-:-:S04]  /*18fb0*/  IADD3 R15, P1, R117, R26, RZ ;  /* 0x0000001a750f7210 */ /* 0x000fc80007f3e0ff */
[----:B------:R-:W-:-:S05]  /*18fc0*/  LEA.HI.X.SX32 R0, R26, R6, 0x1, P1 ;  /* 0x000000061a007211 */ /* 0x000fca00008f0eff */
[----:B------:R-:W-:Y:S04]  /*18fd0*/  STL [R1+0x648], R0 ;  /* 0x0006480001007387 */ /* 0x000fe80000100800 */
[----:B------:R-:W-:Y:S04]  /*18fe0*/  STL [R1], RZ ;  /* 0x000000ff01007387 */ /* 0x000fe80000100800 */
[----:B------:R-:W-:Y:S04]  /*18ff0*/  STL [R1+0x4], RZ ;  /* 0x000004ff01007387 */ /* 0x000fe80000100800 */
        /* <DEDUP_REMOVED lines=121> */
[----:B------:R-:W-:Y:S01]  /*19790*/  STL [R1+0x1ec], RZ ;  /* 0x0001ecff01007387 */ /* 0x000fe20000100800 */
[----:B------:R-:W-:-:S03]  /*197a0*/  IMAD.SHL.U32 R8, R8, 0x4, RZ ;  /* 0x0000000408087824 */ /* 0x000fc600078e00ff */
[----:B------:R-:W-:Y:S04]  /*197b0*/  STL [R1+0x1f0], RZ ;  /* 0x0001f0ff01007387 */ /* 0x000fe80000100800 */
[----:B------:R-:W-:Y:S04]  /*197c0*/  STL [R1+0x1f4], RZ ;  /* 0x0001f4ff01007387 */ /* 0x000fe80000100800 */
[----:B------:R-:W-:Y:S04]  /*197d0*/  STL [R1+0x1f8], RZ ;  /* 0x0001f8ff01007387 */ /* 0x000fe80000100800 */
[----:B------:R-:W-:Y:S04]  /*197e0*/  STL [R1+0x1fc], RZ ;  /* 0x0001fcff01007387 */ /* 0x000fe80000100800 */
[----:B------:R2:W-:Y:S04]  /*197f0*/  STL [R1+0x4d8], R225 ;  /* 0x0004d8e101007387 */ /* 0x0005e80000100800 */
[----:B------:R4:W-:Y:S01]  /*19800*/  STL [R1+0x4d4], R8 ;  /* 0x0004d40801007387 */ /* 0x0009e20000100800 */
[----:B--2---:R-:W-:-:S04]  /*19810*/  SHF.R.S32.HI R225, RZ, 0x1f, R4 ;  /* 0x0000001fffe17819 */ /* 0x004fc80000011404 */
[----:B------:R-:W-:Y:S01]  /*19820*/  SHF.L.U64.HI R225, R4, 0x2, R225 ;  /* 0x0000000204e17819 */ /* 0x000fe200000102e1 */
[----:B----4-:R-:W-:Y:S01]  /*19830*/  IMAD.SHL.U32 R8, R9, 0x4, RZ ;  /* 0x0000000409087824 */ /* 0x010fe200078e00ff */
[C---:B------:R-:W-:Y:S01]  /*19840*/  SHF.L.U64.HI R225, R10.reuse, 0x2, R229 ;  /* 0x000000020ae17819 */ /* 0x040fe200000102e5 */
[----:B------:R-:W-:Y:S01]  /*19850*/  IMAD.SHL.U32 R9, R10, 0x4, RZ ;  /* 0x000000040a097824 */ /* 0x000fe200078e00ff */
[----:B------:R-:W-:Y:S01]  /*19860*/  STL [R1+0x4d0], R227 ;  /* 0x0004d0e301007387 */ /* 0x000fe20000100800 */
[----:B------:R-:W-:-:S03]  /*19870*/  IMAD.SHL.U32 R10, R11, 0x4, RZ ;  /* 0x000000040b0a7824 */ /* 0x000fc600078e00ff */
[----:B------:R2:W-:Y:S04]  /*19880*/  STL [R1+0x4cc], R8 ;  /* 0x0004cc0801007387 */ /* 0x0005e80000100800 */
[----:B------:R-:W-:Y:S04]  /*19890*/  STL [R1+0x4c8], R225 ;  /* 0x0004c8e101007387 */ /* 0x000fe80000100800 */
[----:B------:R4:W-:Y:S01]  /*198a0*/  STL [R1+0x4c4], R9 ;  /* 0x0004c40901007387 */ /* 0x0009e20000100800 */
[----:B--2---:R-:W-:-:S05]  /*198b0*/  SHF.L.U64.HI R8, R11, 0x2, R231 ;  /* 0x000000020b087819 */ /* 0x004fca00000102e7 */
[----:B------:R2:W-:Y:S01]  /*198c0*/  STL [R1+0x4c0], R8 ;  /* 0x0004c00801007387 */ /* 0x0005e20000100800 */
[----:B----4-:R-:W-:-:S03]  /*198d0*/  SHF.L.U64.HI R9, R17, 0x2, R233 ;  /* 0x0000000211097819 */ /* 0x010fc600000102e9 */
[----:B------:R4:W-:Y:S04]  /*198e0*/  STL [R1+0x4bc], R10 ;  /* 0x0004bc0a01007387 */ /* 0x0009e80000100800 */
[----:B------:R3:W-:Y:S01]  /*198f0*/  STL [R1+0x4b8], R9 ;  /* 0x0004b80901007387 */ /* 0x0007e20000100800 */
[----:B--2---:R-:W-:Y:S01]  /*19900*/  IMAD.SHL.U32 R8, R17, 0x4, RZ ;  /* 0x0000000411087824 */ /* 0x004fe200078e00ff */
[----:B----4-:R-:W-:-:S04]  /*19910*/  SHF.L.U64.HI R10, R18, 0x2, R235 ;  /* 0x00000002120a7819 */ /* 0x010fc800000102eb */
[----:B------:R2:W-:Y:S01]  /*19920*/  STL [R1+0x4b4], R8 ;  /* 0x0004b40801007387 */ /* 0x0005e20000100800 */
[----:B---3--:R-:W-:-:S03]  /*19930*/  IMAD.SHL.U32 R9, R18, 0x4, RZ ;  /* 0x0000000412097824 */ /* 0x008fc600078e00ff */
[----:B------:R3:W-:Y:S04]  /*19940*/  STL [R1+0x4b0], R10 ;  /* 0x0004b00a01007387 */ /* 0x0007e80000100800 */
[----:B------:R4:W-:Y:S01]  /*19950*/  STL [R1+0x4ac], R9 ;  /* 0x0004ac0901007387 */ /* 0x0009e20000100800 */
[C---:B--2---:R-:W-:Y:S01]  /*19960*/  SHF.L.U64.HI R8, R19.reuse, 0x2, R237 ;  /* 0x0000000213087819 */ /* 0x044fe200000102ed */
[----:B---3--:R-:W-:-:S04]  /*19970*/  IMAD.SHL.U32 R10, R19, 0x4, RZ ;  /* 0x00000004130a7824 */ /* 0x008fc800078e00ff */
[----:B------:R2:W-:Y:S01]  /*19980*/  STL [R1+0x4a8], R8 ;  /* 0x0004a80801007387 */ /* 0x0005e20000100800 */
[----:B----4-:R-:W-:-:S03]  /*19990*/  SHF.L.U64.HI R9, R118, 0x2, R239 ;  /* 0x0000000276097819 */ /* 0x010fc600000102ef */
[----:B------:R3:W-:Y:S04]  /*199a0*/  STL [R1+0x4a4], R10 ;  /* 0x0004a40a01007387 */ /* 0x0007e80000100800 */
[----:B------:R4:W-:Y:S01]  /*199b0*/  STL [R1+0x4a0], R9 ;  /* 0x0004a00901007387 */ /* 0x0009e20000100800 */
[----:B--2---:R-:W-:Y:S01]  /*199c0*/  IMAD.SHL.U32 R8, R118, 0x4, RZ ;  /* 0x0000000476087824 */ /* 0x004fe200078e00ff */
[----:B---3--:R-:W-:-:S04]  /*199d0*/  SHF.L.U64.HI R10, R119, 0x2, R241 ;  /* 0x00000002770a7819 */ /* 0x008fc800000102f1 */
[----:B------:R2:W-:Y:S01]  /*199e0*/  STL [R1+0x49c], R8 ;  /* 0x00049c0801007387 */ /* 0x0005e20000100800 */
[----:B----4-:R-:W-:-:S03]  /*199f0*/  IMAD.SHL.U32 R9, R119, 0x4, RZ ;  /* 0x0000000477097824 */ /* 0x010fc600078e00ff */
        /* <DEDUP_REMOVED lines=21> */
[----:B---3--:R-:W-:Y:S02]  /*19b50*/  SHF.L.U64.HI R10, R125, 0x2, R128 ;  /* 0x000000027d0a7819 */ /* 0x008fe40000010280 */
[----:B------:R-:W2:Y:S01]  /*19b60*/  LDL.LU R128, [R1+0x814] ;  /* 0x0008140001807983 */ /* 0x000ea20000300800 */
[----:B----4-:R-:W-:-:S03]  /*19b70*/  SHF.L.U64.HI R9, R126, 0x2, R129 ;  /* 0x000000027e097819 */ /* 0x010fc60000010281 */
[----:B------:R3:W-:Y:S04]  /*19b80*/  STL [R1+0x46c], R8 ;  /* 0x00046c0801007387 */ /* 0x0007e80000100800 */
[----:B------:R4:W-:Y:S04]  /*19b90*/  STL [R1+0x468], R10 ;  /* 0x0004680a01007387 */ /* 0x0009e80000100800 */
[----:B------:R-:W2:Y:S01]  /*19ba0*/  LDL.LU R129, [R1+0x810] ;  /* 0x0008100001817983 */ /* 0x000ea20000300800 */
[----:B---3--:R-:W-:-:S05]  /*19bb0*/  IMAD.SHL.U32 R8, R125, 0x4, RZ ;  /* 0x000000047d087824 */ /* 0x008fca00078e00ff */
[----:B------:R3:W-:Y:S01]  /*19bc0*/  STL [R1+0x464], R8 ;  /* 0x0004640801007387 */ /* 0x0007e20000100800 */
[----:B----4-:R-:W-:-:S03]  /*19bd0*/  SHF.L.U64.HI R10, R127, 0x2, R130 ;  /* 0x000000027f0a7819 */ /* 0x010fc60000010282 */
[----:B------:R-:W-:Y:S04]  /*19be0*/  STL [R1+0x460], R9 ;  /* 0x0004600901007387 */ /* 0x000fe80000100800 */
[----:B------:R-:W4:Y:S01]  /*19bf0*/  LDL.LU R130, [R1+0x80c] ;  /* 0x00080c0001827983 */ /* 0x000f220000300800 */
[----:B---3--:R-:W-:-:S05]  /*19c00*/  IMAD.SHL.U32 R8, R126, 0x4, RZ ;  /* 0x000000047e087824 */ /* 0x008fca00078e00ff */
[----:B------:R3:W-:Y:S04]  /*19c10*/  STL [R1+0x45c], R8 ;  /* 0x00045c0801007387 */ /* 0x0007e80000100800 */
[----:B------:R1:W-:Y:S01]  /*19c20*/  STL [R1+0x458], R10 ;  /* 0x0004580a01007387 */ /* 0x0003e20000100800 */
[----:B---3--:R-:W-:Y:S01]  /*19c30*/  IMAD.SHL.U32 R8, R127, 0x4, RZ ;  /* 0x000000047f087824 */ /* 0x008fe200078e00ff */
[----:B--2---:R-:W-:Y:S02]  /*19c40*/  SHF.L.U64.HI R9, R128, 0x2, R131 ;  /* 0x0000000280097819 */ /* 0x004fe40000010283 */
[----:B------:R-:W2:Y:S04]  /*19c50*/  LDL.LU R131, [R1+0x808] ;  /* 0x0008080001837983 */ /* 0x000ea80000300800 */
[----:B------:R3:W-:Y:S04]  /*19c60*/  STL [R1+0x454], R8 ;  /* 0x0004540801007387 */ /* 0x0007e80000100800 */
[----:B------:R4:W-:Y:S01]  /*19c70*/  STL [R1+0x450], R9 ;  /* 0x0004500901007387 */ /* 0x0009e20000100800 */
[----:B-1----:R-:W-:-:S03]  /*19c80*/  SHF.L.U64.HI R10, R129, 0x2, R132 ;  /* 0x00000002810a7819 */ /* 0x002fc60000010284 */
[----:B------:R-:W2:Y:S01]  /*19c90*/  LDL.LU R132, [R1+0x804] ;  /* 0x0008040001847983 */ /* 0x000ea20000300800 */
[----:B---3--:R-:W-:-:S05]  /*19ca0*/  IMAD.SHL.U32 R8, R128, 0x4, RZ ;  /* 0x0000000480087824 */ /* 0x008fca00078e00ff */
[----:B------:R1:W-:Y:S04]  /*19cb0*/  STL [R1+0x44c], R8 ;  /* 0x00044c0801007387 */ /* 0x0003e80000100800 */
[----:B------:R-:W-:Y:S01]  /*19cc0*/  STL [R1+0x448], R10 ;  /* 0x0004480a01007387 */ /* 0x000fe20000100800 */
[----:B----4-:R-:W-:-:S03]  /*19cd0*/  SHF.L.U64.HI R9, R130, 0x2, R133 ;  /* 0x0000000282097819 */ /* 0x010fc60000010285 */
[----:B------:R-:W3:Y:S01]  /*19ce0*/  LDL.LU R133, [R1+0x800] ;  /* 0x0008000001857983 */ /* 0x000ee20000300800 */
[----:B-1----:R-:W-:-:S05]  /*19cf0*/  IMAD.SHL.U32 R8, R129, 0x4, RZ ;  /* 0x0000000481087824 */ /* 0x002fca00078e00ff */
[----:B------:R1:W-:Y:S04]  /*19d00*/  STL [R1+0x444], R8 ;  /* 0x0004440801007387 */ /* 0x0003e80000100800 */
[----:B------:R4:W-:Y:S01]  /*19d10*/  STL [R1+0x440], R9 ;  /* 0x0004400901007387 */ /* 0x0009e20000100800 */
[----:B-1----:R-:W-:Y:S01]  /*19d20*/  IMAD.SHL.U32 R8, R130, 0x4, RZ ;  /* 0x0000000482087824 */ /* 0x002fe200078e00ff */
[----:B--2---:R-:W-:Y:S02]  /*19d30*/  SHF.L.U64.HI R10, R131, 0x2, R134 ;  /* 0x00000002830a7819 */ /* 0x004fe40000010286 */
[----:B------:R-:W2:Y:S04]  /*19d40*/  LDL.LU R134, [R1+0x7fc] ;  /* 0x0007fc0001867983 */ /* 0x000ea80000300800 */
[----:B------:R1:W-:Y:S04]  /*19d50*/  STL [R1+0x43c], R8 ;  /* 0x00043c0801007387 */ /* 0x0003e80000100800 */
[----:B------:R3:W-:Y:S01]  /*19d60*/  STL [R1+0x438], R10 ;  /* 0x0004380a01007387 */ /* 0x0007e20000100800 */
[----:B----4-:R-:W-:-:S03]  /*19d70*/  SHF.L.U64.HI R9, R132, 0x2, R135 ;  /* 0x0000000284097819 */ /* 0x010fc60000010287 */
[----:B------:R-:W4:Y:S01]  /*19d80*/  LDL.LU R135, [R1+0x7f8] ;  /* 0x0007f80001877983 */ /* 0x000f220000300800 */
[----:B-1----:R-:W-:-:S05]  /*19d90*/  IMAD.SHL.U32 R8, R131, 0x4, RZ ;  /* 0x0000000483087824 */ /* 0x002fca00078e00ff */
[----:B------:R1:W-:Y:S04]  /*19da0*/  STL [R1+0x434], R8 ;  /* 0x0004340801007387 */ /* 0x0003e80000100800 */
[----:B------:R-:W-:Y:S01]  /*19db0*/  STL [R1+0x430], R9 ;  /* 0x0004300901007387 */ /* 0x000fe20000100800 */
[----:B---3--:R-:W-:-:S03]  /*19dc0*/  SHF.L.U64.HI R10, R133, 0x2, R136 ;  /* 0x00000002850a7819 */ /* 0x008fc60000010288 */
        /* <DEDUP_REMOVED lines=341> */
[----:B-1----:R-:W-:Y:S02]  /*1b320*/  IMAD.SHL.U32 R8, R222, 0x4, RZ ;  /* 0x00000004de087824 */ /* 0x002fe400078e00ff */
[----:B------:R-:W-:-:S03]  /*1b330*/  IMAD.SHL.U32 R9, R223, 0x4, RZ ;  /* 0x00000004df097824 */ /* 0x000fc600078e00ff */
[----:B------:R3:W-:Y:S04]  /*1b340*/  STL [R1+0x20c], R8 ;  /* 0x00020c0801007387 */ /* 0x0007e80000100800 */
[----:B------:R-:W-:Y:S01]  /*1b350*/  STL [R1+0x208], R10 ;  /* 0x0002080a01007387 */ /* 0x000fe20000100800 */
[----:B---3--:R-:W-:-:S03]  /*1b360*/  SHF.L.U64.HI R8, R252, 0x2, R246 ;  /* 0x00000002fc087819 */ /* 0x008fc600000102f6 */
[----:B------:R-:W3:Y:S04]  /*1b370*/  LDL.LU R246, [R1+0x6e0] ;  /* 0x0006e00001f67983 */ /* 0x000ee80000300800 */
[----:B------:R1:W-:Y:S04]  /*1b380*/  STL [R1+0x204], R9 ;  /* 0x0002040901007387 */ /* 0x0003e80000100800 */
[----:B------:R1:W-:Y:S01]  /*1b390*/  STL [R1+0x200], R8 ;  /* 0x0002000801007387 */ /* 0x0003e20000100800 */
[----:B--2---:R-:W-:-:S03]  /*1b3a0*/  SHF.L.U64.HI R251, R250, 0x2, R244 ;  /* 0x00000002fafb7819 */ /* 0x004fc600000102f4 */
[----:B------:R-:W2:Y:S01]  /*1b3b0*/  LDL.LU R244, [R1+0x6dc] ;  /* 0x0006dc0001f47983 */ /* 0x000ea20000300800 */
[----:B----4-:R-:W-:-:S03]  /*1b3c0*/  SHF.L.U64.HI R249, R248, 0x2, R242 ;  /* 0x00000002f8f97819 */ /* 0x010fc600000102f2 */
[----:B------:R-:W4:Y:S04]  /*1b3d0*/  LDL.LU R242, [R1+0x6d8] ;  /* 0x0006d80001f27983 */ /* 0x000f280000300800 */
[----:B------:R-:W4:Y:S04]  /*1b3e0*/  LDL.LU R239, [R1+0x5cc] ;  /* 0x0005cc0001ef7983 */ /* 0x000f280000300800 */
[----:B------:R-:W4:Y:S01]  /*1b3f0*/  LDL.LU R237, [R1+0x5d0] ;  /* 0x0005d00001ed7983 */ /* 0x000f220000300800 */
[----:B---3--:R-:W-:-:S03]  /*1b400*/  SHF.L.U64.HI R247, R246, 0x2, R236 ;  /* 0x00000002f6f77819 */ /* 0x008fc600000102ec */
[----:B------:R-:W3:Y:S04]  /*1b410*/  LDL.LU R236, [R1+0x6d4] ;  /* 0x0006d40001ec7983 */ /* 0x000ee80000300800 */
[----:B------:R-:W3:Y:S04]  /*1b420*/  LDL.LU R235, [R1+0x5d4] ;  /* 0x0005d40001eb7983 */ /* 0x000ee80000300800 */
[----:B------:R-:W3:Y:S01]  /*1b430*/  LDL.LU R233, [R1+0x5d8] ;  /* 0x0005d80001e97983 */ /* 0x000ee20000300800 */
[----:B--2---:R-:W-:-:S03]  /*1b440*/  SHF.L.U64.HI R245, R244, 0x2, R238 ;  /* 0x00000002f4f57819 */ /* 0x004fc600000102ee */
[----:B------:R-:W2:Y:S04]  /*1b450*/  LDL.LU R238, [R1+0x6d0] ;  /* 0x0006d00001ee7983 */ /* 0x000ea80000300800 */
[----:B------:R-:W3:Y:S04]  /*1b460*/  LDL.LU R231, [R1+0x5dc] ;  /* 0x0005dc0001e77983 */ /* 0x000ee80000300800 */
[----:B------:R-:W3:Y:S01]  /*1b470*/  LDL.LU R229, [R1+0x5e0] ;  /* 0x0005e00001e57983 */ /* 0x000ee20000300800 */
[----:B----4-:R-:W-:-:S03]  /*1b480*/  SHF.L.U64.HI R243, R242, 0x2, R240 ;  /* 0x00000002f2f37819 */ /* 0x010fc600000102f0 */
[----:B------:R-:W4:Y:S04]  /*1b490*/  LDL.LU R240, [R1+0x6cc] ;  /* 0x0006cc0001f07983 */ /* 0x000f280000300800 */
[----:B------:R-:W3:Y:S04]  /*1b4a0*/  LDL.LU R227, [R1+0x5e4] ;  /* 0x0005e40001e37983 */ /* 0x000ee80000300800 */
[----:B------:R-:W3:Y:S04]  /*1b4b0*/  LDL.LU R225, [R1+0x5e8] ;  /* 0x0005e80001e17983 */ /* 0x000ee80000300800 */
[----:B------:R-:W2:Y:S04]  /*1b4c0*/  LDL.LU R124, [R1+0x5ec] ;  /* 0x0005ec00017c7983 */ /* 0x000ea80000300800 */
[----:B------:R-:W2:Y:S04]  /*1b4d0*/  LDL R123, [R1+0x4e0] ;  /* 0x0004e000017b7983 */ /* 0x000ea80000100800 */
[----:B------:R-:W3:Y:S04]  /*1b4e0*/  LDL.LU R122, [R1+0x5f0] ;  /* 0x0005f000017a7983 */ /* 0x000ee80000300800 */
[----:B------:R-:W3:Y:S04]  /*1b4f0*/  LDL R121, [R1+0x4e4] ;  /* 0x0004e40001797983 */ /* 0x000ee80000100800 */
[----:B------:R-:W3:Y:S04]  /*1b500*/  LDL.LU R120, [R1+0x5f4] ;  /* 0x0005f40001787983 */ /* 0x000ee80000300800 */
[----:B------:R-:W3:Y:S04]  /*1b510*/  LDL.LU R119, [R1+0x4f0] ;  /* 0x0004f00001777983 */ /* 0x000ee80000300800 */
[----:B-1----:R-:W2:Y:S04]  /*1b520*/  LDL.LU R9, [R1+0x5f8] ;  /* 0x0005f80001097983 */ /* 0x002ea80000300800 */
[----:B------:R-:W2:Y:S01]  /*1b530*/  LDL.LU R8, [R1+0x4f4] ;  /* 0x0004f40001087983 */ /* 0x000ea20000300800 */
[----:B----4-:R-:W-:-:S03]  /*1b540*/  SHF.L.U64.HI R241, R240, 0x2, R234 ;  /* 0x00000002f0f17819 */ /* 0x010fc600000102ea */
[----:B------:R-:W4:Y:S04]  /*1b550*/  LDL.LU R234, [R1+0x6c8] ;  /* 0x0006c80001ea7983 */ /* 0x000f280000300800 */
[----:B------:R-:W4:Y:S04]  /*1b560*/  LDL.LU R118, [R1+0x5fc] ;  /* 0x0005fc0001767983 */ /* 0x000f280000300800 */
[----:B------:R-:W4:Y:S04]  /*1b570*/  LDL.LU R19, [R1+0x4f8] ;  /* 0x0004f80001137983 */ /* 0x000f280000300800 */
[----:B------:R-:W4:Y:S04]  /*1b580*/  LDL.LU R18, [R1+0x600] ;  /* 0x0006000001127983 */ /* 0x000f280000300800 */
[----:B------:R-:W4:Y:S04]  /*1b590*/  LDL.LU R17, [R1+0x4fc] ;  /* 0x0004fc0001117983 */ /* 0x000f280000300800 */
[----:B------:R-:W4:Y:S04]  /*1b5a0*/  LDL.LU R11, [R1+0x604] ;  /* 0x00060400010b7983 */ /* 0x000f280000300800 */
[----:B------:R-:W4:Y:S01]  /*1b5b0*/  LDL.LU R10, [R1+0x500] ;  /* 0x00050000010a7983 */ /* 0x000f220000300800 */
[C---:B--2---:R-:W-:Y:S01]  /*1b5c0*/  SHF.L.U64.HI R217, R8.reuse, 0x2, R9 ;  /* 0x0000000208d97819 */ /* 0x044fe20000010209 */
[----:B------:R-:W-:-:S02]  /*1b5d0*/  IMAD.SHL.U32 R216, R8, 0x4, RZ ;  /* 0x0000000408d87824 */ /* 0x000fc400078e00ff */
[----:B------:R-:W2:Y:S04]  /*1b5e0*/  LDL.LU R9, [R1+0x608] ;  /* 0x0006080001097983 */ /* 0x000ea80000300800 */
        /* <DEDUP_REMOVED lines=12> */
[----:B------:R-:W2:Y:S01]  /*1b6b0*/  LDL.LU R129, [R1+0x51c] ;  /* 0x00051c0001817983 */ /* 0x000ea20000300800 */
[----:B------:R-:W-:-:S03]  /*1b6c0*/  SHF.L.U64.HI R223, R123, 0x2, R124 ;  /* 0x000000027bdf7819 */ /* 0x000fc6000001027c */
[----:B------:R-:W2:Y:S01]  /*1b6d0*/  LDL.LU R128, [R1+0x628] ;  /* 0x0006280001807983 */ /* 0x000ea20000300800 */
[----:B------:R-:W-:-:S03]  /*1b6e0*/  IMAD.SHL.U32 R222, R123, 0x4, RZ ;  /* 0x000000047bde7824 */ /* 0x000fc600078e00ff */
[----:B------:R-:W2:Y:S01]  /*1b6f0*/  LDL.LU R127, [R1+0x520] ;  /* 0x00052000017f7983 */ /* 0x000ea20000300800 */
[----:B---3--:R-:W-:-:S03]  /*1b700*/  SHF.L.U64.HI R221, R121, 0x2, R122 ;  /* 0x0000000279dd7819 */ /* 0x008fc6000001027a */
[----:B------:R-:W3:Y:S01]  /*1b710*/  LDL.LU R126, [R1+0x62c] ;  /* 0x00062c00017e7983 */ /* 0x000ee20000300800 */
[----:B------:R-:W-:-:S03]  /*1b720*/  IMAD.SHL.U32 R220, R121, 0x4, RZ ;  /* 0x0000000479dc7824 */ /* 0x000fc600078e00ff */
[----:B------:R-:W3:Y:S01]  /*1b730*/  LDL.LU R125, [R1+0x524] ;  /* 0x00052400017d7983 */ /* 0x000ee20000300800 */
[----:B------:R-:W-:-:S03]  /*1b740*/  SHF.L.U64.HI R219, R119, 0x2, R120 ;  /* 0x0000000277db7819 */ /* 0x000fc60000010278 */
[----:B------:R-:W3:Y:S01]  /*1b750*/  LDL.LU R124, [R1+0x630] ;  /* 0x00063000017c7983 */ /* 0x000ee20000300800 */
[----:B------:R-:W-:-:S03]  /*1b760*/  IMAD.SHL.U32 R218, R119, 0x4, RZ ;  /* 0x0000000477da7824 */ /* 0x000fc600078e00ff */
[----:B------:R-:W3:Y:S04]  /*1b770*/  LDL.LU R123, [R1+0x528] ;  /* 0x00052800017b7983 */ /* 0x000ee80000300800 */
[----:B------:R-:W3:Y:S04]  /*1b780*/  LDL.LU R122, [R1+0x634] ;  /* 0x00063400017a7983 */ /* 0x000ee80000300800 */
[----:B------:R-:W3:Y:S04]  /*1b790*/  LDL.LU R121, [R1+0x52c] ;  /* 0x00052c0001797983 */ /* 0x000ee80000300800 */
[----:B------:R-:W3:Y:S04]  /*1b7a0*/  LDL.LU R120, [R1+0x638] ;  /* 0x0006380001787983 */ /* 0x000ee80000300800 */
[----:B------:R-:W3:Y:S01]  /*1b7b0*/  LDL.LU R119, [R1+0x530] ;  /* 0x0005300001777983 */ /* 0x000ee20000300800 */
[C---:B----4-:R-:W-:Y:S01]  /*1b7c0*/  SHF.L.U64.HI R215, R19.reuse, 0x2, R118 ;  /* 0x0000000213d77819 */ /* 0x050fe20000010276 */
[----:B------:R-:W-:Y:S01]  /*1b7d0*/  IMAD.SHL.U32 R214, R19, 0x4, RZ ;  /* 0x0000000413d67824 */ /* 0x000fe200078e00ff */
[C---:B------:R-:W-:Y:S01]  /*1b7e0*/  SHF.L.U64.HI R213, R17.reuse, 0x2, R18 ;  /* 0x0000000211d57819 */ /* 0x040fe20000010212 */
[----:B------:R-:W-:-:S02]  /*1b7f0*/  IMAD.SHL.U32 R212, R17, 0x4, RZ ;  /* 0x0000000411d47824 */ /* 0x000fc400078e00ff */
[----:B------:R-:W4:Y:S04]  /*1b800*/  LDL.LU R17, [R1+0x63c] ;  /* 0x00063c0001117983 */ /* 0x000f280000300800 */
[----:B------:R-:W4:Y:S01]  /*1b810*/  LDL.LU R118, [R1+0x534] ;  /* 0x0005340001767983 */ /* 0x000f220000300800 */
[C---:B------:R-:W-:Y:S01]  /*1b820*/  SHF.L.U64.HI R211, R10.reuse, 0x2, R11 ;  /* 0x000000020ad37819 */ /* 0x040fe2000001020b */
[----:B------:R-:W-:Y:S02]  /*1b830*/  IMAD.SHL.U32 R210, R10, 0x4, RZ ;  /* 0x000000040ad27824 */ /* 0x000fe400078e00ff */
[----:B------:R-:W3:Y:S04]  /*1b840*/  LDL.LU R19, [R1+0x640] ;  /* 0x0006400001137983 */ /* 0x000ee80000300800 */
[----:B------:R-:W3:Y:S04]  /*1b850*/  LDL.LU R18, [R1+0x538] ;  /* 0x0005380001127983 */ /* 0x000ee80000300800 */
[----:B------:R-:W4:Y:S04]  /*1b860*/  LDL.LU R11, [R1+0x644] ;  /* 0x00064400010b7983 */ /* 0x000f280000300800 */
[----:B------:R-:W4:Y:S01]  /*1b870*/  LDL.LU R10, [R1+0x53c] ;  /* 0x00053c00010a7983 */ /* 0x000f220000300800 */
[C---:B--2---:R-:W-:Y:S01]  /*1b880*/  SHF.L.U64.HI R209, R8.reuse, 0x2, R9 ;  /* 0x0000000208d17819 */ /* 0x044fe20000010209 */
[----:B------:R-:W-:-:S02]  /*1b890*/  IMAD.SHL.U32 R208, R8, 0x4, RZ ;  /* 0x0000000408d07824 */ /* 0x000fc400078e00ff */
[----:B------:R-:W2:Y:S04]  /*1b8a0*/  LDL.LU R9, [R1+0x614] ;  /* 0x0006140001097983 */ /* 0x000ea80000300800 */
[----:B------:R-:W3:Y:S01]  /*1b8b0*/  LDL.LU R8, [R1+0x648] ;  /* 0x0006480001087983 */ /* 0x000ee20000300800 */
[----:B------:R-:W1:Y:S01]  /*1b8c0*/  S2R R116, SR_TID.X ;  /* 0x0000000000747919 */ /* 0x000e620000002100 */
[----:B------:R-:W-:-:S04]  /*1b8d0*/  SHF.R.U32.HI R115, RZ, 0x6, R115 ;  /* 0x00000006ff737819 */ /* 0x000fc80000011673 */
[----:B------:R-:W-:Y:S02]  /*1b8e0*/  SGXT.U32 R115, R115, 0x1 ;  /* 0x000000017373781a */ /* 0x000fe40000000000 */
[----:B------:R-:W-:Y:S02]  /*1b8f0*/  IADD3 R168, P2, R117, R156, RZ ;  /* 0x0000009c75a87210 */ /* 0x000fe40007f5e0ff */
[----:B------:R-:W-:Y:S02]  /*1b900*/  LOP3.LUT R115, R115, 0x1a, RZ, 0xfc, !PT ;  /* 0x0000001a73737812 */ /* 0x000fe400078efcff */
[----:B------:R-:W-:Y:S02]  /*1b910*/  LEA.HI.X.SX32 R169, R156, R6, 0x1, P2 ;  /* 0x000000069ca97211 */ /* 0x000fe400010f0eff */
[----:B------:R-:W-:Y:S01]  /*1b920*/  IADD3 R156, P2, R117, R157, RZ ;  /* 0x0000009d759c7210 */ /* 0x000fe20007f5e0ff */
[----:B------:R-:W-:Y:S01]  /*1b930*/  IMAD R27, R115, UR5, RZ ;  /* 0x00000005731b7c24 */ /* 0x000fe2000f8e02ff */
[----:B------:R-:W-:-:S02]  /*1b940*/  IADD3 R22, P3, R117, R23, RZ ;  /* 0x0000001775167210 */ /* 0x000fc40007f7e0ff */
[----:B------:R-:W-:Y:S02]  /*1b950*/  LEA.HI.X.SX32 R157, R157, R6, 0x1, P2 ;  /* 0x000000069d9d7211 */ /* 0x000fe400010f0eff */
[----:B-1----:R-:W-:-:S04]  /*1b960*/  SHF.R.U32.HI R116, RZ, 0x6, R116 ;  /* 0x00000006ff747819 */ /* 0x002fc80000011674 */
[----:B------:R-:W-:-:S04]  /*1b970*/  SGXT.U32 R116, R116, 0x1 ;  /* 0x000000017474781a */ /* 0x000fc80000000000 */
[----:B------:R-:W-:Y:S02]  /*1b980*/  LOP3.LUT R116, R116, 0x18, RZ, 0xfc, !PT ;  /* 0x0000001874747812 */ /* 0x000fe400078efcff */
[----:B------:R-:W-:-:S03]  /*1b990*/  IADD3 R12, P2, R117, R27, RZ ;  /* 0x0000001b750c7210 */ /* 0x000fc60007f5e0ff */
[----:B------:R-:W-:Y:S01]  /*1b9a0*/  IMAD R28, R116, UR6, RZ ;  /* 0x00000006741c7c24 */ /* 0x000fe2000f8e02ff */
[-C--:B------:R-:W-:Y:S02]  /*1b9b0*/  LEA.HI.X.SX32 R23, R23, R6.reuse, 0x1, P3 ;  /* 0x0000000617177211 */ /* 0x080fe400018f0eff */
[----:B------:R-:W-:Y:S02]  /*1b9c0*/  LEA.HI.X.SX32 R14, R27, R6, 0x1, P2 ;  /* 0x000000061b0e7211 */ /* 0x000fe400010f0eff */
[----:B------:R-:W-:Y:S01]  /*1b9d0*/  IADD3 R16, P3, R117, R28, RZ ;  /* 0x0000001c75107210 */ /* 0x000fe20007f7e0ff */
[----:B------:R-:W-:-:S03]  /*1b9e0*/  IMAD.SHL.U32 R176, R15, 0x4, RZ ;  /* 0x000000040fb07824 */ /* 0x000fc600078e00ff */
[----:B------:R-:W-:Y:S01]  /*1b9f0*/  LEA.HI.X.SX32 R7, R28, R6, 0x1, P3 ;  /* 0x000000061c077211 */ /* 0x000fe200018f0eff */
[C---:B------:R-:W-:Y:S01]  /*1ba00*/  IMAD.SHL.U32 R174, R12.reuse, 0x4, RZ ;  /* 0x000000040cae7824 */ /* 0x040fe200078e00ff */
[----:B------:R-:W-:Y:S02]  /*1ba10*/  SHF.L.U64.HI R175, R12, 0x2, R14 ;  /* 0x000000020caf7819 */ /* 0x000fe4000001020e */
[C---:B------:R-:W-:Y:S02]  /*1ba20*/  SHF.L.U64.HI R173, R16.reuse, 0x2, R7 ;  /* 0x0000000210ad7819 */ /* 0x040fe40000010207 */
[----:B---3--:R-:W-:Y:S02]  /*1ba30*/  SHF.L.U64.HI R177, R15, 0x2, R8 ;  /* 0x000000020fb17819 */ /* 0x008fe40000010208 */
[----:B------:R1:W5:Y:S04]  /*1ba40*/  LDL.LU R15, [R1+0x6c4] ;  /* 0x0006c400010f7983 */ /* 0x0003680000300800 */
[----:B------:R1:W5:Y:S04]  /*1ba50*/  LDL.LU R14, [R1+0x6c0] ;  /* 0x0006c000010e7983 */ /* 0x0003680000300800 */
[----:B------:R1:W5:Y:S04]  /*1ba60*/  LDL.LU R12, [R1+0x6bc] ;  /* 0x0006bc00010c7983 */ /* 0x0003680000300800 */
[----:B------:R1:W5:Y:S01]  /*1ba70*/  LDL.LU R7, [R1+0x6b8] ;  /* 0x0006b80001077983 */ /* 0x0003620000300800 */
[----:B------:R-:W-:-:S02]  /*1ba80*/  IMAD.SHL.U32 R172, R16, 0x4, RZ ;  /* 0x0000000410ac7824 */ /* 0x000fc400078e00ff */
[----:B------:R-:W3:Y:S01]  /*1ba90*/  S2R R16, SR_TID.X ;  /* 0x0000000000107919 */ /* 0x000ee20000002100 */
[C---:B------:R-:W-:Y:S02]  /*1baa0*/  IADD3 R166, P5, R117.reuse, R165, RZ ;  /* 0x000000a575a67210 */ /* 0x040fe40007fbe0ff */
[----:B------:R-:W-:Y:S02]  /*1bab0*/  IADD3 R164, P4, R117, R152, RZ ;  /* 0x0000009875a47210 */ /* 0x000fe40007f9e0ff */
[-C--:B------:R-:W-:Y:S02]  /*1bac0*/  LEA.HI.X.SX32 R167, R165, R6.reuse, 0x1, P5 ;  /* 0x00000006a5a77211 */ /* 0x080fe400028f0eff */
[----:B------:R-:W-:Y:S02]  /*1bad0*/  LEA.HI.X.SX32 R165, R152, R6, 0x1, P4 ;  /* 0x0000000698a57211 */ /* 0x000fe400020f0eff */
[----:B------:R-:W-:Y:S02]  /*1bae0*/  SHF.R.S32.HI R5, RZ, 0x1f, R13 ;  /* 0x0000001fff057819 */ /* 0x000fe4000001140d */
[----:B------:R-:W-:-:S02]  /*1baf0*/  IADD3 R154, P5, R117, R155, RZ ;  /* 0x0000009b759a7210 */ /* 0x000fc40007fbe0ff */
[----:B------:R-:W-:Y:S01]  /*1bb00*/  IADD3 R152, P4, R117, R153, RZ ;  /* 0x0000009975987210 */ /* 0x000fe20007f9e0ff */
[----:B------:R-:W-:Y:S01]  /*1bb10*/  IMAD R5, R5, 0x1c, RZ ;  /* 0x0000001c05057824 */ /* 0x000fe200078e02ff */
[----:B------:R-:W-:Y:S01]  /*1bb20*/  SHF.L.U64.HI R183, R18, 0x2, R19 ;  /* 0x0000000212b77819 */ /* 0x000fe20000010213 */
[----:B------:R-:W-:Y:S01]  /*1bb30*/  IMAD.WIDE.U32 R2, R4, 0x1c, R2 ;  /* 0x0000001c04027825 */ /* 0x000fe200078e0002 */
[-C--:B------:R-:W-:Y:S02]  /*1bb40*/  LEA.HI.X.SX32 R155, R155, R6.reuse, 0x1, P5 ;  /* 0x000000069b9b7211 */ /* 0x080fe400028f0eff */
[----:B------:R-:W-:Y:S01]  /*1bb50*/  LEA.HI.X.SX32 R153, R153, R6, 0x1, P4 ;  /* 0x0000000699997211 */ /* 0x000fe200020f0eff */
[----:B------:R-:W-:Y:S01]  /*1bb60*/  IMAD.WIDE.U32 R24, R13, 0x1c, R24 ;  /* 0x0000001c0d187825 */ /* 0x000fe200078e0018 */
[----:B----4-:R-:W-:Y:S02]  /*1bb70*/  SHF.L.U64.HI R185, R118, 0x2, R17 ;  /* 0x0000000276b97819 */ /* 0x010fe40000010211 */
[----:B--2---:R-:W-:-:S02]  /*1bb80*/  SHF.R.S32.HI R19, RZ, 0x5, R9 ;  /* 0x00000005ff137819 */ /* 0x004fc40000011409 */
[----:B------:R-:W-:Y:S01]  /*1bb90*/  SHF.R.S32.HI R17, RZ, 0x1f, R13 ;  /* 0x0000001fff117819 */ /* 0x000fe2000001140d */
[----:B------:R-:W-:Y:S01]  /*1bba0*/  IMAD.IADD R0, R3, 0x1, R29 ;  /* 0x0000000103007824 */ /* 0x000fe200078e021d */
[----:B------:R-:W-:Y:S01]  /*1bbb0*/  SHF.L.U64.HI R181, R180, 0x2, R181 ;  /* 0x00000002b4b57819 */ /* 0x000fe200000102b5 */
[----:B------:R-:W-:Y:S01]  /*1bbc0*/  IMAD.IADD R5, R25, 0x1, R5 ;  /* 0x0000000119057824 */ /* 0x000fe200078e0205 */
[----:B------:R-:W-:Y:S02]  /*1bbd0*/  SHF.L.U64.HI R171, R170, 0x2, R171 ;  /* 0x00000002aaab7819 */ /* 0x000fe400000102ab */
[----:B---3--:R-:W-:Y:S01]  /*1bbe0*/  SHF.R.U32.HI R16, RZ, 0x6, R16 ;  /* 0x00000006ff107819 */ /* 0x008fe20000011610 */
[----:B------:R-:W-:Y:S01]  /*1bbf0*/  IMAD.MOV.U32 R6, RZ, RZ, R24 ;  /* 0x000000ffff067224 */ /* 0x000fe200078e0018 */
[----:B------:R-:W-:Y:S01]  /*1bc00*/  SHF.L.U64.HI R169, R168, 0x2, R169 ;  /* 0x00000002a8a97819 */ /* 0x000fe200000102a9 */
[----:B------:R-:W-:Y:S01]  /*1bc10*/  IMAD.SHL.U32 R206, R139, 0x4, RZ ;  /* 0x000000048bce7824 */ /* 0x000fe200078e00ff */
        /* <DEDUP_REMOVED lines=23> */
[----:B------:R-:W-:Y:S01]  /*1bd90*/  IMAD.MOV.U32 R3, RZ, RZ, 0x6 ;  /* 0x00000006ff037424 */ /* 0x000fe200078e00ff */
[----:B------:R-:W-:-:S02]  /*1bda0*/  SHF.L.U64.HI R235, R234, 0x2, R235 ;  /* 0x00000002eaeb7819 */ /* 0x000fc400000102eb */
[----:B------:R-:W-:Y:S02]  /*1bdb0*/  CS2R R24, SRZ ;  /* 0x0000000000187805 */ /* 0x000fe4000001ff00 */
[----:B------:R-:W-:Y:S02]  /*1bdc0*/  SHF.L.U64.HI R233, R232, 0x2, R233 ;  /* 0x00000002e8e97819 */ /* 0x000fe400000102e9 */
[----:B------:R-:W-:Y:S02]  /*1bdd0*/  CS2R R26, SRZ ;  /* 0x00000000001a7805 */ /* 0x000fe4000001ff00 */
[----:B------:R-:W-:Y:S02]  /*1bde0*/  SHF.L.U64.HI R231, R230, 0x2, R231 ;  /* 0x00000002e6e77819 */ /* 0x000fe400000102e7 */
[----:B------:R-:W-:Y:S02]  /*1bdf0*/  CS2R R28, SRZ ;  /* 0x00000000001c7805 */ /* 0x000fe4000001ff00 */
        /* <DEDUP_REMOVED lines=57> */
[----:B------:R-:W-:Y:S01]  /*1c190*/  CS2R R116, SRZ ;  /* 0x0000000000747805 */ /* 0x000fe2000001ff00 */
[----:B------:R-:W-:Y:S01]  /*1c1a0*/  IMAD.SHL.U32 R180, R180, 0x4, RZ ;  /* 0x00000004b4b47824 */ /* 0x000fe200078e00ff */
[----:B------:R-:W-:Y:S01]  /*1c1b0*/  SHF.L.U64.HI R17, R13, 0x2, R17 ;  /* 0x000000020d117819 */ /* 0x000fe20000010211 */
[----:B------:R-:W-:Y:S01]  /*1c1c0*/  IMAD.SHL.U32 R170, R170, 0x4, RZ ;  /* 0x00000004aaaa7824 */ /* 0x000fe200078e00ff */
[----:B------:R-:W-:Y:S01]  /*1c1d0*/  SHF.L.U64.HI R179, R10, 0x2, R11 ;  /* 0x000000020ab37819 */ /* 0x000fe2000001020b */
[----:B------:R-:W-:Y:S01]  /*1c1e0*/  IMAD.SHL.U32 R168, R168, 0x4, RZ ;  /* 0x00000004a8a87824 */ /* 0x000fe200078e00ff */
[----:B------:R-:W-:Y:S01]  /*1c1f0*/  SGXT.U32 R16, R16, 0x1 ;  /* 0x000000011010781a */ /* 0x000fe20000000000 */
[----:B------:R-:W-:Y:S01]  /*1c200*/  IMAD.SHL.U32 R166, R166, 0x4, RZ ;  /* 0x00000004a6a67824 */ /* 0x000fe200078e00ff */
[----:B------:R-:W-:Y:S01]  /*1c210*/  CS2R R118, SRZ ;  /* 0x0000000000767805 */ /* 0x000fe2000001ff00 */
        /* <DEDUP_REMOVED lines=32> */
[----:B------:R-:W-:-:S02]  /*1c420*/  IMAD.SHL.U32 R238, R238, 0x4, RZ ;  /* 0x00000004eeee7824 */ /* 0x000fc400078e00ff */
[----:B------:R-:W-:Y:S02]  /*1c430*/  IMAD.SHL.U32 R236, R236, 0x4, RZ ;  /* 0x00000004ecec7824 */ /* 0x000fe400078e00ff */
[----:B------:R-:W-:Y:S02]  /*1c440*/  IMAD.SHL.U32 R234, R234, 0x4, RZ ;  /* 0x00000004eaea7824 */ /* 0x000fe400078e00ff */
[----:B------:R-:W-:Y:S02]  /*1c450*/  IMAD.SHL.U32 R232, R232, 0x4, RZ ;  /* 0x00000004e8e87824 */ /* 0x000fe400078e00ff */
[----:B------:R-:W-:Y:S02]  /*1c460*/  IMAD.SHL.U32 R230, R230, 0x4, RZ ;  /* 0x00000004e6e67824 */ /* 0x000fe400078e00ff */
[----:B------:R-:W-:Y:S02]  /*1c470*/  IMAD.SHL.U32 R228, R228, 0x4, RZ ;  /* 0x00000004e4e47824 */ /* 0x000fe400078e00ff */
[----:B------:R-:W-:-:S02]  /*1c480*/  IMAD.SHL.U32 R226, R226, 0x4, RZ ;  /* 0x00000004e2e27824 */ /* 0x000fc400078e00ff */
[----:B------:R-:W-:Y:S02]  /*1c490*/  IMAD.SHL.U32 R224, R224, 0x4, RZ ;  /* 0x00000004e0e07824 */ /* 0x000fe400078e00ff */
[----:B------:R-:W-:Y:S02]  /*1c4a0*/  IMAD.SHL.U32 R182, R18, 0x4, RZ ;  /* 0x0000000412b67824 */ /* 0x000fe400078e00ff */
[----:B------:R-:W-:Y:S02]  /*1c4b0*/  IMAD.SHL.U32 R178, R10, 0x4, RZ ;  /* 0x000000040ab27824 */ /* 0x000fe400078e00ff */
[----:B------:R-:W-:Y:S01]  /*1c4c0*/  VIADD R8, R19, 0xfffffff9 ;  /* 0xfffffff913087836 */ /* 0x000fe20000000000 */
[----:B------:R-:W-:Y:S01]  /*1c4d0*/  UIADD3 UR24, UR24, -0xe0, URZ ;  /* 0xffffff2018187890 */ /* 0x000fe2000fffe03f */
[----:B------:R-:W-:Y:S01]  /*1c4e0*/  UMOV UR25, 0xffffffff ;  /* 0xffffffff00197882 */ /* 0x000fe20000000000 */
[----:B-1----:R-:W-:-:S10]  /*1c4f0*/  UMOV UR4, URZ ;  /* 0x0000003f00047c82 */ /* 0x002fd40008000000 */
.L_x_1:
[----:B------:R-:W-:Y:S01]  /*1c500*/  STL.64 [R1+0x8b0], R250 ;  /* 0x0008b0fa01007387 */ /* 0x000fe20000100a00 */
[----:B------:R-:W-:Y:S01]  /*1c510*/  UIADD3 UR25, UR25, 0x1, URZ ;  /* 0x0000000119197890 */ /* 0x000fe2000fffe03f */
[----:B------:R-:W-:-:S04]  /*1c520*/  DEPBAR.LE SB0, 0xc ;  /* 0x000083000000791a */ /* 0x000fc80000000000 */
[----:B------:R-:W-:Y:S04]  /*1c530*/  STL.64 [R1+0x8a8], R248 ;  /* 0x0008a8f801007387 */ /* 0x000fe80000100a00 */
        /* <DEDUP_REMOVED lines=61> */
[----:B------:R1:W-:Y:S04]  /*1c910*/  STL.64 [R1+0x6b8], R124 ;  /* 0x0006b87c01007387 */ /* 0x0003e80000100a00 */
[----:B-1----:R-:W2:Y:S04]  /*1c920*/  LDL.LU.64 R124, [R1] ;  /* 0x00000000017c7983 */ /* 0x002ea80000300a00 */
[----:B------:R-:W2:Y:S04]  /*1c930*/  LDL.LU.64 R126, [R1+0x8] ;  /* 0x00000800017e7983 */ /* 0x000ea80000300a00 */
        /* <DEDUP_REMOVED lines=61> */
[----:B------:R-:W2:Y:S01]  /*1cd10*/  LDL.LU.64 R250, [R1+0x1f8] ;  /* 0x0001f80001fa7983 */ /* 0x000ea20000300a00 */
[----:B------:R-:W-:Y:S01]  /*1cd20*/  UISETP.GT.AND UP0, UPT, UR25, 0x7, UPT ;  /* 0x000000071900788c */ /* 0x000fe2000bf04270 */
[----:B------:R-:W-:Y:S01]  /*1cd30*/  UMOV UR11, 0x40000040 ;  /* 0x40000040000b7882 */ /* 0x000fe20000000000 */
[----:B------:R-:W-:Y:S02]  /*1cd40*/  BAR.SYNC.DEFER_BLOCKING 0x0 ;  /* 0x0000000000007b1d */ /* 0x000fe40000010000 */
[----:B------:R-:W-:-:S04]  /*1cd50*/  USEL UR25, UR25, URZ, !UP0 ;  /* 0x0000003f19197287 */ /* 0x000fc8000c000000 */
[----:B------:R-:W-:Y:S02]  /*1cd60*/  ULEA UR5, UR25, UR7, 0xd ;  /* 0x0000000719057291 */ /* 0x000fe4000f8e683f */
[----:B------:R-:W-:Y:S02]  /*1cd70*/  ULEA UR6, UR25, UR7, 0x10 ;  /* 0x0000000719067291 */ /* 0x000fe4000f8e803f */
[----:B------:R-:W-:Y:S02]  /*1cd80*/  UIADD3 UR5, UR5, 0x80000, URZ ;  /* 0x0008000005057890 */ /* 0x000fe4000fffe03f */
[----:B------:R-:W-:Y:S02]  /*1cd90*/  USHF.R.U32.HI UR6, URZ, 0x4, UR6 ;  /* 0x000000043f067899 */ /* 0x000fe40008011606 */
[----:B------:R-:W-:Y:S02]  /*1cda0*/  USHF.R.U32.HI UR5, URZ, 0x4, UR5 ;  /* 0x000000043f057899 */ /* 0x000fe40008011605 */
[----:B------:R-:W-:-:S02]  /*1cdb0*/  USGXT.U32 UR10, UR6, 0xe ;  /* 0x0000000e060a789a */ /* 0x000fc40008000000 */
[----:B------:R-:W-:Y:S01]  /*1cdc0*/  USGXT.U32 UR8, UR5, 0xe ;  /* 0x0000000e0508789a */ /* 0x000fe20008000000 */
[----:B------:R-:W-:Y:S01]  /*1cdd0*/  UMOV UR9, 0x40000040 ;  /* 0x4000004000097882 */ /* 0x000fe20000000000 */
[----:B------:R-:W-:Y:S02]  /*1cde0*/  UIADD3 UR22, UP1, UR10, 0x2, URZ ;  /* 0x000000020a167890 */ /* 0x000fe4000ff3e03f */
[----:B------:R-:W-:Y:S01]  /*1cdf0*/  UIADD3 UR20, UP0, UR8, 0x2, URZ ;  /* 0x0000000208147890 */ /* 0x000fe2000ff1e03f */
[----:B------:R-:W-:Y:S01]  /*1ce00*/  UMOV UR5, URZ ;  /* 0x0000003f00057c82 */ /* 0x000fe20008000000 */
[----:B------:R-:W-:Y:S02]  /*1ce10*/  UMOV UR6, URZ ;  /* 0x0000003f00067c82 */ /* 0x000fe40008000000 */
[----:B------:R-:W-:Y:S02]  /*1ce20*/  UIADD3.X UR21, UR5, 0x40000040, URZ, UP0, !UPT ;  /* 0x4000004005157890 */ /* 0x000fe400087fe43f */
[----:B------:R-:W-:-:S02]  /*1ce30*/  UIADD3.X UR23, UR6, 0x40000040, URZ, UP1, !UPT ;  /* 0x4000004006177890 */ /* 0x000fc40008ffe43f */
[----:B------:R-:W-:Y:S02]  /*1ce40*/  UIADD3.64 UR12, UR20, 0x2, URZ ;  /* 0x00000002140c7897 */ /* 0x000fe4000fffe03f */
[----:B------:R-:W-:Y:S02]  /*1ce50*/  UIADD3.64 UR14, UR22, 0x2, URZ ;  /* 0x00000002160e7897 */ /* 0x000fe4000fffe03f */
[----:B------:R-:W-:Y:S02]  /*1ce60*/  UIADD3.64 UR18, UR22, 0x4, URZ ;  /* 0x0000000416127897 */ /* 0x000fe4000fffe03f */
[----:B------:R-:W-:Y:S01]  /*1ce70*/  UIADD3.64 UR16, UR20, 0x4, URZ ;  /* 0x0000000414107897 */ /* 0x000fe2000fffe03f */
[----:B--2---:R-:W-:-:S06]  /*1ce80*/  WARPGROUP.ARRIVE ;  /* 0x00000000000079c5 */ /* 0x004fcc0000000000 */
[----:B------:R-:W-:Y:S03]  /*1ce90*/  HGMMA.64x256x8.F32.TF32 R124, gdesc[UR8], R124, gsb0 ;  /* 0x07e00000087c79f0 */ /* 0x000fe6000800287c */
[----:B------:R-:W-:Y:S02]  /*1cea0*/  WARPGROUP.DEPBAR.LE gsb0, 0x0 ;  /* 0x00008000000079c5 */ /* 0x000fe40000010000 */
[----:B------:R-:W-:-:S15]  /*1ceb0*/  WARPGROUP.ARRIVE ;  /* 0x00000000000079c5 */ /* 0x000fde0000000000 */
[----:B------:R-:W-:-:S08]  /*1cec0*/  NOP ;  /* 0x0000000000007918 */ /* 0x000fd00000000000 */
        /* <DEDUP_REMOVED lines=10> */
[----:B------:R-:W-:Y:S04]  /*1cf70*/  STL.64 [R1], R124 ;  /* 0x0000007c01007387 */ /* 0x000fe80000100a00 */
        /* <DEDUP_REMOVED lines=63> */
[----:B-1----:R-:W2:Y:S04]  /*1d370*/  LDL.LU.64 R250, [R1+0x8b0] ;  /* 0x0008b00001fa7983 */ /* 0x002ea80000300a00 */
[----:B------:R-:W3:Y:S04]  /*1d380*/  LDL.LU.64 R248, [R1+0x8a8] ;  /* 0x0008a80001f87983 */ /* 0x000ee80000300a00 */
[----:B------:R-:W4:Y:S04]  /*1d390*/  LDL.LU.64 R246, [R1+0x8a0] ;  /* 0x0008a00001f67983 */ /* 0x000f280000300a00 */
[----:B------:R-:W2:Y:S04]  /*1d3a0*/  LDL.LU.64 R244, [R1+0x898] ;  /* 0x0008980001f47983 */ /* 0x000ea80000300a00 */
[----:B------:R-:W4:Y:S04]  /*1d3b0*/  LDL.LU.64 R242, [R1+0x890] ;  /* 0x0008900001f27983 */ /* 0x000f280000300a00 */
        /* <DEDUP_REMOVED lines=59> */
[----:B------:R-:W-:Y:S01]  /*1d770*/  UIADD3.64 UR10, UR22, 0x7fe, URZ ;  /* 0x000007fe160a7897 */ /* 0x000fe2000fffe03f */
[----:B------:R-:W-:Y:S01]  /*1d780*/  VIADD R8, R19, 0xfffffff9 ;  /* 0xfffffff913087836 */ /* 0x000fe20000000000 */
[----:B------:R-:W-:Y:S01]  /*1d790*/  UIADD3.64 UR14, UR22, 0x802, URZ ;  /* 0x00000802160e7897 */ /* 0x000fe2000fffe03f */
[C---:B------:R-:W-:Y:S01]  /*1d7a0*/  ISETP.GE.AND P1, PT, R16.reuse, UR24, PT ;  /* 0x0000001810007c0c */ /* 0x040fe2000bf26270 */
[----:B------:R-:W-:Y:S01]  /*1d7b0*/  UIADD3.64 UR18, UR22, 0x804, URZ ;  /* 0x0000080416127897 */ /* 0x000fe2000fffe03f */
[----:B------:R-:W-:Y:S01]  /*1d7c0*/  LOP3.LUT R9, R16, 0x2, RZ, 0xfc, !PT ;  /* 0x0000000210097812 */ /* 0x000fe200078efcff */
[----:B------:R-:W-:Y:S01]  /*1d7d0*/  VIADD R3, R3, 0x1 ;  /* 0x0000000103037836 */ /* 0x000fe20000000000 */
[----:B------:R-:W-:-:S02]  /*1d7e0*/  ISETP.LE.AND P0, PT, R8, UR4, PT ;  /* 0x0000000408007c0c */ /* 0x000fc4000bf03270 */
[----:B------:R-:W-:Y:S02]  /*1d7f0*/  SEL R8, RZ, 0x4, P1 ;  /* 0x00000004ff087807 */ /* 0x000fe40000800000 */
[----:B------:R-:W-:Y:S02]  /*1d800*/  ISETP.GE.AND P1, PT, R9, UR24, PT ;  /* 0x0000001809007c0c */ /* 0x000fe4000bf26270 */
[----:B------:R-:W-:Y:S02]  /*1d810*/  SEL R8, R8, RZ, !P0 ;  /* 0x000000ff08087207 */ /* 0x000fe40004000000 */
[----:B------:R-:W-:Y:S02]  /*1d820*/  LOP3.LUT R17, R16, 0x4, RZ, 0xfc, !PT ;  /* 0x0000000410117812 */ /* 0x000fe400078efcff */
[----:B------:R-:W-:Y:S02]  /*1d830*/  ISETP.NE.U32.AND P2, PT, R8, RZ, PT ;  /* 0x000000ff0800720c */ /* 0x000fe40003f45070 */
[----:B------:R-:W-:-:S02]  /*1d840*/  SEL R8, RZ, 0x4, P1 ;  /* 0x00000004ff087807 */ /* 0x000fc40000800000 */
[C---:B------:R-:W-:Y:S02]  /*1d850*/  ISETP.GT.AND P1, PT, R3.reuse, 0x7, PT ;  /* 0x000000070300780c */ /* 0x040fe40003f24270 */
[----:B------:R-:W-:Y:S02]  /*1d860*/  SEL R8, R8, RZ, !P0 ;  /* 0x000000ff08087207 */ /* 0x000fe40004000000 */
[----:B------:R-:W-:Y:S02]  /*1d870*/  SEL R18, R3, RZ, !P1 ;  /* 0x000000ff03127207 */ /* 0x000fe40004800000 */
[----:B------:R-:W-:Y:S02]  /*1d880*/  ISETP.NE.U32.AND P3, PT, R8, RZ, PT ;  /* 0x000000ff0800720c */ /* 0x000fe40003f65070 */
[----:B------:R-:W-:Y:S02]  /*1d890*/  IADD3 R8, P1, R6, R20, RZ ;  /* 0x0000001406087210 */ /* 0x000fe40007f3e0ff */
[----:B------:R-:W-:-:S02]  /*1d8a0*/  LEA R3, R18, UR7, 0xd ;  /* 0x0000000712037c11 */ /* 0x000fc4000f8e68ff */
[----:B------:R-:W-:Y:S01]  /*1d8b0*/  LOP3.LUT R11, R16, 0x6, RZ, 0xfc, !PT ;  /* 0x00000006100b7812 */ /* 0x000fe200078efcff */
[----:B------:R-:W-:Y:S01]  /*1d8c0*/  IMAD.X R9, R5, 0x1, R21, P1 ;  /* 0x0000000105097824 */ /* 0x000fe200008e0615 */
[----:B-----5:R-:W-:Y:S01]  /*1d8d0*/  IADD3 R10, R15, 0x100000, R3 ;  /* 0x001000000f0a7810 */ /* 0x020fe20007ffe003 */
[----:B--2---:R-:W-:-:S06]  /*1d8e0*/  WARPGROUP.ARRIVE ;  /* 0x00000000000079c5 */ /* 0x004fcc0000000000 */
[----:B------:R-:W-:Y:S01]  /*1d8f0*/  HGMMA.64x256x8.F32.TF32 R24, gdesc[UR8], R24, gsb0 ;  /* 0x07e00000081879f0 */ /* 0x000fe20008002818 */
[----:B------:R-:W-:Y:S01]  /*1d900*/  UIADD3.64 UR10, UR22, 0x800, URZ ;  /* 0x00000800160a7897 */ /* 0x000fe2000fffe03f */
[----:B------:R-:W-:Y:S01]  /*1d910*/  UMOV UR8, UR20 ;  /* 0x0000001400087c82 */ /* 0x000fe20008000000 */
[----:B------:R-:W-:Y:S01]  /*1d920*/  UMOV UR9, UR21 ;  /* 0x0000001500097c82 */ /* 0x000fe20008000000 */
[----:B------:R-:W-:Y:S02]  /*1d930*/  WARPGROUP.DEPBAR.LE gsb0, 0x0 ;  /* 0x00008000000079c5 */ /* 0x000fe40000010000 */
[----:B------:R-:W-:-:S15]  /*1d940*/  WARPGROUP.ARRIVE ;  /* 0x00000000000079c5 */ /* 0x000fde0000000000 */
[----:B------:R-:W-:-:S07]  /*1d950*/  NOP ;  /* 0x0000000000007918 */ /* 0x000fce0000000000 */
        /* <DEDUP_REMOVED lines=10> */
[----:B------:R-:W-:Y:S06]  /*1da00*/  BAR.SYNC.DEFER_BLOCKING 0x0 ;  /* 0x0000000000007b1d */ /* 0x000fec0000010000 */
[----:B------:R-:W-:Y:S01]  /*1da10*/  @!PT LDS RZ, [RZ] ;  /* 0x00000000fffff984 */ /* 0x000fe20000000800 */
[----:B------:R-:W-:Y:S01]  /*1da20*/  @!PT LDS RZ, [RZ] ;  /* 0x00000000fffff984 */ /* 0x000fe20000000800 */
[----:B------:R-:W-:Y:S01]  /*1da30*/  @!PT LDS RZ, [RZ] ;  /* 0x00000000fffff984 */ /* 0x000fe20000000800 */
[----:B------:R1:W-:Y:S02]  /*1da40*/  LDGSTS.E [R10+-0x80000], desc[UR26][R8.64], P2 ;  /* 0x80000000080a7fae */ /* 0x0003e4000912185a */
[----:B-1----:R-:W-:-:S05]  /*1da50*/  IADD3 R8, P1, R6, R22, RZ ;  /* 0x0000001606087210 */ /* 0x002fca0007f3e0ff */
[----:B------:R-:W-:Y:S01]  /*1da60*/  IMAD.X R9, R5, 0x1, R23, P1 ;  /* 0x0000000105097824 */ /* 0x000fe200008e0617 */
[----:B------:R-:W-:Y:S02]  /*1da70*/  ISETP.GE.AND P1, PT, R17, UR24, PT ;  /* 0x0000001811007c0c */ /* 0x000fe4000bf26270 */
[----:B------:R-:W-:Y:S02]  /*1da80*/  LOP3.LUT R17, R16, 0x8, RZ, 0xfc, !PT ;  /* 0x0000000810117812 */ /* 0x000fe400078efcff */
[----:B------:R1:W-:Y:S02]  /*1da90*/  LDGSTS.E [R10+-0x7fff8], desc[UR26][R8.64], P3 ;  /* 0x80008000080a7fae */ /* 0x0003e4000992185a */
[----:B-1----:R-:W-:Y:S02]  /*1daa0*/  SEL R8, RZ, 0x4, P1 ;  /* 0x00000004ff087807 */ /* 0x002fe40000800000 */
[----:B------:R-:W-:Y:S02]  /*1dab0*/  ISETP.GE.AND P1, PT, R11, UR24, PT ;  /* 0x000000180b007c0c */ /* 0x000fe4000bf26270 */
[----:B------:R-:W-:-:S02]  /*1dac0*/  SEL R8, R8, RZ, !P0 ;  /* 0x000000ff08087207 */ /* 0x000fc40004000000 */
[----:B------:R-:W-:Y:S02]  /*1dad0*/  LOP3.LUT R11, R15, 0x10, RZ, 0x3c, !PT ;  /* 0x000000100f0b7812 */ /* 0x000fe400078e3cff */
[----:B------:R-:W-:Y:S02]  /*1dae0*/  ISETP.NE.U32.AND P2, PT, R8, RZ, PT ;  /* 0x000000ff0800720c */ /* 0x000fe40003f45070 */
[----:B------:R-:W-:Y:S02]  /*1daf0*/  SEL R8, RZ, 0x4, P1 ;  /* 0x00000004ff087807 */ /* 0x000fe40000800000 */
[----:B------:R-:W-:Y:S02]  /*1db00*/  IADD3 R10, R11, 0x100000, R3 ;  /* 0x001000000b0a7810 */ /* 0x000fe40007ffe003 */
[----:B------:R-:W-:Y:S02]  /*1db10*/  SEL R8, R8, RZ, !P0 ;  /* 0x000000ff08087207 */ /* 0x000fe40004000000 */
[----:B------:R-:W-:-:S02]  /*1db20*/  LOP3.LUT R11, R16, 0xa, RZ, 0xfc, !PT ;  /* 0x0000000a100b7812 */ /* 0x000fc400078efcff */
[----:B------:R-:W-:Y:S02]  /*1db30*/  ISETP.NE.U32.AND P1, PT, R8, RZ, PT ;  /* 0x000000ff0800720c */ /* 0x000fe40003f25070 */
[----:B----4-:R-:W-:-:S05]  /*1db40*/  IADD3 R8, P3, R6, R152, RZ ;  /* 0x0000009806087210 */ /* 0x010fca0007f7e0ff */
[----:B------:R-:W-:-:S05]  /*1db50*/  IMAD.X R9, R5, 0x1, R153, P3 ;  /* 0x0000000105097824 */ /* 0x000fca00018e0699 */
[----:B------:R3:W-:Y:S02]  /*1db60*/  LDGSTS.E [R10+-0x80000], desc[UR26][R8.64], P2 ;  /* 0x80000000080a7fae */ /* 0x0007e4000912185a */
[----:B---3--:R-:W-:-:S05]  /*1db70*/  IADD3 R8, P2, R6, R154, RZ ;  /* 0x0000009a06087210 */ /* 0x008fca0007f5e0ff */
[----:B------:R-:W-:-:S05]  /*1db80*/  IMAD.X R9, R5, 0x1, R155, P2 ;  /* 0x0000000105097824 */ /* 0x000fca00010e069b */
[----:B------:R1:W-:Y:S01]  /*1db90*/  LDGSTS.E [R10+-0x7fff8], desc[UR26][R8.64], P1 ;  /* 0x80008000080a7fae */ /* 0x0003e2000892185a */
[----:B------:R-:W-:Y:S02]  /*1dba0*/  ISETP.GE.AND P1, PT, R17, UR24, PT ;  /* 0x0000001811007c0c */ /* 0x000fe4000bf26270 */
[----:B------:R-:W-:Y:S02]  /*1dbb0*/  LOP3.LUT R17, R16, 0xc, RZ, 0xfc, !PT ;  /* 0x0000000c10117812 */ /* 0x000fe400078efcff */
[----:B-1----:R-:W-:Y:S02]  /*1dbc0*/  SEL R8, RZ, 0x4, P1 ;  /* 0x00000004ff087807 */ /* 0x002fe40000800000 */
[----:B------:R-:W-:Y:S02]  /*1dbd0*/  ISETP.GE.AND P1, PT, R11, UR24, PT ;  /* 0x000000180b007c0c */ /* 0x000fe4000bf26270 */
[----:B------:R-:W-:Y:S02]  /*1dbe0*/  SEL R8, R8, RZ, !P0 ;  /* 0x000000ff08087207 */ /* 0x000fe40004000000 */
[----:B------:R-:W-:-:S02]  /*1dbf0*/  LOP3.LUT R11, R15, 0x20, RZ, 0x3c, !PT ;  /* 0x000000200f0b7812 */ /* 0x000fc400078e3cff */
[----:B------:R-:W-:Y:S02]  /*1dc00*/  ISETP.NE.U32.AND P2, PT, R8, RZ, PT ;  /* 0x000000ff0800720c */ /* 0x000fe40003f45070 */
[----:B------:R-:W-:Y:S02]  /*1dc10*/  SEL R8, RZ, 0x4, P1 ;  /* 0x00000004ff087807 */ /* 0x000fe40000800000 */
[----:B------:R-:W-:Y:S02]  /*1dc20*/  IADD3 R10, R11, 0x100000, R3 ;  /* 0x001000000b0a7810 */ /* 0x000fe40007ffe003 */
[----:B------:R-:W-:Y:S02]  /*1dc30*/  SEL R8, R8, RZ, !P0 ;  /* 0x000000ff08087207 */ /* 0x000fe40004000000 */
[----:B------:R-:W-:Y:S02]  /*1dc40*/  LOP3.LUT R11, R16, 0xe, RZ, 0xfc, !PT ;  /* 0x0000000e100b7812 */ /* 0x000fe400078efcff */
[----:B------:R-:W-:-:S02]  /*1dc50*/  ISETP.NE.U32.AND P1, PT, R8, RZ, PT ;  /* 0x000000ff0800720c */ /* 0x000fc40003f25070 */
[----:B------:R-:W-:-:S05]  /*1dc60*/  IADD3 R8, P3, R6, R156, RZ ;  /* 0x0000009c06087210 */ /* 0x000fca0007f7e0ff */
[----:B------:R-:W-:-:S05]  /*1dc70*/  IMAD.X R9, R5, 0x1, R157, P3 ;  /* 0x0000000105097824 */ /* 0x000fca00018e069d */
[----:B------:R1:W-:Y:S02]  /*1dc80*/  LDGSTS.E [R10+-0x80000], desc[UR26][R8.64], P2 ;  /* 0x80000000080a7fae */ /* 0x0003e4000912185a */
[----:B-1----:R-:W-:-:S05]  /*1dc90*/  IADD3 R8, P2, R6, R158, RZ ;  /* 0x0000009e06087210 */ /* 0x002fca0007f5e0ff */
        /* <DEDUP_REMOVED lines=75> */
[----:B------:R-:W-:Y:S02]  /*1e150*/  LEA R17, R18, UR7, 0x10 ;  /* 0x0000000712117c11 */ /* 0x000fe4000f8e80ff */
[----:B-1----:R-:W-:Y:S02]  /*1e160*/  SEL R8, RZ, 0x4, P1 ;  /* 0x00000004ff087807 */ /* 0x002fe40000800000 */
[----:B------:R-:W-:Y:S02]  /*1e170*/  ISETP.GE.AND P1, PT, R11, UR24, PT ;  /* 0x000000180b007c0c */ /* 0x000fe4000bf26270 */
[----:B------:R-:W-:Y:S02]  /*1e180*/  LOP3.LUT R11, R15, 0x70, RZ, 0x3c, !PT ;  /* 0x000000700f0b7812 */ /* 0x000fe400078e3cff */
[----:B------:R-:W-:-:S02]  /*1e190*/  SEL R8, R8, RZ, !P0 ;  /* 0x000000ff08087207 */ /* 0x000fc40004000000 */
[----:B------:R-:W-:Y:S02]  /*1e1a0*/  IADD3 R3, R11, 0x100000, R3 ;  /* 0x001000000b037810 */ /* 0x000fe40007ffe003 */
[----:B------:R-:W1:Y:S01]  /*1e1b0*/  S2R R11, SR_TID.X ;  /* 0x00000000000b7919 */ /* 0x000e620000002100 */
[----:B------:R-:W-:Y:S02]  /*1e1c0*/  ISETP.NE.U32.AND P2, PT, R8, RZ, PT ;  /* 0x000000ff0800720c */ /* 0x000fe40003f45070 */
[----:B------:R-:W-:-:S04]  /*1e1d0*/  SEL R8, RZ, 0x4, P1 ;  /* 0x00000004ff087807 */ /* 0x000fc80000800000 */
[----:B------:R-:W-:-:S04]  /*1e1e0*/  SEL R8, R8, RZ, !P0 ;  /* 0x000000ff08087207 */ /* 0x000fc80004000000 */
[----:B------:R-:W-:Y:S02]  /*1e1f0*/  ISETP.NE.U32.AND P1, PT, R8, RZ, PT ;  /* 0x000000ff0800720c */ /* 0x000fe40003f25070 */
[----:B------:R-:W-:-:S05]  /*1e200*/  IADD3 R8, P3, R6, R176, RZ ;  /* 0x000000b006087210 */ /* 0x000fca0007f7e0ff */
[----:B------:R-:W-:-:S05]  /*1e210*/  IMAD.X R9, R5, 0x1, R177, P3 ;  /* 0x0000000105097824 */ /* 0x000fca00018e06b1 */
[----:B------:R2:W-:Y:S01]  /*1e220*/  LDGSTS.E [R3+-0x80000], desc[UR26][R8.64], P2 ;  /* 0x8000000008037fae */ /* 0x0005e2000912185a */
[----:B-1----:R-:W-:Y:S02]  /*1e230*/  LOP3.LUT R11, R11, 0x1f, RZ, 0xc0, !PT ;  /* 0x0000001f0b0b7812 */ /* 0x002fe400078ec0ff */
[----:B--2---:R-:W-:-:S05]  /*1e240*/  IADD3 R8, P2, R6, R178, RZ ;  /* 0x000000b206087210 */ /* 0x004fca0007f5e0ff */
[----:B------:R-:W-:-:S05]  /*1e250*/  IMAD.X R9, R5, 0x1, R179, P2 ;  /* 0x0000000105097824 */ /* 0x000fca00010e06b3 */
[----:B------:R1:W-:Y:S01]  /*1e260*/  LDGSTS.E [R3+-0x7fff8], desc[UR26][R8.64], P1 ;  /* 0x8000800008037fae */ /* 0x0003e2000892185a */
[----:B------:R-:W-:-:S03]  /*1e270*/  ISETP.GE.AND P1, PT, R11, UR24, PT ;  /* 0x000000180b007c0c */ /* 0x000fc6000bf26270 */
[----:B------:R-:W0:Y:S01]  /*1e280*/  LDGDEPBAR ;  /* 0x00000000000079af */ /* 0x000e220000000000 */
[----:B-1----:R-:W-:Y:S02]  /*1e290*/  SEL R3, RZ, 0x4, P1 ;  /* 0x00000004ff037807 */ /* 0x002fe40000800000 */
[----:B------:R-:W-:Y:S02]  /*1e2a0*/  IADD3 R10, P1, R2, R180, RZ ;  /* 0x000000b4020a7210 */ /* 0x000fe40007f3e0ff */
[----:B------:R-:W-:-:S03]  /*1e2b0*/  SEL R3, R3, RZ, !P0 ;  /* 0x000000ff03037207 */ /* 0x000fc60004000000 */
[----:B------:R-:W-:Y:S01]  /*1e2c0*/  IMAD.X R11, R0, 0x1, R181, P1 ;  /* 0x00000001000b7824 */ /* 0x000fe200008e06b5 */
[----:B------:R-:W-:Y:S01]  /*1e2d0*/  ISETP.NE.U32.AND P0, PT, R3, RZ, PT ;  /* 0x000000ff0300720c */ /* 0x000fe20003f05070 */
[----:B------:R-:W-:Y:S01]  /*1e2e0*/  IMAD.IADD R3, R12, 0x1, R17 ;  /* 0x000000010c037824 */ /* 0x000fe200078e0211 */
[----:B------:R-:W-:-:S05]  /*1e2f0*/  IADD3 R8, P1, R2, R184, RZ ;  /* 0x000000b802087210 */ /* 0x000fca0007f3e0ff */
[----:B------:R-:W-:-:S06]  /*1e300*/  IMAD.X R9, R0, 0x1, R185, P1 ;  /* 0x0000000100097824 */ /* 0x000fcc00008e06b9 */
[----:B------:R-:W-:Y:S04]  /*1e310*/  LDGSTS.E [R3], desc[UR26][R10.64], P0 ;  /* 0x000000000a037fae */ /* 0x000fe8000812185a */
[----:B------:R1:W-:Y:S04]  /*1e320*/  LDGSTS.E [R3+0x400], desc[UR26][R8.64], P0 ;  /* 0x0040000008037fae */ /* 0x0003e8000812185a */
[----:B------:R-:W2:Y:S01]  /*1e330*/  LDL R10, [R1+0x22c] ;  /* 0x00022c00010a7983 */ /* 0x000ea20000100800 */
[----:B-1----:R-:W-:-:S03]  /*1e340*/  IADD3 R8, P1, R2, R188, RZ ;  /* 0x000000bc02087210 */ /* 0x002fc60007f3e0ff */
[----:B------:R-:W3:Y:S02]  /*1e350*/  LDL R11, [R1+0x230] ;  /* 0x00023000010b7983 */ /* 0x000ee40000100800 */
[----:B------:R-:W-:-:S05]  /*1e360*/  IMAD.X R9, R0, 0x1, R189, P1 ;  /* 0x0000000100097824 */ /* 0x000fca00008e06bd */
[----:B------:R1:W-:Y:S02]  /*1e370*/  LDGSTS.E [R3+0x800], desc[UR26][R8.64], P0 ;  /* 0x0080000008037fae */ /* 0x0003e4000812185a */
[----:B-1----:R-:W-:-:S05]  /*1e380*/  IADD3 R8, P1, R2, R192, RZ ;  /* 0x000000c002087210 */ /* 0x002fca0007f3e0ff */
        /* <DEDUP_REMOVED lines=43> */
[----:B------:R1:W-:Y:S04]  /*1e640*/  LDGSTS.E [R3+0x4400], desc[UR26][R8.64], P0 ;  /* 0x0440000008037fae */ /* 0x0003e8000812185a */
[----:B------:R-:W4:Y:S01]  /*1e650*/  LDL R9, [R1+0x200] ;  /* 0x0002000001097983 */ /* 0x000f220000100800 */
[----:B-1----:R-:W-:-:S05]  /*1e660*/  IADD3 R8, P1, R2, R252, RZ ;  /* 0x000000fc02087210 */ /* 0x002fca0007f3e0ff */
[----:B----4-:R-:W-:-:S05]  /*1e670*/  IMAD.X R9, R0, 0x1, R9, P1 ;  /* 0x0000000100097824 */ /* 0x010fca00008e0609 */
[----:B------:R1:W-:Y:S04]  /*1e680*/  LDGSTS.E [R3+0x4800], desc[UR26][R8.64], P0 ;  /* 0x0480000008037fae */ /* 0x0003e8000812185a */
[----:B------:R-:W1:Y:S02]  /*1e690*/  LDL R9, [R1+0x20c] ;  /* 0x00020c0001097983 */ /* 0x000e640000100800 */
[----:B-1----:R-:W-:Y:S02]  /*1e6a0*/  IADD3 R8, P1, R2, R9, RZ ;  /* 0x0000000902087210 */ /* 0x002fe40007f3e0ff */
[----:B------:R-:W4:Y:S03]  /*1e6b0*/  LDL R9, [R1+0x210] ;  /* 0x0002100001097983 */ /* 0x000f260000100800 */
[----:B----4-:R-:W-:-:S05]  /*1e6c0*/  IMAD.X R9, R0, 0x1, R9, P1 ;  /* 0x0000000100097824 */ /* 0x010fca00008e0609 */
[----:B------:R1:W-:Y:S04]  /*1e6d0*/  LDGSTS.E [R3+0x4c00], desc[UR26][R8.64], P0 ;  /* 0x04c0000008037fae */ /* 0x0003e8000812185a */
[----:B------:R-:W1:Y:S02]  /*1e6e0*/  LDL R9, [R1+0x21c] ;  /* 0x00021c0001097983 */ /* 0x000e640000100800 */
[----:B-1----:R-:W-:Y:S02]  /*1e6f0*/  IADD3 R8, P1, R2, R9, RZ ;  /* 0x0000000902087210 */ /* 0x002fe40007f3e0ff */
[----:B------:R-:W4:Y:S03]  /*1e700*/  LDL R9, [R1+0x220] ;  /* 0x0002200001097983 */ /* 0x000f260000100800 */
[----:B----4-:R-:W-:-:S05]  /*1e710*/  IMAD.X R9, R0, 0x1, R9, P1 ;  /* 0x0000000100097824 */ /* 0x010fca00008e0609 */
[----:B------:R2:W-:Y:S02]  /*1e720*/  LDGSTS.E [R3+0x5000], desc[UR26][R8.64], P0 ;  /* 0x0500000008037fae */ /* 0x0005e4000812185a */
[----:B--2---:R-:W-:Y:S02]  /*1e730*/  IADD3 R8, P1, R2, R10, RZ ;  /* 0x0000000a02087210 */ /* 0x004fe40007f3e0ff */
[----:B------:R-:W2:Y:S03]  /*1e740*/  LDL R10, [R1+0x290] ;  /* 0x00029000010a7983 */ /* 0x000ea60000100800 */
[----:B---3--:R-:W-:Y:S02]  /*1e750*/  IMAD.X R9, R0, 0x1, R11, P1 ;  /* 0x0000000100097824 */ /* 0x008fe400008e060b */
[----:B------:R-:W3:Y:S04]  /*1e760*/  LDL R11, [R1+0x28c] ;  /* 0x00028c00010b7983 */ /* 0x000ee80000100800 */
[----:B------:R1:W-:Y:S04]  /*1e770*/  LDGSTS.E [R3+0x5400], desc[UR26][R8.64], P0 ;  /* 0x0540000008037fae */ /* 0x0003e8000812185a */
[----:B------:R-:W1:Y:S02]  /*1e780*/  LDL R9, [R1+0x23c] ;  /* 0x00023c0001097983 */ /* 0x000e640000100800 */
[----:B-1----:R-:W-:-:S02]  /*1e790*/  IADD3 R8, P1, R2, R9, RZ ;  /* 0x0000000902087210 */ /* 0x002fc40007f3e0ff */
[----:B------:R-:W4:Y:S03]  /*1e7a0*/  LDL R9, [R1+0x240] ;  /* 0x0002400001097983 */ /* 0x000f260000100800 */
        /* <DEDUP_REMOVED lines=22> */
[----:B---3--:R-:W-:Y:S02]  /*1e910*/  IADD3 R8, P1, R2, R11, RZ ;  /* 0x0000000b02087210 */ /* 0x008fe40007f3e0ff */
[----:B------:R-:W3:Y:S03]  /*1e920*/  LDL R11, [R1+0x2ec] ;  /* 0x0002ec00010b7983 */ /* 0x000ee60000100800 */
[----:B--2---:R-:W-:Y:S02]  /*1e930*/  IMAD.X R9, R0, 0x1, R10, P1 ;  /* 0x0000000100097824 */ /* 0x004fe400008e060a */
[----:B------:R-:W2:Y:S04]  /*1e940*/  LDL R10, [R1+0x2f0] ;  /* 0x0002f000010a7983 */ /* 0x000ea80000100800 */
        /* <DEDUP_REMOVED lines=180> */
[----:B------:R1:W-:Y:S02]  /*1f490*/  LDGSTS.E [R3+0xfc00], desc[UR26][R8.64], P0 ;  /* 0x0fc0000008037fae */ /* 0x0003e4000812185a */
[----:B-1----:R-:W-:Y:S01]  /*1f4a0*/  IADD3 R8, P1, R2, R182, RZ ;  /* 0x000000b602087210 */ /* 0x002fe20007f3e0ff */
[----:B------:R-:W-:-:S02]  /*1f4b0*/  IMAD.IADD R3, R14, 0x1, R17 ;  /* 0x000000010e037824 */ /* 0x000fc400078e0211 */
[----:B------:R-:W4:Y:S02]  /*1f4c0*/  LDL R17, [R1+0x228] ;  /* 0x0002280001117983 */ /* 0x000f240000100800 */
        /* <DEDUP_REMOVED lines=53> */
[----:B------:R-:W1:Y:S02]  /*1f820*/  LDL R9, [R1+0x204] ;  /* 0x0002040001097983 */ /* 0x000e640000100800 */
[----:B-1----:R-:W-:Y:S02]  /*1f830*/  IADD3 R8, P1, R2, R9, RZ ;  /* 0x0000000902087210 */ /* 0x002fe40007f3e0ff */
[----:B------:R-:W3:Y:S03]  /*1f840*/  LDL R9, [R1+0x208] ;  /* 0x0002080001097983 */ /* 0x000ee60000100800 */
[----:B---3--:R-:W-:-:S05]  /*1f850*/  IMAD.X R9, R0, 0x1, R9, P1 ;  /* 0x0000000100097824 */ /* 0x008fca00008e0609 */
[----:B------:R1:W-:Y:S04]  /*1f860*/  LDGSTS.E [R3+0x4a00], desc[UR26][R8.64], P0 ;  /* 0x04a0000008037fae */ /* 0x0003e8000812185a */
[----:B------:R-:W1:Y:S02]  /*1f870*/  LDL R9, [R1+0x214] ;  /* 0x0002140001097983 */ /* 0x000e640000100800 */
[----:B-1----:R-:W-:Y:S02]  /*1f880*/  IADD3 R8, P1, R2, R9, RZ ;  /* 0x0000000902087210 */ /* 0x002fe40007f3e0ff */
[----:B------:R-:W3:Y:S03]  /*1f890*/  LDL R9, [R1+0x218] ;  /* 0x0002180001097983 */ /* 0x000ee60000100800 */
[----:B---3--:R-:W-:-:S05]  /*1f8a0*/  IMAD.X R9, R0, 0x1, R9, P1 ;  /* 0x0000000100097824 */ /* 0x008fca00008e0609 */
[----:B------:R1:W-:Y:S04]  /*1f8b0*/  LDGSTS.E [R3+0x4e00], desc[UR26][R8.64], P0 ;  /* 0x04e0000008037fae */ /* 0x0003e8000812185a */
[----:B------:R-:W1:Y:S02]  /*1f8c0*/  LDL R9, [R1+0x224] ;  /* 0x0002240001097983 */ /* 0x000e640000100800 */
[----:B-1----:R-:W-:-:S05]  /*1f8d0*/  IADD3 R8, P1, R2, R9, RZ ;  /* 0x0000000902087210 */ /* 0x002fca0007f3e0ff */
[----:B----4-:R-:W-:Y:S02]  /*1f8e0*/  IMAD.X R9, R0, 0x1, R17, P1 ;  /* 0x0000000100097824 */ /* 0x010fe400008e0611 */
[----:B------:R-:W3:Y:S04]  /*1f8f0*/  LDL R17, [R1+0x288] ;  /* 0x0002880001117983 */ /* 0x000ee80000100800 */
[----:B------:R1:W-:Y:S02]  /*1f900*/  LDGSTS.E [R3+0x5200], desc[UR26][R8.64], P0 ;  /* 0x0520000008037fae */ /* 0x0003e4000812185a */
[----:B-1----:R-:W-:Y:S02]  /*1f910*/  IADD3 R8, P1, R2, R11, RZ ;  /* 0x0000000b02087210 */ /* 0x002fe40007f3e0ff */
[----:B------:R-:W4:Y:S03]  /*1f920*/  LDL R11, [R1+0x294] ;  /* 0x00029400010b7983 */ /* 0x000f260000100800 */
[----:B--2---:R-:W-:-:S02]  /*1f930*/  IMAD.X R9, R0, 0x1, R10, P1 ;  /* 0x0000000100097824 */ /* 0x004fc400008e060a */
[----:B------:R-:W2:Y:S04]  /*1f940*/  LDL R10, [R1+0x298] ;  /* 0x00029800010a7983 */ /* 0x000ea80000100800 */
[----:B------:R1:W-:Y:S04]  /*1f950*/  LDGSTS.E [R3+0x5600], desc[UR26][R8.64], P0 ;  /* 0x0560000008037fae */ /* 0x0003e8000812185a */
[----:B------:R-:W1:Y:S02]  /*1f960*/  LDL R9, [R1+0x244] ;  /* 0x0002440001097983 */ /* 0x000e640000100800 */
[----:B-1----:R-:W-:-:S02]  /*1f970*/  IADD3 R8, P1, R2, R9, RZ ;  /* 0x0000000902087210 */ /* 0x002fc40007f3e0ff */
        /* <DEDUP_REMOVED lines=20> */
[----:B------:R-:W-:Y:S02]  /*1fac0*/  IMAD.X R9, R0, 0x1, R17, P1 ;  /* 0x0000000100097824 */ /* 0x000fe400008e0611 */
[----:B------:R-:W3:Y:S04]  /*1fad0*/  LDL R17, [R1+0x2e8] ;  /* 0x0002e80001117983 */ /* 0x000ee80000100800 */
[----:B------:R4:W-:Y:S02]  /*1fae0*/  LDGSTS.E [R3+0x6a00], desc[UR26][R8.64], P0 ;  /* 0x06a0000008037fae */ /* 0x0009e4000812185a */
[----:B----4-:R-:W-:Y:S02]  /*1faf0*/  IADD3 R8, P1, R2, R11, RZ ;  /* 0x0000000b02087210 */ /* 0x010fe40007f3e0ff */
        /* <DEDUP_REMOVED lines=174> */
[----:B------:R-:W1:Y:S01]  /*205e0*/  LDL R9, [R1+0x4c4] ;  /* 0x0004c40001097983 */ /* 0x000e620000100800 */
[----:B------:R-:W-:Y:S01]  /*205f0*/  UIADD3 UR4, UR4, 0x1, URZ ;  /* 0x0000000104047890 */ /* 0x000fe2000fffe03f */
[----:B------:R-:W-:Y:S01]  /*20600*/  LEA R6, P2, R13, R6, 0x2 ;  /* 0x000000060d067211 */ /* 0x000fe200078410ff */
[----:B------:R-:W-:Y:S01]  /*20610*/  UIADD3 UR24, UR24, -0x20, URZ ;  /* 0xffffffe018187890 */ /* 0x000fe2000fffe03f */
[----:B-1----:R-:W-:-:S05]  /*20620*/  IADD3 R8, P1, R2, R9, RZ ;  /* 0x0000000902087210 */ /* 0x002fca0007f3e0ff */
[----:B------:R-:W-:-:S05]  /*20630*/  IMAD.X R9, R0, 0x1, R17, P1 ;  /* 0x0000000100097824 */ /* 0x000fca00008e0611 */
[----:B------:R4:W-:Y:S02]  /*20640*/  LDGSTS.E [R3+0xfa00], desc[UR26][R8.64], P0 ;  /* 0x0fa0000008037fae */ /* 0x0009e4000812185a */
[----:B----4-:R-:W-:-:S05]  /*20650*/  IADD3 R8, P1, R2, R11, RZ ;  /* 0x0000000b02087210 */ /* 0x010fca0007f3e0ff */
[----:B--2---:R-:W-:-:S05]  /*20660*/  IMAD.X R9, R0, 0x1, R10, P1 ;  /* 0x0000000100097824 */ /* 0x004fca00008e060a */
[----:B------:R1:W-:Y:S01]  /*20670*/  LDGSTS.E [R3+0xfe00], desc[UR26][R8.64], P0 ;  /* 0x0fe0000008037fae */ /* 0x0003e2000812185a */
[----:B------:R-:W-:Y:S02]  /*20680*/  ISETP.NE.U32.AND P0, PT, R19, UR4, PT ;  /* 0x0000000413007c0c */ /* 0x000fe4000bf05070 */
[----:B------:R-:W-:Y:S01]  /*20690*/  SHF.R.S32.HI R10, RZ, 0x1f, R13 ;  /* 0x0000001fff0a7819 */ /* 0x000fe2000001140d */
[----:B------:R-:W0:Y:S01]  /*206a0*/  LDGDEPBAR ;  /* 0x00000000000079af */ /* 0x000e220000000000 */
[----:B------:R-:W-:Y:S02]  /*206b0*/  SHF.R.S32.HI R11, RZ, 0x1f, R4 ;  /* 0x0000001fff0b7819 */ /* 0x000fe40000011404 */
[C---:B------:R-:W-:Y:S02]  /*206c0*/  LEA R2, P1, R4.reuse, R2, 0x2 ;  /* 0x0000000204027211 */ /* 0x040fe400078210ff */
[----:B------:R-:W-:Y:S02]  /*206d0*/  SHF.L.U64.HI R11, R4, 0x2, R11 ;  /* 0x00000002040b7819 */ /* 0x000fe4000001020b */
[----:B------:R-:W-:Y:S01]  /*206e0*/  SHF.L.U64.HI R10, R13, 0x2, R10 ;  /* 0x000000020d0a7819 */ /* 0x000fe2000001020a */
[----:B-1----:R-:W-:-:S02]  /*206f0*/  IMAD.MOV.U32 R3, RZ, RZ, R18 ;  /* 0x000000ffff037224 */ /* 0x002fc400078e0012 */
[----:B------:R-:W-:Y:S02]  /*20700*/  IMAD.X R0, R0, 0x1, R11, P1 ;  /* 0x0000000100007824 */ /* 0x000fe400008e060b */
[----:B------:R-:W-:Y:S01]  /*20710*/  IMAD.X R5, R5, 0x1, R10, P2 ;  /* 0x0000000105057824 */ /* 0x000fe200010e060a */
[----:B------:R-:W-:Y:S06]  /*20720*/  @P0 BRA `(.L_x_1) ;  /* 0xffffffbc00740947 */ /* 0x000fec000383ffff */
.L_x_0:
[----:B------:R-:W2:Y:S01]  /*20730*/  LDL.LU R10, [R1+0x4e8] ;  /* 0x0004e800010a7983 */ /* 0x000ea20000300800 */
[----:B------:R-:W-:-:S04]  /*20740*/  DEPBAR.LE SB0, 0x0 ;  /* 0x000080000000791a */ /* 0x000fc80000000000 */
[----:B------:R-:W3:Y:S01]  /*20750*/  LDL.LU R9, [R1+0x4ec] ;  /* 0x0004ec0001097983 */ /* 0x000ee20000300800 */
[----:B-----5:R-:W1:Y:S01]  /*20760*/  S2R R0, SR_TID.X ;  /* 0x0000000000007919 */ /* 0x020e620000002100 */
[----:B------:R-:W4:Y:S01]  /*20770*/  S2R R17, SR_TID.X ;  /* 0x0000000000117919 */ /* 0x000f220000002100 */
[C---:B------:R-:W-:Y:S01]  /*20780*/  LOP3.LUT R6, R7.reuse, R16, RZ, 0xfc, !PT ;  /* 0x0000001007067212 */ /* 0x040fe200078efcff */
[----:B------:R-:W-:Y:S01]  /*20790*/  ULDC UR4, c[0x0][0x244] ;  /* 0x0000910000047ab9 */ /* 0x000fe20000000800 */
[----:B------:R-:W-:Y:S01]  /*207a0*/  ULDC.64 UR8, c[0x0][0x220] ;  /* 0x0000880000087ab9 */ /* 0x000fe20000000a00 */
[----:B------:R-:W2:Y:S01]  /*207b0*/  LDL.LU R8, [R1+0x654] ;  /* 0x0006540001087983 */ /* 0x000ea20000300800 */
[C-C-:B------:R-:W-:Y:S01]  /*207c0*/  LOP3.LUT R4, R7.reuse, 0x2, R16.reuse, 0xfe, !PT ;  /* 0x0000000207047812 */ /* 0x140fe200078efe10 */
[----:B------:R-:W-:Y:S01]  /*207d0*/  ULDC UR5, c[0x0][0x22c] ;  /* 0x00008b0000057ab9 */ /* 0x000fe20000000800 */
[----:B------:R-:W-:Y:S01]  /*207e0*/  LOP3.LUT R5, R7, 0x4, R16, 0xfe, !PT ;  /* 0x0000000407057812 */ /* 0x000fe200078efe10 */
[----:B------:R-:W-:Y:S01]  /*207f0*/  STL.64 [R1+0xbb8], R150 ;  /* 0x000bb89601007387 */ /* 0x000fe20000100a00 */
[----:B------:R-:W-:-:S03]  /*20800*/  ULDC UR6, c[0x0][0x22c] ;  /* 0x00008b0000067ab9 */ /* 0x000fc60000000800 */
        /* <DEDUP_REMOVED lines=63> */
[----:B-1----:R-:W3:Y:S04]  /*20c00*/  LDL.LU R24, [R1] ;  /* 0x0000000001187983 */ /* 0x002ee80000300800 */
[----:B------:R-:W3:Y:S04]  /*20c10*/  LDL.LU R25, [R1+0x4] ;  /* 0x0000040001197983 */ /* 0x000ee80000300800 */
[----:B------:R-:W3:Y:S04]  /*20c20*/  LDL.LU R26, [R1+0x8] ;  /* 0x00000800011a7983 */ /* 0x000ee80000300800 */
[----:B------:R-:W3:Y:S04]  /*20c30*/  LDL.LU R27, [R1+0xc] ;  /* 0x00000c00011b7983 */ /* 0x000ee80000300800 */
        /* <DEDUP_REMOVED lines=27> */
[----:B------:R-:W-:-:S03]  /*20df0*/  IMAD.SHL.U32 R2, R0, 0x8, RZ ;  /* 0x0000000800027824 */ /* 0x000fc600078e00ff */
[----:B------:R-:W2:Y:S01]  /*20e00*/  LDL.LU R55, [R1+0x7c] ;  /* 0x00007c0001377983 */ /* 0x000ea20000300800 */
[----:B------:R-:W-:-:S03]  /*20e10*/  IMAD.SHL.U32 R3, R0, 0x80, RZ ;  /* 0x0000008000037824 */ /* 0x000fc600078e00ff */
[----:B------:R-:W2:Y:S04]  /*20e20*/  LDL.LU R56, [R1+0x80] ;  /* 0x0000800001387983 */ /* 0x000ea80000300800 */
[----:B------:R-:W2:Y:S04]  /*20e30*/  LDL.LU R57, [R1+0x84] ;  /* 0x0000840001397983 */ /* 0x000ea80000300800 */
[----:B------:R-:W2:Y:S04]  /*20e40*/  LDL.LU R58, [R1+0x88] ;  /* 0x00008800013a7983 */ /* 0x000ea80000300800 */
[----:B------:R-:W2:Y:S01]  /*20e50*/  LDL.LU R59, [R1+0x8c] ;  /* 0x00008c00013b7983 */ /* 0x000ea20000300800 */
[----:B------:R-:W-:-:S03]  /*20e60*/  LOP3.LUT R0, R2, 0x380, RZ, 0xc0, !PT ;  /* 0x0000038002007812 */ /* 0x000fc600078ec0ff */
[----:B------:R-:W2:Y:S01]  /*20e70*/  LDL.LU R60, [R1+0x90] ;  /* 0x00009000013c7983 */ /* 0x000ea20000300800 */
[----:B------:R-:W-:-:S03]  /*20e80*/  LOP3.LUT R3, R3, 0x400, RZ, 0xc0, !PT ;  /* 0x0000040003037812 */ /* 0x000fc600078ec0ff */
[----:B------:R-:W2:Y:S01]  /*20e90*/  LDL.LU R61, [R1+0x94] ;  /* 0x00009400013d7983 */ /* 0x000ea20000300800 */
[----:B----4-:R-:W-:-:S03]  /*20ea0*/  IMAD.SHL.U32 R2, R17, 0x10, RZ ;  /* 0x0000001011027824 */ /* 0x010fc600078e00ff */
[----:B------:R-:W4:Y:S04]  /*20eb0*/  LDL.LU R62, [R1+0x98] ;  /* 0x00009800013e7983 */ /* 0x000f280000300800 */
[----:B------:R-:W4:Y:S04]  /*20ec0*/  LDL.LU R63, [R1+0x9c] ;  /* 0x00009c00013f7983 */ /* 0x000f280000300800 */
[----:B------:R-:W4:Y:S01]  /*20ed0*/  LDL.LU R64, [R1+0xa0] ;  /* 0x0000a00001407983 */ /* 0x000f220000300800 */
[----:B------:R-:W-:-:S03]  /*20ee0*/  IADD3 R3, R0, UR7, R3 ;  /* 0x0000000700037c10 */ /* 0x000fc6000fffe003 */
[----:B------:R-:W4:Y:S01]  /*20ef0*/  LDL.LU R65, [R1+0xa4] ;  /* 0x0000a40001417983 */ /* 0x000f220000300800 */
[----:B------:R-:W-:-:S03]  /*20f00*/  LOP3.LUT R0, R2, 0x70, RZ, 0xc0, !PT ;  /* 0x0000007002007812 */ /* 0x000fc600078ec0ff */
[----:B------:R-:W4:Y:S04]  /*20f10*/  LDL.LU R66, [R1+0xa8] ;  /* 0x0000a80001427983 */ /* 0x000f280000300800 */
[----:B------:R-:W4:Y:S04]  /*20f20*/  LDL.LU R67, [R1+0xac] ;  /* 0x0000ac0001437983 */ /* 0x000f280000300800 */
[----:B------:R-:W4:Y:S04]  /*20f30*/  LDL.LU R68, [R1+0xb0] ;  /* 0x0000b00001447983 */ /* 0x000f280000300800 */
[----:B------:R-:W4:Y:S04]  /*20f40*/  LDL.LU R69, [R1+0xb4] ;  /* 0x0000b40001457983 */ /* 0x000f280000300800 */
[----:B------:R-:W4:Y:S01]  /*20f50*/  LDL.LU R70, [R1+0xb8] ;  /* 0x0000b80001467983 */ /* 0x000f220000300800 */
[----:B------:R-:W-:Y:S01]  /*20f60*/  IMAD.IADD R3, R0, 0x1, R3 ;  /* 0x0000000100037824 */ /* 0x000fe200078e0203 */
[----:B------:R-:W-:Y:S06]  /*20f70*/  BAR.SYNC.DEFER_BLOCKING 0x0 ;  /* 0x0000000000007b1d */ /* 0x000fec0000010000 */
        /* <DEDUP_REMOVED lines=21> */
[----:B------:R-:W-:-:S03]  /*210d0*/  LOP3.LUT R17, R17, 0x7f, RZ, 0xc0, !PT ;  /* 0x0000007f11117812 */ /* 0x000fc600078ec0ff */
[----:B------:R-:W4:Y:S04]  /*210e0*/  LDL.LU R92, [R1+0x110] ;  /* 0x00011000015c7983 */ /* 0x000f280000300800 */
[----:B------:R-:W4:Y:S04]  /*210f0*/  LDL.LU R93, [R1+0x114] ;  /* 0x00011400015d7983 */ /* 0x000f280000300800 */
[----:B------:R-:W4:Y:S04]  /*21100*/  LDL.LU R94, [R1+0x118] ;  /* 0x00011800015e7983 */ /* 0x000f280000300800 */
[----:B------:R-:W4:Y:S04]  /*21110*/  LDL.LU R95, [R1+0x11c] ;  /* 0x00011c00015f7983 */ /* 0x000f280000300800 */
[----:B---3--:R-:W-:Y:S01]  /*21120*/  STSM.16.M88.4 [R3], R24 ;  /* 0x0000001803007844 */ /* 0x008fe20000000200 */
[----:B------:R-:W-:Y:S01]  /*21130*/  BAR.SYNC.DEFER_BLOCKING 0x0 ;  /* 0x0000000000007b1d */ /* 0x000fe20000010000 */
[----:B--2---:R-:W-:-:S02]  /*21140*/  ISETP.GE.AND P0, PT, R8, R10, PT ;  /* 0x0000000a0800720c */ /* 0x004fc40003f06270 */
[----:B------:R-:W-:-:S03]  /*21150*/  LEA R17, R17, UR7, 0x4 ;  /* 0x0000000711117c11 */ /* 0x000fc6000f8e20ff */
[----:B------:R-:W2:Y:S01]  /*21160*/  LDL.LU R96, [R1+0x120] ;  /* 0x0001200001607983 */ /* 0x000ea20000300800 */
[----:B------:R-:W-:Y:S01]  /*21170*/  ISETP.LT.AND P1, PT, R6, R9, !P0 ;  /* 0x000000090600720c */ /* 0x000fe20004721270 */
[----:B------:R-:W-:Y:S01]  /*21180*/  IMAD R0, R8, UR4, RZ ;  /* 0x0000000408007c24 */ /* 0x000fe2000f8e02ff */
[----:B------:R-:W-:Y:S01]  /*21190*/  ULDC UR4, c[0x0][0x248] ;  /* 0x0000920000047ab9 */ /* 0x000fe20000000800 */
[----:B------:R-:W2:Y:S01]  /*211a0*/  LDL.LU R97, [R1+0x124] ;  /* 0x0001240001617983 */ /* 0x000ea20000300800 */
[----:B------:R-:W-:Y:S01]  /*211b0*/  ISETP.LT.AND P4, PT, R4, UR5, !P0 ;  /* 0x0000000504007c0c */ /* 0x000fe2000c781270 */
[----:B------:R-:W-:Y:S02]  /*211c0*/  ULDC UR7, c[0x0][0x22c] ;  /* 0x00008b0000077ab9 */ /* 0x000fe40000000800 */
[----:B------:R-:W1:Y:S01]  /*211d0*/  LDS.128 R8, [R17] ;  /* 0x0000000011087984 */ /* 0x000e620000000c00 */
[----:B------:R-:W-:Y:S01]  /*211e0*/  BAR.SYNC.DEFER_BLOCKING 0x0 ;  /* 0x0000000000007b1d */ /* 0x000fe20000010000 */
[----:B------:R-:W-:Y:S01]  /*211f0*/  LEA R2, P2, R0, UR8, 0x2 ;  /* 0x0000000800027c11 */ /* 0x000fe2000f8410ff */
[----:B------:R-:W-:-:S02]  /*21200*/  IMAD R6, R6, UR4, RZ ;  /* 0x0000000406067c24 */ /* 0x000fc4000f8e02ff */
[----:B------:R-:W-:Y:S02]  /*21210*/  IMAD R19, R4, UR4, RZ ;  /* 0x0000000404137c24 */ /* 0x000fe4000f8e02ff */
[----:B------:R-:W-:Y:S01]  /*21220*/  ULDC UR5, c[0x0][0x22c] ;  /* 0x00008b0000057ab9 */ /* 0x000fe20000000800 */
[----:B------:R-:W2:Y:S04]  /*21230*/  LDL.LU R98, [R1+0x128] ;  /* 0x0001280001627983 */ /* 0x000ea80000300800 */
[----:B------:R-:W2:Y:S04]  /*21240*/  LDL.LU R99, [R1+0x12c] ;  /* 0x00012c0001637983 */ /* 0x000ea80000300800 */
[----:B------:R-:W3:Y:S04]  /*21250*/  LDL.LU R100, [R1+0x130] ;  /* 0x0001300001647983 */ /* 0x000ee80000300800 */
        /* <DEDUP_REMOVED lines=29> */
[----:B------:R-:W-:Y:S04]  /*21430*/  STSM.16.M88.4 [R3], R28 ;  /* 0x0000001c03007844 */ /* 0x000fe80000000200 */
[----:B------:R-:W3:Y:S04]  /*21440*/  LDL.LU R130, [R1+0x1a8] ;  /* 0x0001a80001827983 */ /* 0x000ee80000300800 */
[----:B------:R-:W3:Y:S01]  /*21450*/  LDL.LU R131, [R1+0x1ac] ;  /* 0x0001ac0001837983 */ /* 0x000ee20000300800 */
[----:B------:R-:W-:Y:S06]  /*21460*/  BAR.SYNC.DEFER_BLOCKING 0x0 ;  /* 0x0000000000007b1d */ /* 0x000fec0000010000 */
        /* <DEDUP_REMOVED lines=19> */
[----:B------:R-:W3:Y:S01]  /*215a0*/  LDL.LU R151, [R1+0x1fc] ;  /* 0x0001fc0001977983 */ /* 0x000ee20000300800 */
[----:B------:R-:W-:-:S03]  /*215b0*/  LEA.HI.X.SX32 R0, R0, UR9, 0x2, P2 ;  /* 0x0000000900007c11 */ /* 0x000fc600090f16ff */
[----:B-1----:R-:W-:Y:S04]  /*215c0*/  STL.64 [R1+0x210], R8 ;  /* 0x0002100801007387 */ /* 0x002fe80000100a00 */
[----:B------:R-:W-:Y:S04]  /*215d0*/  STL.64 [R1+0x218], R10 ;  /* 0x0002180a01007387 */ /* 0x000fe80000100a00 */
[----:B------:R-:W1:Y:S01]  /*215e0*/  LDS.128 R8, [R17] ;  /* 0x0000000011087984 */ /* 0x000e620000000c00 */
[----:B------:R-:W-:Y:S06]  /*215f0*/  BAR.SYNC.DEFER_BLOCKING 0x0 ;  /* 0x0000000000007b1d */ /* 0x000fec0000010000 */
[----:B------:R-:W-:Y:S04]  /*21600*/  STSM.16.M88.4 [R3], R32 ;  /* 0x0000002003007844 */ /* 0x000fe80000000200 */
[----:B-1----:R-:W-:Y:S04]  /*21610*/  STL.64 [R1+0x200], R8 ;  /* 0x0002000801007387 */ /* 0x002fe80000100a00 */
[----:B------:R-:W-:Y:S01]  /*21620*/  STL.64 [R1+0x208], R10 ;  /* 0x0002080a01007387 */ /* 0x000fe20000100a00 */
[----:B------:R-:W-:Y:S06]  /*21630*/  BAR.SYNC.DEFER_BLOCKING 0x0 ;  /* 0x0000000000007b1d */ /* 0x000fec0000010000 */
[----:B------:R-:W1:Y:S02]  /*21640*/  LDS.128 R8, [R17] ;  /* 0x0000000011087984 */ /* 0x000e640000000c00 */
[----:B------:R-:W-:Y:S06]  /*21650*/  BAR.SYNC.DEFER_BLOCKING 0x0 ;  /* 0x0000000000007b1d */ /* 0x000fec0000010000 */
[----:B------:R-:W-:Y:S04]  /*21660*/  STSM.16.M88.4 [R3], R36 ;  /* 0x0000002403007844 */ /* 0x000fe80000000200 */
[----:B-1----:R-:W-:Y:S04]  /*21670*/  STL.64 [R1+0x10], R8 ;  /* 0x0000100801007387 */ /* 0x002fe80000100a00 */
[----:B------:R-:W-:Y:S01]  /*21680*/  STL.64 [R1+0x18], R10 ;  /* 0x0000180a01007387 */ /* 0x000fe20000100a00 */
[----:B------:R-:W-:Y:S06]  /*21690*/  BAR.SYNC.DEFER_BLOCKING 0x0 ;  /* 0x0000000000007b1d */ /* 0x000fec0000010000 */
[----:B------:R-:W1:Y:S02]  /*216a0*/  LDS.128 R8, [R17] ;  /* 0x0000000011087984 */ /* 0x000e640000000c00 */
[----:B------:R-:W-:Y:S06]  /*216b0*/  BAR.SYNC.DEFER_BLOCKING 0x0 ;  /* 0x0000000000007b1d */ /* 0x000fec0000010000 */
[----:B------:R-:W-:Y:S02]  /*216c0*/  STSM.16.M88.4 [R3], R40 ;  /* 0x0000002803007844 */ /* 0x000fe40000000200 */
[----:B------:R-:W-:Y:S06]  /*216d0*/  BAR.SYNC.DEFER_BLOCKING 0x0 ;  /* 0x0000000000007b1d */ /* 0x000fec0000010000 */
[----:B-1----:R-:W-:Y:S01]  /*216e0*/  STL [R1], R8 ;  /* 0x0000000801007387 */ /* 0x002fe20000100800 */
[----:B------:R-:W-:-:S03]  /*216f0*/  IMAD.MOV.U32 R252, RZ, RZ, R9 ;  /* 0x000000fffffc7224 */ /* 0x000fc600078e0009 */
[----:B------:R-:W-:Y:S04]  /*21700*/  STL.64 [R1+0x8], R10 ;  /* 0x0000080a01007387 */ /* 0x000fe80000100a00 */
[----:B------:R-:W-:Y:S01]  /*21710*/  LDS.128 R248, [R17] ;  /* 0x0000000011f87984 */ /* 0x000fe20000000c00 */
[----:B------:R-:W-:Y:S06]  /*21720*/  BAR.SYNC.DEFER_BLOCKING 0x0 ;  /* 0x0000000000007b1d */ /* 0x000fec0000010000 */
[----:B------:R-:W-:Y:S02]  /*21730*/  STSM.16.M88.4 [R3], R44 ;  /* 0x0000002c03007844 */ /* 0x000fe40000000200 */
[----:B------:R-:W-:Y:S06]  /*21740*/  BAR.SYNC.DEFER_BLOCKING 0x0 ;  /* 0x0000000000007b1d */ /* 0x000fec0000010000 */
[----:B------:R-:W-:Y:S02]  /*21750*/  LDS.128 R244, [R17] ;  /* 0x0000000011f47984 */ /* 0x000fe40000000c00 */
        /* <DEDUP_REMOVED lines=13> */
[----:B----4-:R-:W-:Y:S02]  /*21830*/  STSM.16.M88.4 [R3], R60 ;  /* 0x0000003c03007844 */ /* 0x010fe40000000200 */
        /* <DEDUP_REMOVED lines=21> */
[----:B------:R-:W1:Y:S02]  /*21990*/  LDS.128 R168, [R17] ;  /* 0x0000000011a87984 */ /* 0x000e640000000c00 */
[----:B------:R-:W-:Y:S06]  /*219a0*/  BAR.SYNC.DEFER_BLOCKING 0x0 ;  /* 0x0000000000007b1d */ /* 0x000fec0000010000 */
[----:B------:R-:W-:Y:S02]  /*219b0*/  STSM.16.M88.4 [R3], R84 ;  /* 0x0000005403007844 */ /* 0x000fe40000000200 */
[----:B------:R-:W-:Y:S06]  /*219c0*/  BAR.SYNC.DEFER_BLOCKING 0x0 ;  /* 0x0000000000007b1d */ /* 0x000fec0000010000 */
[----:B-1----:R-:W-:Y:S04]  /*219d0*/  STL [R1+0x9bc], R170 ;  /* 0x0009bcaa01007387 */ /* 0x002fe80000100800 */
[----:B------:R-:W-:Y:S04]  /*219e0*/  STL [R1+0x9b8], R171 ;  /* 0x0009b8ab01007387 */ /* 0x000fe80000100800 */
[----:B------:R-:W1:Y:S01]  /*219f0*/  LDS.128 R172, [R17] ;  /* 0x0000000011ac7984 */ /* 0x000e620000000c00 */
[----:B------:R-:W-:Y:S06]  /*21a00*/  BAR.SYNC.DEFER_BLOCKING 0x0 ;  /* 0x0000000000007b1d */ /* 0x000fec0000010000 */
[----:B------:R-:W-:Y:S02]  /*21a10*/  STSM.16.M88.4 [R3], R88 ;  /* 0x0000005803007844 */ /* 0x000fe40000000200 */
[----:B------:R-:W-:Y:S06]  /*21a20*/  BAR.SYNC.DEFER_BLOCKING 0x0 ;  /* 0x0000000000007b1d */ /* 0x000fec0000010000 */
[----:B-1----:R-:W-:Y:S04]  /*21a30*/  STL [R1+0x9b4], R172 ;  /* 0x0009b4ac01007387 */ /* 0x002fe80000100800 */
[----:B------:R-:W-:Y:S04]  /*21a40*/  STL [R1+0x9b0], R173 ;  /* 0x0009b0ad01007387 */ /* 0x000fe80000100800 */
[----:B------:R-:W-:Y:S04]  /*21a50*/  STL [R1+0x9ac], R174 ;  /* 0x0009acae01007387 */ /* 0x000fe80000100800 */
        /* <DEDUP_REMOVED lines=11> */
[----:B--2---:R-:W-:Y:S02]  /*21b10*/  STSM.16.M88.4 [R3], R96 ;  /* 0x0000006003007844 */ /* 0x004fe40000000200 */
[----:B------:R-:W-:Y:S06]  /*21b20*/  BAR.SYNC.DEFER_BLOCKING 0x0 ;  /* 0x0000000000007b1d */ /* 0x000fec0000010000 */
[----:B-1----:R-:W-:Y:S04]  /*21b30*/  STL [R1+0x998], R180 ;  /* 0x000998b401007387 */ /* 0x002fe80000100800 */
[----:B------:R-:W-:Y:S04]  /*21b40*/  STL [R1+0x990], R181 ;  /* 0x000990b501007387 */ /* 0x000fe80000100800 */
[----:B------:R-:W-:Y:S04]  /*21b50*/  STL [R1+0x98c], R182 ;  /* 0x00098cb601007387 */ /* 0x000fe80000100800 */
[----:B------:R-:W-:Y:S04]  /*21b60*/  STL [R1+0x988], R183 ;  /* 0x000988b701007387 */ /* 0x000fe80000100800 */
[----:B------:R-:W1:Y:S01]  /*21b70*/  LDS.128 R184, [R17] ;  /* 0x0000000011b87984 */ /* 0x000e620000000c00 */
[----:B------:R-:W-:Y:S06]  /*21b80*/  BAR.SYNC.DEFER_BLOCKING 0x0 ;  /* 0x0000000000007b1d */ /* 0x000fec0000010000 */
[----:B---3--:R-:W-:Y:S02]  /*21b90*/  STSM.16.M88.4 [R3], R100 ;  /* 0x0000006403007844 */ /* 0x008fe40000000200 */
        /* <DEDUP_REMOVED lines=95> */
[----:B------:R2:W-:Y:S02]  /*22190*/  STSM.16.M88.4 [R3], R148 ;  /* 0x0000009403007844 */ /* 0x0005e40000000200 */
[----:B------:R-:W-:Y:S06]  /*221a0*/  BAR.SYNC.DEFER_BLOCKING 0x0 ;  /* 0x0000000000007b1d */ /* 0x000fec0000010000 */
[----:B-1----:R-:W-:Y:S04]  /*221b0*/  STL [R1+0x8c4], R232 ;  /* 0x0008c4e801007387 */ /* 0x002fe80000100800 */
[----:B------:R-:W-:Y:S04]  /*221c0*/  STL [R1+0x8c0], R233 ;  /* 0x0008c0e901007387 */ /* 0x000fe80000100800 */
[----:B------:R-:W-:Y:S04]  /*221d0*/  STL [R1+0x8bc], R234 ;  /* 0x0008bcea01007387 */ /* 0x000fe80000100800 */
[----:B------:R-:W-:Y:S04]  /*221e0*/  STL [R1+0x8b8], R235 ;  /* 0x0008b8eb01007387 */ /* 0x000fe80000100800 */
[----:B--2---:R-:W2:Y:S04]  /*221f0*/  LDL.LU.64 R150, [R1+0xbb8] ;  /* 0x000bb80001967983 */ /* 0x004ea80000300a00 */
[----:B------:R-:W2:Y:S04]  /*22200*/  LDL.LU.64 R148, [R1+0xbb0] ;  /* 0x000bb00001947983 */ /* 0x000ea80000300a00 */
[----:B------:R-:W3:Y:S04]  /*22210*/  LDL.LU.64 R146, [R1+0xba8] ;  /* 0x000ba80001927983 */ /* 0x000ee80000300a00 */
[----:B------:R-:W3:Y:S04]  /*22220*/  LDL.LU.64 R144, [R1+0xba0] ;  /* 0x000ba00001907983 */ /* 0x000ee80000300a00 */
[----:B------:R-:W4:Y:S04]  /*22230*/  LDL.LU.64 R142, [R1+0xb98] ;  /* 0x000b9800018e7983 */ /* 0x000f280000300a00 */
[----:B------:R-:W4:Y:S04]  /*22240*/  LDL.LU.64 R140, [R1+0xb90] ;  /* 0x000b9000018c7983 */ /* 0x000f280000300a00 */
[----:B------:R-:W2:Y:S04]  /*22250*/  LDL.LU.64 R138, [R1+0xb88] ;  /* 0x000b8800018a7983 */ /* 0x000ea80000300a00 */
        /* <DEDUP_REMOVED lines=57> */
[----:B------:R-:W1:Y:S01]  /*225f0*/  LDS.128 R236, [R17] ;  /* 0x0000000011ec7984 */ /* 0x000e620000000c00 */
[----:B------:R-:W-:Y:S06]  /*22600*/  BAR.SYNC.DEFER_BLOCKING 0x0 ;  /* 0x0000000000007b1d */ /* 0x000fec0000010000 */
[----:B------:R-:W4:Y:S04]  /*22610*/  LDL.LU R170, [R1+0x210] ;  /* 0x0002100001aa7983 */ /* 0x000f280000300800 */
[----:B------:R-:W4:Y:S04]  /*22620*/  LDL.LU R176, [R1+0x214] ;  /* 0x0002140001b07983 */ /* 0x000f280000300800 */
[----:B------:R-:W4:Y:S04]  /*22630*/  LDL.LU R175, [R1+0x218] ;  /* 0x0002180001af7983 */ /* 0x000f280000300800 */
[----:B------:R-:W4:Y:S01]  /*22640*/  LDL.LU R174, [R1+0x21c] ;  /* 0x00021c0001ae7983 */ /* 0x000f220000300800 */
[----:B------:R-:W-:-:S02]  /*22650*/  LEA R172, P2, R6, R2, 0x2 ;  /* 0x0000000206ac7211 */ /* 0x000fc400078410ff */
[----:B------:R-:W-:Y:S02]  /*22660*/  LEA R18, P3, R19, R2, 0x2 ;  /* 0x0000000213127211 */ /* 0x000fe400078610ff */
[-C--:B------:R-:W-:Y:S02]  /*22670*/  LEA.HI.X.SX32 R173, R6, R0.reuse, 0x2, P2 ;  /* 0x0000000006ad7211 */ /* 0x080fe400010f16ff */
[C---:B------:R-:W-:Y:S01]  /*22680*/  ISETP.LT.AND P5, PT, R5.reuse, UR5, !P0 ;  /* 0x0000000505007c0c */ /* 0x040fe2000c7a1270 */
[----:B------:R-:W-:Y:S01]  /*22690*/  IMAD R5, R5, UR4, RZ ;  /* 0x0000000405057c24 */ /* 0x000fe2000f8e02ff */
[----:B------:R-:W-:Y:S01]  /*226a0*/  LEA.HI.X.SX32 R19, R19, R0, 0x2, P3 ;  /* 0x0000000013137211 */ /* 0x000fe200018f16ff */
[----:B------:R-:W-:-:S03]  /*226b0*/  ULDC UR5, c[0x0][0x22c] ;  /* 0x00008b0000057ab9 */ /* 0x000fc60000000800 */
[C---:B------:R-:W-:Y:S01]  /*226c0*/  LEA R4, P2, R5.reuse, R2, 0x2 ;  /* 0x0000000205047211 */ /* 0x040fe200078410ff */
[----:B-1----:R-:W-:Y:S04]  /*226d0*/  STL [R1+0x8b4], R236 ;  /* 0x0008b4ec01007387 */ /* 0x002fe80000100800 */
[----:B------:R-:W-:Y:S04]  /*226e0*/  STL [R1+0x8b0], R237 ;  /* 0x0008b0ed01007387 */ /* 0x000fe80000100800 */
[----:B------:R-:W-:Y:S04]  /*226f0*/  STL [R1+0x8ac], R238 ;  /* 0x0008acee01007387 */ /* 0x000fe80000100800 */
[----:B------:R-:W-:Y:S04]  /*22700*/  STL [R1+0x8a4], R239 ;  /* 0x0008a4ef01007387 */ /* 0x000fe80000100800 */
[----:B---3--:R-:W-:Y:S01]  /*22710*/  STSM.16.M88.4 [R3], R24 ;  /* 0x0000001803007844 */ /* 0x008fe20000000200 */
[----:B------:R-:W-:Y:S06]  /*22720*/  BAR.SYNC.DEFER_BLOCKING 0x0 ;  /* 0x0000000000007b1d */ /* 0x000fec0000010000 */
[----:B------:R-:W1:Y:S02]  /*22730*/  LDS.128 R24, [R17] ;  /* 0x0000000011187984 */ /* 0x000e640000000c00 */
        /* <DEDUP_REMOVED lines=9> */
[----:B----4-:R-:W-:Y:S02]  /*227d0*/  STSM.16.M88.4 [R3], R32 ;  /* 0x0000002003007844 */ /* 0x010fe40000000200 */
        /* <DEDUP_REMOVED lines=236> */
[----:B------:R-:W-:Y:S04]  /*236a0*/  STL [R1+0x6b8], R147 ;  /* 0x0006b89301007387 */ /* 0x000fe80000100800 */
[----:B------:R1:W-:Y:S04]  /*236b0*/  @P1 STG.E desc[UR26][R172.64], R170 ;  /* 0x000000aaac001986 */ /* 0x0003e8000c10191a */
[----:B-1----:R-:W2:Y:S04]  /*236c0*/  LDL.LU R173, [R1+0x200] ;  /* 0x0002000001ad7983 */ /* 0x002ea80000300800 */
[----:B------:R-:W3:Y:S04]  /*236d0*/  LDL.LU R172, [R1+0x204] ;  /* 0x0002040001ac7983 */ /* 0x000ee80000300800 */
[----:B------:R-:W4:Y:S04]  /*236e0*/  LDL.LU R171, [R1+0x208] ;  /* 0x0002080001ab7983 */ /* 0x000f280000300800 */
[----:B------:R-:W4:Y:S01]  /*236f0*/  LDL.LU R170, [R1+0x20c] ;  /* 0x00020c0001aa7983 */ /* 0x000f220000300800 */
[----:B------:R-:W-:-:S02]  /*23700*/  LEA.HI.X.SX32 R5, R5, R0, 0x2, P2 ;  /* 0x0000000005057211 */ /* 0x000fc400010f16ff */
[C-C-:B------:R-:W-:Y:S01]  /*23710*/  LOP3.LUT R3, R7.reuse, 0xa, R16.reuse, 0xfe, !PT ;  /* 0x0000000a07037812 */ /* 0x140fe200078efe10 */
[----:B------:R1:W-:Y:S01]  /*23720*/  @P4 STG.E desc[UR26][R18.64], R176 ;  /* 0x000000b012004986 */ /* 0x0003e2000c10191a */
[----:B------:R-:W-:-:S03]  /*23730*/  LOP3.LUT R149, R7, 0xc, R16, 0xfe, !PT ;  /* 0x0000000c07957812 */ /* 0x000fc600078efe10 */
[----:B------:R1:W-:Y:S02]  /*23740*/  @P5 STG.E desc[UR26][R4.64], R175 ;  /* 0x000000af04005986 */ /* 0x0003e4000c10191a */
[----:B------:R-:W-:Y:S01]  /*23750*/  IMAD R150, R149, UR4, RZ ;  /* 0x0000000495967c24 */ /* 0x000fe2000f8e02ff */
[C-C-:B-1----:R-:W-:Y:S01]  /*23760*/  LOP3.LUT R18, R7.reuse, 0x6, R16.reuse, 0xfe, !PT ;  /* 0x0000000607127812 */ /* 0x142fe200078efe10 */
[----:B------:R-:W4:Y:S01]  /*23770*/  LDL.LU R176, [R1+0x10] ;  /* 0x0000100001b07983 */ /* 0x000f220000300800 */
[----:B------:R-:W-:Y:S02]  /*23780*/  LOP3.LUT R19, R7, 0x8, R16, 0xfe, !PT ;  /* 0x0000000807137812 */ /* 0x000fe400078efe10 */
[C---:B------:R-:W-:Y:S01]  /*23790*/  ISETP.LT.AND P1, PT, R18.reuse, UR5, !P0 ;  /* 0x0000000512007c0c */ /* 0x040fe2000c721270 */
[----:B------:R-:W-:Y:S01]  /*237a0*/  IMAD R18, R18, UR4, RZ ;  /* 0x0000000412127c24 */ /* 0x000fe2000f8e02ff */
[----:B------:R-:W-:Y:S01]  /*237b0*/  ULDC UR5, c[0x0][0x22c] ;  /* 0x00008b0000057ab9 */ /* 0x000fe20000000800 */
[C---:B------:R-:W-:Y:S01]  /*237c0*/  ISETP.LT.AND P2, PT, R19.reuse, UR6, !P0 ;  /* 0x0000000613007c0c */ /* 0x040fe2000c741270 */
[----:B------:R-:W-:Y:S01]  /*237d0*/  IMAD R19, R19, UR4, RZ ;  /* 0x0000000413137c24 */ /* 0x000fe2000f8e02ff */
[C---:B------:R-:W-:Y:S01]  /*237e0*/  ISETP.LT.AND P3, PT, R3.reuse, UR5, !P0 ;  /* 0x0000000503007c0c */ /* 0x040fe2000c761270 */
[----:B------:R-:W-:Y:S01]  /*237f0*/  IMAD R3, R3, UR4, RZ ;  /* 0x0000000403037c24 */ /* 0x000fe2000f8e02ff */
[CC--:B------:R-:W-:Y:S01]  /*23800*/  LEA R4, P5, R18.reuse, R2.reuse, 0x2 ;  /* 0x0000000212047211 */ /* 0x0c0fe200078a10ff */
[----:B------:R-:W4:Y:S01]  /*23810*/  LDL.LU R175, [R1+0x14] ;  /* 0x0000140001af7983 */ /* 0x000f220000300800 */
[----:B------:R-:W-:Y:S01]  /*23820*/  LEA R148, P4, R19, R2, 0x2 ;  /* 0x0000000213947211 */ /* 0x000fe200078810ff */
[----:B------:R-:W-:Y:S01]  /*23830*/  ULDC UR6, c[0x0][0x22c] ;  /* 0x00008b0000067ab9 */ /* 0x000fe20000000800 */
[----:B------:R-:W-:Y:S01]  /*23840*/  LEA.HI.X.SX32 R5, R18, R0, 0x2, P5 ;  /* 0x0000000012057211 */ /* 0x000fe200028f16ff */
[----:B------:R-:W-:Y:S01]  /*23850*/  ULDC UR5, c[0x0][0x22c] ;  /* 0x00008b0000057ab9 */ /* 0x000fe20000000800 */
[----:B------:R-:W-:-:S02]  /*23860*/  LEA R18, P6, R3, R2, 0x2 ;  /* 0x0000000203127211 */ /* 0x000fc400078c10ff */
[----:B------:R-:W-:Y:S01]  /*23870*/  ISETP.LT.AND P5, PT, R149, UR6, !P0 ;  /* 0x0000000695007c0c */ /* 0x000fe2000c7a1270 */
[----:B------:R1:W-:Y:S01]  /*23880*/  @P1 STG.E desc[UR26][R4.64], R174 ;  /* 0x000000ae04001986 */ /* 0x0003e2000c10191a */
[-C--:B------:R-:W-:Y:S01]  /*23890*/  LEA.HI.X.SX32 R149, R19, R0.reuse, 0x2, P4 ;  /* 0x0000000013957211 */ /* 0x080fe200020f16ff */
[----:B------:R-:W-:Y:S01]  /*238a0*/  ULDC UR6, c[0x0][0x22c] ;  /* 0x00008b0000067ab9 */ /* 0x000fe20000000800 */
[----:B------:R-:W-:Y:S01]  /*238b0*/  LEA.HI.X.SX32 R19, R3, R0, 0x2, P6 ;  /* 0x0000000003137211 */ /* 0x000fe200030f16ff */
[----:B-1----:R-:W4:Y:S01]  /*238c0*/  LDL.LU R174, [R1+0x18] ;  /* 0x0000180001ae7983 */ /* 0x002f220000300800 */
[C---:B------:R-:W-:Y:S02]  /*238d0*/  LEA R4, P1, R150.reuse, R2, 0x2 ;  /* 0x0000000296047211 */ /* 0x040fe400078210ff */
[----:B------:R-:W-:Y:S02]  /*238e0*/  LOP3.LUT R3, R7, 0xe, R16, 0xfe, !PT ;  /* 0x0000000e07037812 */ /* 0x000fe400078efe10 */
[----:B------:R-:W-:-:S02]  /*238f0*/  LEA.HI.X.SX32 R5, R150, R0, 0x2, P1 ;  /* 0x0000000096057211 */ /* 0x000fc400008f16ff */
[C---:B------:R-:W-:Y:S01]  /*23900*/  ISETP.LT.AND P6, PT, R3.reuse, UR5, !P0 ;  /* 0x0000000503007c0c */ /* 0x040fe2000c7c1270 */
[----:B------:R-:W-:Y:S01]  /*23910*/  IMAD R3, R3, UR4, RZ ;  /* 0x0000000403037c24 */ /* 0x000fe2000f8e02ff */
[----:B------:R-:W-:Y:S01]  /*23920*/  ULDC UR5, c[0x0][0x22c] ;  /* 0x00008b0000057ab9 */ /* 0x000fe20000000800 */
[----:B--2---:R1:W-:Y:S04]  /*23930*/  @P2 STG.E desc[UR26][R148.64], R173 ;  /* 0x000000ad94002986 */ /* 0x0043e8000c10191a */
[----:B---3--:R2:W-:Y:S04]  /*23940*/  @P3 STG.E desc[UR26][R18.64], R172 ;  /* 0x000000ac12003986 */ /* 0x0085e8000c10191a */
[----:B-1----:R-:W3:Y:S04]  /*23950*/  LDL.LU R173, [R1+0x1c] ;  /* 0x00001c0001ad7983 */ /* 0x002ee80000300800 */
[----:B--2---:R-:W2:Y:S04]  /*23960*/  LDL.LU R172, [R1] ;  /* 0x0000000001ac7983 */ /* 0x004ea80000300800 */
[----:B----4-:R1:W-:Y:S02]  /*23970*/  @P5 STG.E desc[UR26][R4.64], R171 ;  /* 0x000000ab04005986 */ /* 0x0103e4000c10191a */
[----:B-1----:R-:W-:-:S02]  /*23980*/  LEA R4, P2, R3, R2, 0x2 ;  /* 0x0000000203047211 */ /* 0x002fc400078410ff */
[----:B------:R-:W4:Y:S02]  /*23990*/  LDL.LU R171, [R1+0x8] ;  /* 0x0000080001ab7983 */ /* 0x000f240000300800 */
[----:B------:R-:W-:-:S05]  /*239a0*/  LEA.HI.X.SX32 R5, R3, R0, 0x2, P2 ;  /* 0x0000000003057211 */ /* 0x000fca00010f16ff */
[----:B------:R1:W-:Y:S04]  /*239b0*/  @P6 STG.E desc[UR26][R4.64], R170 ;  /* 0x000000aa04006986 */ /* 0x0003e8000c10191a */
[----:B-1----:R-:W4:Y:S01]  /*239c0*/  LDL.LU R170, [R1+0xc] ;  /* 0x00000c0001aa7983 */ /* 0x002f220000300800 */
[C-C-:B------:R-:W-:Y:S02]  /*239d0*/  LOP3.LUT R148, R7.reuse, 0x10, R16.reuse, 0xfe, !PT ;  /* 0x0000001007947812 */ /* 0x140fe400078efe10 */
[C-C-:B------:R-:W-:Y:S02]  /*239e0*/  LOP3.LUT R19, R7.reuse, 0x14, R16.reuse, 0xfe, !PT ;  /* 0x0000001407137812 */ /* 0x140fe400078efe10 */
[----:B------:R-:W-:Y:S01]  /*239f0*/  LOP3.LUT R18, R7, 0x12, R16, 0xfe, !PT ;  /* 0x0000001207127812 */ /* 0x000fe200078efe10 */
[----:B------:R-:W-:-:S02]  /*23a00*/  IMAD R149, R148, UR4, RZ ;  /* 0x0000000494957c24 */ /* 0x000fc4000f8e02ff */
[----:B------:R-:W-:Y:S01]  /*23a10*/  IMAD R3, R19, UR4, RZ ;  /* 0x0000000413037c24 */ /* 0x000fe2000f8e02ff */
[----:B------:R-:W-:Y:S01]  /*23a20*/  ISETP.LT.AND P1, PT, R148, UR5, !P0 ;  /* 0x0000000594007c0c */ /* 0x000fe2000c721270 */
[C---:B------:R-:W-:Y:S01]  /*23a30*/  IMAD R150, R18.reuse, UR4, RZ ;  /* 0x0000000412967c24 */ /* 0x040fe2000f8e02ff */
[-C--:B------:R-:W-:Y:S01]  /*23a40*/  LEA R148, P2, R149, R2.reuse, 0x2 ;  /* 0x0000000295947211 */ /* 0x080fe200078410ff */
[----:B------:R-:W-:Y:S01]  /*23a50*/  ULDC UR5, c[0x0][0x22c] ;  /* 0x00008b0000057ab9 */ /* 0x000fe20000000800 */
[----:B------:R-:W-:Y:S02]  /*23a60*/  LOP3.LUT R5, R7, 0x20, R16, 0xfe, !PT ;  /* 0x0000002007057812 */ /* 0x000fe400078efe10 */
[----:B------:R-:W-:Y:S01]  /*23a70*/  ISETP.LT.AND P4, PT, R18, UR6, !P0 ;  /* 0x0000000612007c0c */ /* 0x000fe2000c781270 */
[----:B------:R-:W-:Y:S01]  /*23a80*/  ULDC UR6, c[0x0][0x22c] ;  /* 0x00008b0000067ab9 */ /* 0x000fe20000000800 */
[----:B------:R-:W-:Y:S02]  /*23a90*/  LEA R4, P5, R3, R2, 0x2 ;  /* 0x0000000203047211 */ /* 0x000fe400078a10ff */
[----:B------:R-:W-:Y:S01]  /*23aa0*/  ISETP.LT.AND P3, PT, R19, UR7, !P0 ;  /* 0x0000000713007c0c */ /* 0x000fe2000c761270 */
[----:B------:R-:W-:Y:S01]  /*23ab0*/  ULDC UR7, c[0x0][0x22c] ;  /* 0x00008b0000077ab9 */ /* 0x000fe20000000800 */
[----:B------:R-:W-:-:S02]  /*23ac0*/  LEA.HI.X.SX32 R149, R149, R0, 0x2, P2 ;  /* 0x0000000095957211 */ /* 0x000fc400010f16ff */
[----:B------:R-:W-:Y:S01]  /*23ad0*/  ISETP.LT.AND P2, PT, R5, UR5, !P0 ;  /* 0x0000000505007c0c */ /* 0x000fe2000c741270 */
[----:B------:R-:W-:Y:S01]  /*23ae0*/  ULDC UR5, c[0x0][0x22c] ;  /* 0x00008b0000057ab9 */ /* 0x000fe20000000800 */
[C---:B------:R-:W-:Y:S02]  /*23af0*/  LEA R18, P6, R150.reuse, R2, 0x2 ;  /* 0x0000000296127211 */ /* 0x040fe400078c10ff */
[-C--:B------:R-:W-:Y:S02]  /*23b00*/  LEA.HI.X.SX32 R5, R3, R0.reuse, 0x2, P5 ;  /* 0x0000000003057211 */ /* 0x080fe400028f16ff */
[C-C-:B------:R-:W-:Y:S02]  /*23b10*/  LOP3.LUT R3, R7.reuse, 0x16, R16.reuse, 0xfe, !PT ;  /* 0x0000001607037812 */ /* 0x140fe400078efe10 */
[----:B------:R-:W-:Y:S02]  /*23b20*/  LEA.HI.X.SX32 R19, R150, R0, 0x2, P6 ;  /* 0x0000000096137211 */ /* 0x000fe400030f16ff */
[----:B------:R-:W-:-:S02]  /*23b30*/  LOP3.LUT R151, R7, 0x18, R16, 0xfe, !PT ;  /* 0x0000001807977812 */ /* 0x000fc400078efe10 */
[C---:B------:R-:W-:Y:S01]  /*23b40*/  ISETP.LT.AND P5, PT, R3.reuse, UR5, !P0 ;  /* 0x0000000503007c0c */ /* 0x040fe2000c7a1270 */
[----:B------:R-:W-:Y:S01]  /*23b50*/  IMAD R3, R3, UR4, RZ ;  /* 0x0000000403037c24 */ /* 0x000fe2000f8e02ff */
[----:B------:R-:W-:Y:S01]  /*23b60*/  LOP3.LUT R150, R7, 0x1a, R16, 0xfe, !PT ;  /* 0x0000001a07967812 */ /* 0x000fe200078efe10 */
[----:B------:R1:W-:Y:S01]  /*23b70*/  @P1 STG.E desc[UR26][R148.64], R176 ;  /* 0x000000b094001986 */ /* 0x0003e2000c10191a */
[----:B------:R-:W-:-:S03]  /*23b80*/  ULDC UR5, c[0x0][0x22c] ;  /* 0x00008b0000057ab9 */ /* 0x000fc60000000800 */
[----:B------:R1:W-:Y:S01]  /*23b90*/  @P4 STG.E desc[UR26][R18.64], R175 ;  /* 0x000000af12004986 */ /* 0x0003e2000c10191a */
[----:B------:R-:W-:-:S03]  /*23ba0*/  ISETP.LT.AND P1, PT, R150, UR7, !P0 ;  /* 0x0000000796007c0c */ /* 0x000fc6000c721270 */
[----:B------:R1:W-:Y:S01]  /*23bb0*/  @P3 STG.E desc[UR26][R4.64], R174 ;  /* 0x000000ae04003986 */ /* 0x0003e2000c10191a */
[----:B------:R-:W-:Y:S01]  /*23bc0*/  ISETP.LT.AND P3, PT, R151, UR6, !P0 ;  /* 0x0000000697007c0c */ /* 0x000fe2000c761270 */
[----:B------:R-:W-:Y:S01]  /*23bd0*/  ULDC UR6, c[0x0][0x22c] ;  /* 0x00008b0000067ab9 */ /* 0x000fe20000000800 */
[----:B-1----:R-:W-:Y:S01]  /*23be0*/  LEA R148, P6, R3, R2, 0x2 ;  /* 0x0000000203947211 */ /* 0x002fe200078c10ff */
[----:B------:R-:W-:Y:S02]  /*23bf0*/  IMAD R19, R151, UR4, RZ ;  /* 0x0000000497137c24 */ /* 0x000fe4000f8e02ff */
[----:B------:R-:W-:-:S03]  /*23c00*/  IMAD R5, R150, UR4, RZ ;  /* 0x0000000496057c24 */ /* 0x000fc6000f8e02ff */
[----:B------:R-:W-:Y:S01]  /*23c10*/  LEA R18, P4, R19, R2, 0x2 ;  /* 0x0000000213127211 */ /* 0x000fe200078810ff */
[----:B------:R-:W1:Y:S01]  /*23c20*/  LDC R151, c[0x0][0x248] ;  /* 0x00009200ff977b82 */ /* 0x000e620000000800 */
[----:B------:R-:W-:Y:S02]  /*23c30*/  LEA.HI.X.SX32 R149, R3, R0, 0x2, P6 ;  /* 0x0000000003957211 */ /* 0x000fe400030f16ff */
[----:B------:R-:W-:Y:S02]  /*23c40*/  LEA R4, P6, R5, R2, 0x2 ;  /* 0x0000000205047211 */ /* 0x000fe400078c10ff */
[----:B------:R-:W-:Y:S02]  /*23c50*/  LOP3.LUT R150, R7, 0x22, R16, 0xfe, !PT ;  /* 0x0000002207967812 */ /* 0x000fe400078efe10 */
[-C--:B------:R-:W-:Y:S01]  /*23c60*/  LEA.HI.X.SX32 R19, R19, R0.reuse, 0x2, P4 ;  /* 0x0000000013137211 */ /* 0x080fe200020f16ff */
[----:B------:R-:W4:Y:S01]  /*23c70*/  LDC R3, c[0x0][0x248] ;  /* 0x00009200ff037b82 */ /* 0x000f220000000800 */
[----:B------:R-:W-:-:S02]  /*23c80*/  LEA.HI.X.SX32 R5, R5, R0, 0x2, P6 ;  /* 0x0000000005057211 */ /* 0x000fc400030f16ff */
[----:B------:R-:W-:Y:S01]  /*23c90*/  ISETP.LT.AND P4, PT, R150, UR5, !P0 ;  /* 0x0000000596007c0c */ /* 0x000fe2000c781270 */
[----:B------:R-:W-:Y:S01]  /*23ca0*/  ULDC UR5, c[0x0][0x22c] ;  /* 0x00008b0000057ab9 */ /* 0x000fe20000000800 */
[----:B------:R-:W-:Y:S01]  /*23cb0*/  LOP3.LUT R150, R7, 0x1c, R16, 0xfe, !PT ;  /* 0x0000001c07967812 */ /* 0x000fe200078efe10 */
[----:B-1----:R-:W-:Y:S01]  /*23cc0*/  IMAD R6, R151, 0x20, R6 ;  /* 0x0000002097067824 */ /* 0x002fe200078e0206 */
[C-C-:B------:R-:W-:Y:S02]  /*23cd0*/  LOP3.LUT R147, R7.reuse, 0x1f8, R16.reuse, 0xfe, !PT ;  /* 0x000001f807937812 */ /* 0x140fe400078efe10 */
[C-C-:B------:R-:W-:Y:S02]  /*23ce0*/  LOP3.LUT R174, R7.reuse, 0x7e, R16.reuse, 0xfe, !PT ;  /* 0x0000007e07ae7812 */ /* 0x140fe400078efe10 */
[C-C-:B------:R-:W-:Y:S01]  /*23cf0*/  LOP3.LUT R175, R7.reuse, 0x80, R16.reuse, 0xfe, !PT ;  /* 0x0000008007af7812 */ /* 0x140fe200078efe10 */
[----:B------:R-:W-:Y:S01]  /*23d00*/  STL [R1+0x304], R147 ;  /* 0x0003049301007387 */ /* 0x000fe20000100800 */
[----:B------:R-:W-:-:S02]  /*23d10*/  LOP3.LUT R176, R7, 0x82, R16, 0xfe, !PT ;  /* 0x0000008207b07812 */ /* 0x000fc400078efe10 */
[C-C-:B------:R-:W-:Y:S02]  /*23d20*/  LOP3.LUT R177, R7.reuse, 0x84, R16.reuse, 0xfe, !PT ;  /* 0x0000008407b17812 */ /* 0x140fe400078efe10 */
[C-C-:B------:R-:W-:Y:S02]  /*23d30*/  LOP3.LUT R178, R7.reuse, 0x86, R16.reuse, 0xfe, !PT ;  /* 0x0000008607b27812 */ /* 0x140fe400078efe10 */
[C-C-:B------:R-:W-:Y:S02]  /*23d40*/  LOP3.LUT R180, R7.reuse, 0x88, R16.reuse, 0xfe, !PT ;  /* 0x0000008807b47812 */ /* 0x140fe400078efe10 */
[C-C-:B------:R-:W-:Y:S02]  /*23d50*/  LOP3.LUT R179, R7.reuse, 0x8a, R16.reuse, 0xfe, !PT ;  /* 0x0000008a07b37812 */ /* 0x140fe400078efe10 */
[C-C-:B------:R-:W-:Y:S02]  /*23d60*/  LOP3.LUT R181, R7.reuse, 0x8c, R16.reuse, 0xfe, !PT ;  /* 0x0000008c07b57812 */ /* 0x140fe400078efe10 */
[----:B------:R-:W-:-:S02]  /*23d70*/  LOP3.LUT R182, R7, 0x8e, R16, 0xfe, !PT ;  /* 0x0000008e07b67812 */ /* 0x000fc400078efe10 */
[C-C-:B------:R-:W-:Y:S02]  /*23d80*/  LOP3.LUT R183, R7.reuse, 0x90, R16.reuse, 0xfe, !PT ;  /* 0x0000009007b77812 */ /* 0x140fe400078efe10 */
[C-C-:B------:R-:W-:Y:S02]  /*23d90*/  LOP3.LUT R184, R7.reuse, 0x92, R16.reuse, 0xfe, !PT ;  /* 0x0000009207b87812 */ /* 0x140fe400078efe10 */
[C-C-:B------:R-:W-:Y:S02]  /*23da0*/  LOP3.LUT R185, R7.reuse, 0x94, R16.reuse, 0xfe, !PT ;  /* 0x0000009407b97812 */ /* 0x140fe400078efe10 */
[C-C-:B------:R-:W-:Y:S01]  /*23db0*/  LOP3.LUT R186, R7.reuse, 0x96, R16.reuse, 0xfe, !PT ;  /* 0x0000009607ba7812 */ /* 0x140fe200078efe10 */
[----:B---3--:R1:W-:Y:S04]  /*23dc0*/  @P5 STG.E desc[UR26][R148.64], R173 ;  /* 0x000000ad94005986 */ /* 0x0083e8000c10191a */
[----:B--2---:R2:W-:Y:S04]  /*23dd0*/  @P3 STG.E desc[UR26][R18.64], R172 ;  /* 0x000000ac12003986 */ /* 0x0045e8000c10191a */
[----:B------:R3:W-:Y:S01]  /*23de0*/  @P1 STG.E desc[UR26][R4.64], R252 ;  /* 0x000000fc04001986 */ /* 0x0007e2000c10191a */
[C---:B------:R-:W-:Y:S01]  /*23df0*/  ISETP.LT.AND P1, PT, R150.reuse, UR5, !P0 ;  /* 0x0000000596007c0c */ /* 0x040fe2000c721270 */
[----:B------:R-:W-:Y:S01]  /*23e00*/  IMAD R150, R150, UR4, RZ ;  /* 0x0000000496967c24 */ /* 0x000fe2000f8e02ff */
[----:B------:R-:W-:Y:S01]  /*23e10*/  ULDC UR5, c[0x0][0x22c] ;  /* 0x00008b0000057ab9 */ /* 0x000fe20000000800 */
[----:B-1----:R-:W1:Y:S01]  /*23e20*/  LDC R148, c[0x0][0x248] ;  /* 0x00009200ff947b82 */ /* 0x002e620000000800 */
[----:B--2---:R-:W-:-:S04]  /*23e30*/  LOP3.LUT R19, R7, 0x1e, R16, 0xfe, !PT ;  /* 0x0000001e07137812 */ /* 0x004fc800078efe10 */
[C---:B------:R-:W-:Y:S01]  /*23e40*/  ISETP.LT.AND P3, PT, R19.reuse, UR5, !P0 ;  /* 0x0000000513007c0c */ /* 0x040fe2000c761270 */
[----:B------:R-:W-:Y:S01]  /*23e50*/  IMAD R19, R19, UR4, RZ ;  /* 0x0000000413137c24 */ /* 0x000fe2000f8e02ff */
[C---:B---3--:R-:W-:Y:S01]  /*23e60*/  LEA R4, P6, R150.reuse, R2, 0x2 ;  /* 0x0000000296047211 */ /* 0x048fe200078c10ff */
[----:B------:R-:W-:Y:S01]  /*23e70*/  ULDC UR4, c[0x0][0x22c] ;  /* 0x00008b0000047ab9 */ /* 0x000fe20000000800 */
[----:B------:R-:W-:Y:S01]  /*23e80*/  LOP3.LUT R149, R7, 0x26, R16, 0xfe, !PT ;  /* 0x0000002607957812 */ /* 0x000fe200078efe10 */
[----:B------:R-:W-:Y:S01]  /*23e90*/  ULDC UR5, c[0x0][0x22c] ;  /* 0x00008b0000057ab9 */ /* 0x000fe20000000800 */
[----:B------:R-:W-:Y:S02]  /*23ea0*/  LEA.HI.X.SX32 R5, R150, R0, 0x2, P6 ;  /* 0x0000000096057211 */ /* 0x000fe400030f16ff */
[C---:B------:R-:W-:Y:S01]  /*23eb0*/  LEA R18, P6, R19.reuse, R2, 0x2 ;  /* 0x0000000213127211 */ /* 0x040fe200078c10ff */
[----:B------:R-:W2:Y:S02]  /*23ec0*/  LDC R150, c[0x0][0x248] ;  /* 0x00009200ff967b82 */ /* 0x000ea40000000800 */
[----:B----4-:R3:W-:Y:S01]  /*23ed0*/  @P1 STG.E desc[UR26][R4.64], R171 ;  /* 0x000000ab04001986 */ /* 0x0107e2000c10191a */
[----:B------:R-:W-:-:S02]  /*23ee0*/  LEA.HI.X.SX32 R19, R19, R0, 0x2, P6 ;  /* 0x0000000013137211 */ /* 0x000fc400030f16ff */
[----:B------:R-:W-:Y:S01]  /*23ef0*/  ISETP.LT.AND P1, PT, R149, UR4, !P0 ;  /* 0x0000000495007c0c */ /* 0x000fe2000c721270 */
[----:B------:R-:W-:Y:S01]  /*23f00*/  ULDC UR4, c[0x0][0x22c] ;  /* 0x00008b0000047ab9 */ /* 0x000fe20000000800 */
[----:B------:R-:W-:Y:S01]  /*23f10*/  LOP3.LUT R149, R7, 0x28, R16, 0xfe, !PT ;  /* 0x0000002807957812 */ /* 0x000fe200078efe10 */
[----:B------:R4:W-:Y:S01]  /*23f20*/  @P3 STG.E desc[UR26][R18.64], R170 ;  /* 0x000000aa12003986 */ /* 0x0009e2000c10191a */
[C---:B---3--:R-:W-:Y:S02]  /*23f30*/  LEA R4, P6, R6.reuse, R2, 0x2 ;  /* 0x0000000206047211 */ /* 0x048fe400078c10ff */
[----:B------:R-:W-:Y:S01]  /*23f40*/  ISETP.LT.AND P3, PT, R149, UR4, !P0 ;  /* 0x0000000495007c0c */ /* 0x000fe2000c761270 */
[----:B------:R-:W-:Y:S01]  /*23f50*/  IMAD R149, R3, 0x2, R6 ;  /* 0x0000000203957824 */ /* 0x000fe200078e0206 */
[----:B------:R-:W-:Y:S01]  /*23f60*/  LEA.HI.X.SX32 R5, R6, R0, 0x2, P6 ;  /* 0x0000000006057211 */ /* 0x000fe200030f16ff */
[----:B------:R-:W3:Y:S01]  /*23f70*/  LDC R3, c[0x0][0x248] ;  /* 0x00009200ff037b82 */ /* 0x000ee20000000800 */
[C-C-:B------:R-:W-:Y:S01]  /*23f80*/  LOP3.LUT R6, R7.reuse, 0x2a, R16.reuse, 0xfe, !PT ;  /* 0x0000002a07067812 */ /* 0x140fe200078efe10 */
[----:B------:R-:W-:Y:S01]  /*23f90*/  ULDC UR4, c[0x0][0x22c] ;  /* 0x00008b0000047ab9 */ /* 0x000fe20000000800 */
[C-C-:B------:R-:W-:Y:S01]  /*23fa0*/  LOP3.LUT R252, R7.reuse, 0x24, R16.reuse, 0xfe, !PT ;  /* 0x0000002407fc7812 */ /* 0x140fe200078efe10 */
[----:B------:R4:W-:Y:S01]  /*23fb0*/  @P2 STG.E desc[UR26][R4.64], R248 ;  /* 0x000000f804002986 */ /* 0x0009e2000c10191a */
[----:B------:R-:W-:Y:S01]  /*23fc0*/  ISETP.LT.AND P2, PT, R6, UR4, !P0 ;  /* 0x0000000406007c0c */ /* 0x000fe2000c741270 */
[----:B-1----:R-:W-:Y:S01]  /*23fd0*/  IMAD R148, R148, 0x2, R149 ;  /* 0x0000000294947824 */ /* 0x002fe200078e0295 */
[----:B------:R-:W-:Y:S01]  /*23fe0*/  ISETP.LT.AND P5, PT, R252, UR6, !P0 ;  /* 0x00000006fc007c0c */ /* 0x000fe2000c7a1270 */
[----:B------:R-:W1:Y:S01]  /*23ff0*/  LDC R6, c[0x0][0x248] ;  /* 0x00009200ff067b82 */ /* 0x000e620000000800 */
[----:B----4-:R-:W-:Y:S01]  /*24000*/  LOP3.LUT R19, R7, 0x2c, R16, 0xfe, !PT ;  /* 0x0000002c07137812 */ /* 0x010fe200078efe10 */
[----:B------:R-:W-:Y:S01]  /*24010*/  ULDC UR4, c[0x0][0x22c] ;  /* 0x00008b0000047ab9 */ /* 0x000fe20000000800 */
[----:B------:R-:W-:-:S04]  /*24020*/  LEA R4, P6, R149, R2, 0x2 ;  /* 0x0000000295047211 */ /* 0x000fc800078c10ff */
[----:B------:R-:W-:Y:S02]  /*24030*/  LEA.HI.X.SX32 R5, R149, R0, 0x2, P6 ;  /* 0x0000000095057211 */ /* 0x000fe400030f16ff */
[----:B------:R-:W-:-:S03]  /*24040*/  LEA R18, P6, R148, R2, 0x2 ;  /* 0x0000000294127211 */ /* 0x000fc600078c10ff */
[----:B------:R4:W-:Y:S01]  /*24050*/  @P4 STG.E desc[UR26][R4.64], R249 ;  /* 0x000000f904004986 */ /* 0x0009e2000c10191a */
[----:B------:R-:W-:Y:S01]  /*24060*/  ISETP.LT.AND P4, PT, R19, UR4, !P0 ;  /* 0x0000000413007c0c */ /* 0x000fe2000c781270 */
[----:B--2---:R-:W-:Y:S01]  /*24070*/  IMAD R151, R150, 0x2, R148 ;  /* 0x0000000296977824 */ /* 0x004fe200078e0294 */
[----:B------:R-:W-:Y:S01]  /*24080*/  LEA.HI.X.SX32 R19, R148, R0, 0x2, P6 ;  /* 0x0000000094137211 */ /* 0x000fe200030f16ff */
[----:B------:R-:W2:Y:S01]  /*24090*/  LDC R150, c[0x0][0x248] ;  /* 0x00009200ff967b82 */ /* 0x000ea20000000800 */
[--C-:B------:R-:W-:Y:S01]  /*240a0*/  LOP3.LUT R248, R7, 0x2e, R16.reuse, 0xfe, !PT ;  /* 0x0000002e07f87812 */ /* 0x100fe200078efe10 */
[----:B------:R-:W-:Y:S01]  /*240b0*/  ULDC UR4, c[0x0][0x22c] ;  /* 0x00008b0000047ab9 */ /* 0x000fe20000000800 */
[----:B------:R-:W-:Y:S01]  /*240c0*/  LEA R148, P6, R151, R2, 0x2 ;  /* 0x0000000297947211 */ /* 0x000fe200078c10ff */
[----:B------:R1:W-:Y:S01]  /*240d0*/  @P5 STG.E desc[UR26][R18.64], R250 ;  /* 0x000000fa12005986 */ /* 0x0003e2000c10191a */
[----:B------:R-:W-:Y:S01]  /*240e0*/  ISETP.LT.AND P5, PT, R248, UR4, !P0 ;  /* 0x00000004f8007c0c */ /* 0x000fe2000c7a1270 */
[----:B---3--:R-:W-:Y:S01]  /*240f0*/  IMAD R248, R3, 0x2, R151 ;  /* 0x0000000203f87824 */ /* 0x008fe200078e0297 */
[----:B------:R-:W-:Y:S01]  /*24100*/  LEA.HI.X.SX32 R149, R151, R0, 0x2, P6 ;  /* 0x0000000097957211 */ /* 0x000fe200030f16ff */
[----:B------:R-:W-:Y:S01]  /*24110*/  ULDC UR4, c[0x0][0x22c] ;  /* 0x00008b0000047ab9 */ /* 0x000fe20000000800 */
[----:B------:R-:W-:Y:S01]  /*24120*/  LOP3.LUT R3, R7, 0x30, R16, 0xfe, !PT ;  /* 0x0000003007037812 */ /* 0x000fe200078efe10 */
[----:B------:R-:W3:Y:S01]  /*24130*/  LDC R151, c[0x0][0x248] ;  /* 0x00009200ff977b82 */ /* 0x000ee20000000800 */
[----:B----4-:R-:W-:Y:S01]  /*24140*/  LEA R4, P6, R248, R2, 0x2 ;  /* 0x00000002f8047211 */ /* 0x010fe200078c10ff */
[----:B------:R4:W-:Y:S01]  /*24150*/  @P1 STG.E desc[UR26][R148.64], R251 ;  /* 0x000000fb94001986 */ /* 0x0009e2000c10191a */
[----:B-1----:R-:W-:Y:S01]  /*24160*/  IMAD R249, R6, 0x2, R248 ;  /* 0x0000000206f97824 */ /* 0x002fe200078e02f8 */
[----:B------:R-:W-:Y:S01]  /*24170*/  ISETP.LT.AND P1, PT, R3, UR4, !P0 ;  /* 0x0000000403007c0c */ /* 0x000fe2000c721270 */
[----:B------:R-:W-:Y:S01]  /*24180*/  ULDC UR4, c[0x0][0x22c] ;  /* 0x00008b0000047ab9 */ /* 0x000fe20000000800 */
[----:B------:R-:W-:-:S02]  /*24190*/  LEA.HI.X.SX32 R5, R248, R0, 0x2, P6 ;  /* 0x00000000f8057211 */ /* 0x000fc400030f16ff */
[----:B------:R-:W-:Y:S01]  /*241a0*/  LOP3.LUT R3, R7, 0x32, R16, 0xfe, !PT ;  /* 0x0000003207037812 */ /* 0x000fe200078efe10 */
[----:B------:R-:W1:Y:S01]  /*241b0*/  LDC R6, c[0x0][0x248] ;  /* 0x00009200ff067b82 */ /* 0x000e620000000800 */
[----:B------:R-:W-:Y:S01]  /*241c0*/  LEA R18, P6, R249, R2, 0x2 ;  /* 0x00000002f9127211 */ /* 0x000fe200078c10ff */
[----:B------:R3:W-:Y:S01]  /*241d0*/  @P3 STG.E desc[UR26][R4.64], R244 ;  /* 0x000000f404003986 */ /* 0x0007e2000c10191a */
[----:B------:R-:W-:Y:S01]  /*241e0*/  ISETP.LT.AND P3, PT, R3, UR4, !P0 ;  /* 0x0000000403007c0c */ /* 0x000fe2000c761270 */
[----:B------:R-:W-:Y:S01]  /*241f0*/  ULDC UR4, c[0x0][0x22c] ;  /* 0x00008b0000047ab9 */ /* 0x000fe20000000800 */
[----:B------:R-:W-:-:S03]  /*24200*/  LEA.HI.X.SX32 R19, R249, R0, 0x2, P6 ;  /* 0x00000000f9137211 */ /* 0x000fc600030f16ff */
[----:B------:R-:W1:Y:S01]  /*24210*/  LDC R3, c[0x0][0x248] ;  /* 0x00009200ff037b82 */ /* 0x000e620000000800 */
[----:B--2---:R-:W-:Y:S01]  /*24220*/  IMAD R249, R150, 0x2, R249 ;  /* 0x0000000296f97824 */ /* 0x004fe200078e02f9 */
[----:B------:R-:W-:Y:S01]  /*24230*/  LOP3.LUT R150, R7, 0x36, R16, 0xfe, !PT ;  /* 0x0000003607967812 */ /* 0x000fe200078efe10 */
[----:B------:R1:W-:Y:S03]  /*24240*/  @P2 STG.E desc[UR26][R18.64], R245 ;  /* 0x000000f512002986 */ /* 0x0003e6000c10191a */
[C---:B----4-:R-:W-:Y:S02]  /*24250*/  LEA R148, P2, R249.reuse, R2, 0x2 ;  /* 0x00000002f9947211 */ /* 0x050fe400078410ff */
[----:B------:R-:W-:Y:S01]  /*24260*/  ISETP.LT.AND P6, PT, R150, UR5, !P0 ;  /* 0x0000000596007c0c */ /* 0x000fe2000c7c1270 */
[----:B------:R-:W-:Y:S01]  /*24270*/  ULDC UR5, c[0x0][0x22c] ;  /* 0x00008b0000057ab9 */ /* 0x000fe20000000800 */
[----:B------:R-:W2:Y:S01]  /*24280*/  LDC R150, c[0x0][0x248] ;  /* 0x00009200ff967b82 */ /* 0x000ea20000000800 */
[----:B------:R-:W-:Y:S01]  /*24290*/  LEA.HI.X.SX32 R149, R249, R0, 0x2, P2 ;  /* 0x00000000f9957211 */ /* 0x000fe200010f16ff */
[----:B---3--:R-:W-:-:S04]  /*242a0*/  IMAD R249, R151, 0x2, R249 ;  /* 0x0000000297f97824 */ /* 0x008fc800078e02f9 */
[----:B------:R3:W-:Y:S02]  /*242b0*/  @P4 STG.E desc[UR26][R148.64], R246 ;  /* 0x000000f694004986 */ /* 0x0007e4000c10191a */
[----:B------:R-:W4:Y:S01]  /*242c0*/  LDC R151, c[0x0][0x248] ;  /* 0x00009200ff977b82 */ /* 0x000f220000000800 */
[----:B------:R-:W-:Y:S01]  /*242d0*/  LEA R4, P4, R249, R2, 0x2 ;  /* 0x00000002f9047211 */ /* 0x000fe200078810ff */
[----:B-1----:R-:W-:Y:S01]  /*242e0*/  IMAD R19, R6, 0x2, R249 ;  /* 0x0000000206137824 */ /* 0x002fe200078e02f9 */
[----:B------:R-:W-:Y:S02]  /*242f0*/  LOP3.LUT R248, R7, 0x34, R16, 0xfe, !PT ;  /* 0x0000003407f87812 */ /* 0x000fe400078efe10 */
[----:B------:R-:W-:-:S03]  /*24300*/  LEA.HI.X.SX32 R5, R249, R0, 0x2, P4 ;  /* 0x00000000f9057211 */ /* 0x000fc600020f16ff */
[----:B------:R-:W1:Y:S01]  /*24310*/  LDC R6, c[0x0][0x248] ;  /* 0x00009200ff067b82 */ /* 0x000e620000000800 */
[----:B------:R-:W-:Y:S01]  /*24320*/  IMAD R245, R3, 0x2, R19 ;  /* 0x0000000203f57824 */ /* 0x000fe200078e0213 */
[-C--:B------:R-:W-:Y:S01]  /*24330*/  LEA R18, P4, R19, R2.reuse, 0x2 ;  /* 0x0000000213127211 */ /* 0x080fe200078810ff */
[----:B------:R4:W-:Y:S01]  /*24340*/  @P5 STG.E desc[UR26][R4.64], R247 ;  /* 0x000000f704005986 */ /* 0x0009e2000c10191a */
[----:B------:R-:W-:Y:S02]  /*24350*/  LOP3.LUT R244, R7, 0x38, R16, 0xfe, !PT ;  /* 0x0000003807f47812 */ /* 0x000fe400078efe10 */
[----:B------:R-:W-:Y:S01]  /*24360*/  ISETP.LT.AND P2, PT, R248, UR4, !P0 ;  /* 0x00000004f8007c0c */ /* 0x000fe2000c741270 */
[----:B------:R-:W-:Y:S01]  /*24370*/  ULDC UR4, c[0x0][0x22c] ;  /* 0x00008b0000047ab9 */ /* 0x000fe20000000800 */
[----:B---3--:R-:W-:Y:S01]  /*24380*/  LEA R148, P5, R245, R2, 0x2 ;  /* 0x00000002f5947211 */ /* 0x008fe200078a10ff */
[----:B------:R-:W3:Y:S01]  /*24390*/  LDC R3, c[0x0][0x248] ;  /* 0x00009200ff037b82 */ /* 0x000ee20000000800 */
[----:B------:R-:W-:-:S02]  /*243a0*/  LEA.HI.X.SX32 R19, R19, R0, 0x2, P4 ;  /* 0x0000000013137211 */ /* 0x000fc400020f16ff */
[----:B------:R-:W-:Y:S01]  /*243b0*/  ISETP.LT.AND P4, PT, R244, UR4, !P0 ;  /* 0x00000004f4007c0c */ /* 0x000fe2000c781270 */
[----:B------:R-:W-:Y:S01]  /*243c0*/  ULDC UR4, c[0x0][0x22c] ;  /* 0x00008b0000047ab9 */ /* 0x000fe20000000800 */
[----:B------:R-:W-:Y:S02]  /*243d0*/  LOP3.LUT R244, R7, 0x3a, R16, 0xfe, !PT ;  /* 0x0000003a07f47812 */ /* 0x000fe400078efe10 */
[----:B------:R-:W-:Y:S01]  /*243e0*/  LEA.HI.X.SX32 R149, R245, R0, 0x2, P5 ;  /* 0x00000000f5957211 */ /* 0x000fe200028f16ff */
[----:B--2---:R-:W-:Y:S01]  /*243f0*/  IMAD R245, R150, 0x2, R245 ;  /* 0x0000000296f57824 */ /* 0x004fe200078e02f5 */
[----:B------:R-:W2:Y:S01]  /*24400*/  LDC R246, c[0x0][0x248] ;  /* 0x00009200fff67b82 */ /* 0x000ea20000000800 */
[----:B------:R1:W-:Y:S01]  /*24410*/  @P1 STG.E desc[UR26][R18.64], R240 ;  /* 0x000000f012001986 */ /* 0x0003e2000c10191a */
[----:B------:R-:W-:Y:S01]  /*24420*/  ISETP.LT.AND P1, PT, R244, UR4, !P0 ;  /* 0x00000004f4007c0c */ /* 0x000fe2000c721270 */
[----:B----4-:R-:W-:Y:S01]  /*24430*/  IMAD R151, R151, 0x2, R245 ;  /* 0x0000000297977824 */ /* 0x010fe200078e02f5 */
[----:B------:R-:W-:Y:S01]  /*24440*/  ULDC UR4, c[0x0][0x22c] ;  /* 0x00008b0000047ab9 */ /* 0x000fe20000000800 */
[----:B------:R2:W-:Y:S01]  /*24450*/  @P3 STG.E desc[UR26][R148.64], R241 ;  /* 0x000000f194003986 */ /* 0x0005e2000c10191a */
[----:B------:R-:W-:-:S02]  /*24460*/  LEA R4, P3, R245, R2, 0x2 ;  /* 0x00000002f5047211 */ /* 0x000fc400078610ff */
[----:B------:R-:W4:Y:S02]  /*24470*/  LDC R244, c[0x0][0x248] ;  /* 0x00009200fff47b82 */ /* 0x000f240000000800 */
[----:B------:R-:W-:Y:S01]  /*24480*/  LEA.HI.X.SX32 R5, R245, R0, 0x2, P3 ;  /* 0x00000000f5057211 */ /* 0x000fe200018f16ff */
[----:B-1----:R-:W-:Y:S01]  /*24490*/  IMAD R245, R6, 0x2, R151 ;  /* 0x0000000206f57824 */ /* 0x002fe200078e0297 */
[----:B------:R-:W-:-:S04]  /*244a0*/  LOP3.LUT R18, R7, 0x3c, R16, 0xfe, !PT ;  /* 0x0000003c07127812 */ /* 0x000fc800078efe10 */
[----:B------:R-:W1:Y:S01]  /*244b0*/  LDC R240, c[0x0][0x248] ;  /* 0x00009200fff07b82 */ /* 0x000e620000000800 */
[----:B------:R-:W-:Y:S01]  /*244c0*/  ISETP.LT.AND P3, PT, R18, UR4, !P0 ;  /* 0x0000000412007c0c */ /* 0x000fe2000c761270 */
[----:B------:R2:W-:Y:S01]  /*244d0*/  @P2 STG.E desc[UR26][R4.64], R242 ;  /* 0x000000f204002986 */ /* 0x0005e2000c10191a */
[-C--:B------:R-:W-:Y:S01]  /*244e0*/  LEA R18, P5, R151, R2.reuse, 0x2 ;  /* 0x0000000297127211 */ /* 0x080fe200078a10ff */
[----:B------:R-:W-:Y:S01]  /*244f0*/  ULDC UR4, c[0x0][0x22c] ;  /* 0x00008b0000047ab9 */ /* 0x000fe20000000800 */
[----:B------:R-:W-:Y:S02]  /*24500*/  LEA R150, P2, R245, R2, 0x2 ;  /* 0x00000002f5967211 */ /* 0x000fe400078410ff */
[-C--:B------:R-:W-:Y:S02]  /*24510*/  LEA.HI.X.SX32 R19, R151, R0.reuse, 0x2, P5 ;  /* 0x0000000097137211 */ /* 0x080fe400028f16ff */
[----:B------:R-:W-:Y:S01]  /*24520*/  LEA.HI.X.SX32 R151, R245, R0, 0x2, P2 ;  /* 0x00000000f5977211 */ /* 0x000fe200010f16ff */
[----:B---3--:R-:W-:Y:S01]  /*24530*/  IMAD R245, R3, 0x2, R245 ;  /* 0x0000000203f57824 */ /* 0x008fe200078e02f5 */
[----:B------:R-:W-:Y:S01]  /*24540*/  LOP3.LUT R6, R7, 0x3e, R16, 0xfe, !PT ;  /* 0x0000003e07067812 */ /* 0x000fe200078efe10 */
[----:B------:R3:W-:Y:S02]  /*24550*/  @P6 STG.E desc[UR26][R18.64], R243 ;  /* 0x000000f312006986 */ /* 0x0007e4000c10191a */
[----:B--2---:R-:W-:-:S02]  /*24560*/  IMAD R149, R246, 0x2, R245 ;  /* 0x00000002f6957824 */ /* 0x004fc400078e02f5 */
[----:B------:R2:W-:Y:S01]  /*24570*/  @P4 STG.E desc[UR26][R150.64], R8 ;  /* 0x0000000896004986 */ /* 0x0005e2000c10191a */
[----:B------:R-:W-:Y:S01]  /*24580*/  LEA R4, P4, R245, R2, 0x2 ;  /* 0x00000002f5047211 */ /* 0x000fe200078810ff */
[----:B----4-:R-:W-:Y:S01]  /*24590*/  IMAD R241, R244, 0x2, R149 ;  /* 0x00000002f4f17824 */ /* 0x010fe200078e0295 */
[----:B------:R-:W-:Y:S02]  /*245a0*/  LOP3.LUT R3, R7, 0x40, R16, 0xfe, !PT ;  /* 0x0000004007037812 */ /* 0x000fe400078efe10 */
[----:B------:R-:W-:Y:S01]  /*245b0*/  ISETP.LT.AND P2, PT, R6, UR4, !P0 ;  /* 0x0000000406007c0c */ /* 0x000fe2000c741270 */
[----:B------:R-:W-:Y:S01]  /*245c0*/  ULDC UR4, c[0x0][0x22c] ;  /* 0x00008b0000047ab9 */ /* 0x000fe20000000800 */
[----:B------:R-:W-:Y:S01]  /*245d0*/  LEA.HI.X.SX32 R5, R245, R0, 0x2, P4 ;  /* 0x00000000f5057211 */ /* 0x000fe200020f16ff */
[----:B-1----:R-:W-:Y:S01]  /*245e0*/  IMAD R148, R240, 0x2, R241 ;  /* 0x00000002f0947824 */ /* 0x002fe200078e02f1 */
[----:B------:R-:W-:Y:S02]  /*245f0*/  LEA R244, P5, R149, R2, 0x2 ;  /* 0x0000000295f47211 */ /* 0x000fe400078a10ff */
[----:B------:R-:W-:-:S02]  /*24600*/  ISETP.LT.AND P4, PT, R3, UR4, !P0 ;  /* 0x0000000403007c0c */ /* 0x000fc4000c781270 */
[----:B---3--:R-:W-:Y:S01]  /*24610*/  LEA R18, P6, R241, R2, 0x2 ;  /* 0x00000002f1127211 */ /* 0x008fe200078c10ff */
[----:B------:R-:W-:Y:S01]  /*24620*/  @P1 STG.E desc[UR26][R4.64], R9 ;  /* 0x0000000904001986 */ /* 0x000fe2000c10191a */
[----:B------:R-:W-:Y:S01]  /*24630*/  LEA.HI.X.SX32 R245, R149, R0, 0x2, P5 ;  /* 0x0000000095f57211 */ /* 0x000fe200028f16ff */
[----:B------:R-:W-:Y:S01]  /*24640*/  ULDC UR4, c[0x0][0x22c] ;  /* 0x00008b0000047ab9 */ /* 0x000fe20000000800 */
[C---:B------:R-:W-:Y:S02]  /*24650*/  LEA R240, P5, R148.reuse, R2, 0x2 ;  /* 0x0000000294f07211 */ /* 0x040fe400078a10ff */
[-C--:B------:R-:W-:Y:S02]  /*24660*/  LEA.HI.X.SX32 R19, R241, R0.reuse, 0x2, P6 ;  /* 0x00000000f1137211 */ /* 0x080fe400030f16ff */
[----:B------:R-:W-:Y:S01]  /*24670*/  LEA.HI.X.SX32 R241, R148, R0, 0x2, P5 ;  /* 0x0000000094f17211 */ /* 0x000fe200028f16ff */
[----:B------:R1:W-:Y:S01]  /*24680*/  @P3 STG.E desc[UR26][R244.64], R10 ;  /* 0x0000000af4003986 */ /* 0x0003e2000c10191a */
[----:B--2---:R-:W-:-:S03]  /*24690*/  LOP3.LUT R150, R7, 0x1fe, R16, 0xfe, !PT ;  /* 0x000001fe07967812 */ /* 0x004fc600078efe10 */
[----:B------:R-:W-:Y:S01]  /*246a0*/  @P2 STG.E desc[UR26][R18.64], R11 ;  /* 0x0000000b12002986 */ /* 0x000fe2000c10191a */
[C-C-:B------:R-:W-:Y:S02]  /*246b0*/  LOP3.LUT R151, R7.reuse, 0x42, R16.reuse, 0xfe, !PT ;  /* 0x0000004207977812 */ /* 0x140fe400078efe10 */
[C-C-:B------:R-:W-:Y:S01]  /*246c0*/  LOP3.LUT R251, R7.reuse, 0x44, R16.reuse, 0xfe, !PT ;  /* 0x0000004407fb7812 */ /* 0x140fe200078efe10 */
[----:B------:R2:W-:Y:S01]  /*246d0*/  @P4 STG.E desc[UR26][R240.64], R12 ;  /* 0x0000000cf0004986 */ /* 0x0005e2000c10191a */
[C-C-:B------:R-:W-:Y:S02]  /*246e0*/  LOP3.LUT R250, R7.reuse, 0x46, R16.reuse, 0xfe, !PT ;  /* 0x0000004607fa7812 */ /* 0x140fe400078efe10 */
[C-C-:B------:R-:W-:Y:S02]  /*246f0*/  LOP3.LUT R149, R7.reuse, 0x48, R16.reuse, 0xfe, !PT ;  /* 0x0000004807957812 */ /* 0x140fe400078efe10 */
[C-C-:B------:R-:W-:Y:S02]  /*24700*/  LOP3.LUT R249, R7.reuse, 0x4a, R16.reuse, 0xfe, !PT ;  /* 0x0000004a07f97812 */ /* 0x140fe400078efe10 */
[----:B------:R-:W-:-:S02]  /*24710*/  LOP3.LUT R246, R7, 0x4c, R16, 0xfe, !PT ;  /* 0x0000004c07f67812 */ /* 0x000fc400078efe10 */
[C-C-:B------:R-:W-:Y:S02]  /*24720*/  LOP3.LUT R247, R7.reuse, 0x4e, R16.reuse, 0xfe, !PT ;  /* 0x0000004e07f77812 */ /* 0x140fe400078efe10 */
[C-C-:B-1----:R-:W-:Y:S02]  /*24730*/  LOP3.LUT R245, R7.reuse, 0x50, R16.reuse, 0xfe, !PT ;  /* 0x0000005007f57812 */ /* 0x142fe400078efe10 */
[C-C-:B------:R-:W-:Y:S02]  /*24740*/  LOP3.LUT R10, R7.reuse, 0x52, R16.reuse, 0xfe, !PT ;  /* 0x00000052070a7812 */ /* 0x140fe400078efe10 */
[C-C-:B------:R-:W-:Y:S02]  /*24750*/  LOP3.LUT R4, R7.reuse, 0x54, R16.reuse, 0xfe, !PT ;  /* 0x0000005407047812 */ /* 0x140fe400078efe10 */
[C-C-:B------:R-:W-:Y:S02]  /*24760*/  LOP3.LUT R3, R7.reuse, 0x56, R16.reuse, 0xfe, !PT ;  /* 0x0000005607037812 */ /* 0x140fe400078efe10 */
[----:B------:R-:W-:-:S02]  /*24770*/  LOP3.LUT R5, R7, 0x58, R16, 0xfe, !PT ;  /* 0x0000005807057812 */ /* 0x000fc400078efe10 */
[C-C-:B------:R-:W-:Y:S02]  /*24780*/  LOP3.LUT R8, R7.reuse, 0x5a, R16.reuse, 0xfe, !PT ;  /* 0x0000005a07087812 */ /* 0x140fe400078efe10 */
[C-C-:B------:R-:W-:Y:S02]  /*24790*/  LOP3.LUT R6, R7.reuse, 0x5c, R16.reuse, 0xfe, !PT ;  /* 0x0000005c07067812 */ /* 0x140fe400078efe10 */
[C-C-:B--2---:R-:W-:Y:S02]  /*247a0*/  LOP3.LUT R241, R7.reuse, 0x5e, R16.reuse, 0xfe, !PT ;  /* 0x0000005e07f17812 */ /* 0x144fe400078efe10 */
[C-C-:B------:R-:W-:Y:S02]  /*247b0*/  LOP3.LUT R9, R7.reuse, 0x60, R16.reuse, 0xfe, !PT ;  /* 0x0000006007097812 */ /* 0x140fe400078efe10 */
[C-C-:B------:R-:W-:Y:S02]  /*247c0*/  LOP3.LUT R11, R7.reuse, 0x62, R16.reuse, 0xfe, !PT ;  /* 0x00000062070b7812 */ /* 0x140fe400078efe10 */
        /* <DEDUP_REMOVED lines=190> */
[----:B------:R-:W-:Y:S02]  /*253b0*/  LOP3.LUT R7, R7, 0x1fc, R16, 0xfe, !PT ;  /* 0x000001fc07077812 */ /* 0x000fe400078efe10 */
[----:B------:R-:W1:Y:S01]  /*253c0*/  LDC R16, c[0x0][0x248] ;  /* 0x00009200ff107b82 */ /* 0x000e620000000800 */
[----:B------:R-:W-:Y:S01]  /*253d0*/  ISETP.LT.AND P1, PT, R150, UR4, !P0 ;  /* 0x0000000496007c0c */ /* 0x000fe2000c721270 */
[----:B------:R-:W-:-:S06]  /*253e0*/  ULDC UR4, c[0x0][0x22c] ;  /* 0x00008b0000047ab9 */ /* 0x000fcc0000000800 */
[----:B------:R-:W2:Y:S01]  /*253f0*/  LDC R150, c[0x0][0x248] ;  /* 0x00009200ff967b82 */ /* 0x000ea20000000800 */
[----:B------:R-:W-:Y:S01]  /*25400*/  ISETP.LT.AND P6, PT, R151, UR4, !P0 ;  /* 0x0000000497007c0c */ /* 0x000fe2000c7c1270 */
[----:B------:R-:W-:-:S06]  /*25410*/  ULDC UR4, c[0x0][0x22c] ;  /* 0x00008b0000047ab9 */ /* 0x000fcc0000000800 */
[----:B------:R-:W3:Y:S01]  /*25420*/  LDC R151, c[0x0][0x248] ;  /* 0x00009200ff977b82 */ /* 0x000ee20000000800 */
[----:B------:R-:W-:Y:S01]  /*25430*/  ISETP.LT.AND P3, PT, R251, UR4, !P0 ;  /* 0x00000004fb007c0c */ /* 0x000fe2000c761270 */
[----:B------:R-:W-:Y:S01]  /*25440*/  ULDC UR4, c[0x0][0x22c] ;  /* 0x00008b0000047ab9 */ /* 0x000fe20000000800 */
[----:B-1----:R-:W-:Y:S01]  /*25450*/  IMAD R16, R16, 0x2, R148 ;  /* 0x0000000210107824 */ /* 0x002fe200078e0294 */
[----:B------:R-:W-:Y:S01]  /*25460*/  ISETP.LT.AND P2, PT, R250, UR4, !P0 ;  /* 0x00000004fa007c0c */ /* 0x000fe2000c741270 */
[----:B------:R-:W-:-:S03]  /*25470*/  ULDC UR4, c[0x0][0x22c] ;  /* 0x00008b0000047ab9 */ /* 0x000fc60000000800 */
[----:B------:R-:W1:Y:S01]  /*25480*/  LDC R250, c[0x0][0x248] ;  /* 0x00009200fffa7b82 */ /* 0x000e620000000800 */
[C---:B------:R-:W-:Y:S02]  /*25490*/  LEA R148, P5, R16.reuse, R2, 0x2 ;  /* 0x0000000210947211 */ /* 0x040fe400078a10ff */
[----:B------:R-:W-:Y:S01]  /*254a0*/  ISETP.LT.AND P4, PT, R149, UR4, !P0 ;  /* 0x0000000495007c0c */ /* 0x000fe2000c781270 */
[----:B------:R-:W-:Y:S01]  /*254b0*/  ULDC UR4, c[0x0][0x22c] ;  /* 0x00008b0000047ab9 */ /* 0x000fe20000000800 */
[----:B------:R-:W-:Y:S01]  /*254c0*/  LEA.HI.X.SX32 R149, R16, R0, 0x2, P5 ;  /* 0x0000000010957211 */ /* 0x000fe200028f16ff */
[----:B--2---:R-:W-:Y:S02]  /*254d0*/  IMAD R16, R150, 0x2, R16 ;  /* 0x0000000296107824 */ /* 0x004fe400078e0210 */
[----:B------:R-:W2:Y:S03]  /*254e0*/  LDC R251, c[0x0][0x248] ;  /* 0x00009200fffb7b82 */ /* 0x000ea60000000800 */
[C---:B------:R-:W-:Y:S01]  /*254f0*/  LEA R150, P5, R16.reuse, R2, 0x2 ;  /* 0x0000000210967211 */ /* 0x040fe200078a10ff */
[----:B------:R3:W-:Y:S02]  /*25500*/  @P6 STG.E desc[UR26][R148.64], R13 ;  /* 0x0000000d94006986 */ /* 0x0007e4000c10191a */
[----:B---3--:R-:W-:Y:S01]  /*25510*/  IMAD R13, R151, 0x2, R16 ;  /* 0x00000002970d7824 */ /* 0x008fe200078e0210 */
[----:B------:R-:W-:-:S02]  /*25520*/  LEA.HI.X.SX32 R151, R16, R0, 0x2, P5 ;  /* 0x0000000010977211 */ /* 0x000fc400028f16ff */
[----:B------:R-:W3:Y:S01]  /*25530*/  LDC R16, c[0x0][0x248] ;  /* 0x00009200ff107b82 */ /* 0x000ee20000000800 */
[----:B------:R-:W-:Y:S01]  /*25540*/  ISETP.LT.AND P5, PT, R249, UR4, !P0 ;  /* 0x00000004f9007c0c */ /* 0x000fe2000c7a1270 */
[----:B------:R-:W-:Y:S01]  /*25550*/  ULDC UR4, c[0x0][0x22c] ;  /* 0x00008b0000047ab9 */ /* 0x000fe20000000800 */
[----:B------:R-:W-:-:S05]  /*25560*/  LEA R148, P6, R13, R2, 0x2 ;  /* 0x000000020d947211 */ /* 0x000fca00078c10ff */
[----:B------:R-:W4:Y:S01]  /*25570*/  LDC R249, c[0x0][0x248] ;  /* 0x00009200fff97b82 */ /* 0x000f220000000800 */
[----:B------:R-:W-:Y:S01]  /*25580*/  LEA.HI.X.SX32 R149, R13, R0, 0x2, P6 ;  /* 0x000000000d957211 */ /* 0x000fe200030f16ff */
[----:B------:R1:W-:Y:S04]  /*25590*/  @P3 STG.E desc[UR26][R150.64], R14 ;  /* 0x0000000e96003986 */ /* 0x0003e8000c10191a */
[----:B------:R2:W-:Y:S01]  /*255a0*/  @P2 STG.E desc[UR26][R148.64], R15 ;  /* 0x0000000f94002986 */ /* 0x0005e2000c10191a */
[----:B---3--:R-:W-:Y:S01]  /*255b0*/  IMAD R16, R16, 0x2, R13 ;  /* 0x0000000210107824 */ /* 0x008fe200078e020d */
[----:B-1----:R-:W1:Y:S04]  /*255c0*/  LDC R150, c[0x0][0x248] ;  /* 0x00009200ff967b82 */ /* 0x002e680000000800 */
[----:B------:R-:W-:-:S04]  /*255d0*/  LEA R14, P6, R16, R2, 0x2 ;  /* 0x00000002100e7211 */ /* 0x000fc800078c10ff */
[----:B--2---:R-:W-:Y:S01]  /*255e0*/  LEA.HI.X.SX32 R15, R16, R0, 0x2, P6 ;  /* 0x00000000100f7211 */ /* 0x004fe200030f16ff */
[----:B------:R-:W-:Y:S01]  /*255f0*/  IMAD R16, R250, 0x2, R16 ;  /* 0x00000002fa107824 */ /* 0x000fe200078e0210 */
[----:B------:R-:W-:Y:S01]  /*25600*/  ISETP.LT.AND P3, PT, R246, UR4, !P0 ;  /* 0x00000004f6007c0c */ /* 0x000fe2000c761270 */
[----:B------:R-:W2:Y:S01]  /*25610*/  LDC R151, c[0x0][0x248] ;  /* 0x00009200ff977b82 */ /* 0x000ea20000000800 */
[----:B------:R-:W-:Y:S01]  /*25620*/  ULDC UR4, c[0x0][0x22c] ;  /* 0x00008b0000047ab9 */ /* 0x000fe20000000800 */
[----:B------:R3:W-:Y:S01]  /*25630*/  @P4 STG.E desc[UR26][R14.64], R20 ;  /* 0x000000140e004986 */ /* 0x0007e2000c10191a */
[----:B------:R-:W-:Y:S01]  /*25640*/  IMAD R13, R251, 0x2, R16 ;  /* 0x00000002fb0d7824 */ /* 0x000fe200078e0210 */
[----:B------:R-:W-:Y:S01]  /*25650*/  ISETP.LT.AND P2, PT, R247, UR4, !P0 ;  /* 0x00000004f7007c0c */ /* 0x000fe2000c741270 */
[----:B------:R-:W-:-:S03]  /*25660*/  ULDC UR4, c[0x0][0x22c] ;  /* 0x00008b0000047ab9 */ /* 0x000fc60000000800 */
[CC--:B------:R-:W-:Y:S01]  /*25670*/  LEA R148, P6, R13.reuse, R2.reuse, 0x2 ;  /* 0x000000020d947211 */ /* 0x0c0fe200078c10ff */
[----:B---3--:R-:W3:Y:S01]  /*25680*/  LDC R20, c[0x0][0x248] ;  /* 0x00009200ff147b82 */ /* 0x008ee20000000800 */
[C---:B------:R-:W-:Y:S02]  /*25690*/  LEA R14, P4, R16.reuse, R2, 0x2 ;  /* 0x00000002100e7211 */ /* 0x040fe400078810ff */
[-C--:B------:R-:W-:Y:S02]  /*256a0*/  LEA.HI.X.SX32 R149, R13, R0.reuse, 0x2, P6 ;  /* 0x000000000d957211 */ /* 0x080fe400030f16ff */
[----:B------:R-:W-:Y:S01]  /*256b0*/  LEA.HI.X.SX32 R15, R16, R0, 0x2, P4 ;  /* 0x00000000100f7211 */ /* 0x000fe200020f16ff */
[----:B----4-:R-:W-:Y:S01]  /*256c0*/  IMAD R16, R249, 0x2, R13 ;  /* 0x00000002f9107824 */ /* 0x010fe200078e020d */
[----:B------:R-:W-:Y:S01]  /*256d0*/  ISETP.LT.AND P4, PT, R245, UR4, !P0 ;  /* 0x00000004f5007c0c */ /* 0x000fe2000c781270 */
[----:B------:R-:W-:Y:S01]  /*256e0*/  ULDC UR4, c[0x0][0x22c] ;  /* 0x00008b0000047ab9 */ /* 0x000fe20000000800 */
[----:B------:R-:W4:Y:S01]  /*256f0*/  LDC R13, c[0x0][0x248] ;  /* 0x00009200ff0d7b82 */ /* 0x000f220000000800 */
[----:B------:R1:W-:Y:S04]  /*25700*/  @P5 STG.E desc[UR26][R14.64], R21 ;  /* 0x000000150e005986 */ /* 0x0003e8000c10191a */
[----:B------:R1:W-:Y:S01]  /*25710*/  @P3 STG.E desc[UR26][R148.64], R22 ;  /* 0x0000001694003986 */ /* 0x0003e2000c10191a */
[----:B------:R-:W-:Y:S01]  /*25720*/  ISETP.LT.AND P5, PT, R10, UR4, !P0 ;  /* 0x000000040a007c0c */ /* 0x000fe2000c7a1270 */
[----:B------:R-:W-:Y:S01]  /*25730*/  ULDC UR4, c[0x0][0x22c] ;  /* 0x00008b0000047ab9 */ /* 0x000fe20000000800 */
[----:B------:R-:W4:Y:S01]  /*25740*/  LDC R10, c[0x0][0x248] ;  /* 0x00009200ff0a7b82 */ /* 0x000f220000000800 */
[----:B-1----:R-:W-:-:S07]  /*25750*/  LEA R14, P6, R16, R2, 0x2 ;  /* 0x00000002100e7211 */ /* 0x002fce00078c10ff */
[----:B------:R-:W1:Y:S01]  /*25760*/  LDC R22, c[0x0][0x248] ;  /* 0x00009200ff167b82 */ /* 0x000e620000000800 */
[----:B------:R-:W-:Y:S01]  /*25770*/  LEA.HI.X.SX32 R15, R16, R0, 0x2, P6 ;  /* 0x00000000100f7211 */ /* 0x000fe200030f16ff */
[----:B------:R-:W-:Y:S01]  /*25780*/  IMAD R16, R150, 0x2, R16 ;  /* 0x0000000296107824 */ /* 0x000fe200078e0210 */
[----:B------:R-:W-:Y:S01]  /*25790*/  ISETP.LT.AND P3, PT, R4, UR4, !P0 ;  /* 0x0000000404007c0c */ /* 0x000fe2000c761270 */
[----:B------:R-:W-:Y:S02]  /*257a0*/  ULDC UR4, c[0x0][0x22c] ;  /* 0x00008b0000047ab9 */ /* 0x000fe40000000800 */
[----:B------:R2:W-:Y:S01]  /*257b0*/  @P2 STG.E desc[UR26][R14.64], R23 ;  /* 0x000000170e002986 */ /* 0x0005e2000c10191a */
[----:B---3--:R-:W-:-:S05]  /*257c0*/  IMAD R4, R20, 0x2, R16 ;  /* 0x0000000214047824 */ /* 0x008fca00078e0210 */
[-C--:B------:R-:W-:Y:S02]  /*257d0*/  LEA R20, P6, R4, R2.reuse, 0x2 ;  /* 0x0000000204147211 */ /* 0x080fe400078c10ff */
[C---:B--2---:R-:W-:Y:S01]  /*257e0*/  LEA R14, P2, R16.reuse, R2, 0x2 ;  /* 0x00000002100e7211 */ /* 0x044fe200078410ff */
[----:B------:R-:W2:Y:S03]  /*257f0*/  LDC R23, c[0x0][0x248] ;  /* 0x00009200ff177b82 */ /* 0x000ea60000000800 */
[-C--:B------:R-:W-:Y:S02]  /*25800*/  LEA.HI.X.SX32 R15, R16, R0.reuse, 0x2, P2 ;  /* 0x00000000100f7211 */ /* 0x080fe400010f16ff */
[----:B------:R-:W-:Y:S01]  /*25810*/  ISETP.LT.AND P2, PT, R3, UR4, !P0 ;  /* 0x0000000403007c0c */ /* 0x000fe2000c741270 */
[----:B------:R-:W-:Y:S01]  /*25820*/  IMAD R3, R151, 0x2, R4 ;  /* 0x0000000297037824 */ /* 0x000fe200078e0204 */
[----:B------:R-:W-:Y:S01]  /*25830*/  LEA.HI.X.SX32 R21, R4, R0, 0x2, P6 ;  /* 0x0000000004157211 */ /* 0x000fe200030f16ff */
[----:B------:R-:W-:Y:S01]  /*25840*/  ULDC UR4, c[0x0][0x22c] ;  /* 0x00008b0000047ab9 */ /* 0x000fe20000000800 */
[----:B------:R3:W-:Y:S01]  /*25850*/  @P4 STG.E desc[UR26][R14.64], R152 ;  /* 0x000000980e004986 */ /* 0x0007e2000c10191a */
[----:B------:R-:W2:Y:S01]  /*25860*/  LDC R16, c[0x0][0x248] ;  /* 0x00009200ff107b82 */ /* 0x000ea20000000800 */
[----:B------:R-:W-:-:S02]  /*25870*/  LEA R4, P6, R3, R2, 0x2 ;  /* 0x0000000203047211 */ /* 0x000fc400078c10ff */
[----:B------:R-:W-:Y:S01]  /*25880*/  ISETP.LT.AND P4, PT, R5, UR4, !P0 ;  /* 0x0000000405007c0c */ /* 0x000fe2000c781270 */
[----:B------:R-:W-:Y:S01]  /*25890*/  ULDC UR4, c[0x0][0x22c] ;  /* 0x00008b0000047ab9 */ /* 0x000fe20000000800 */
[----:B------:R-:W-:Y:S01]  /*258a0*/  LEA.HI.X.SX32 R5, R3, R0, 0x2, P6 ;  /* 0x0000000003057211 */ /* 0x000fe200030f16ff */
[----:B-1----:R-:W-:Y:S01]  /*258b0*/  IMAD R3, R22, 0x2, R3 ;  /* 0x0000000216037824 */ /* 0x002fe200078e0203 */
[----:B------:R1:W-:Y:S01]  /*258c0*/  @P5 STG.E desc[UR26][R20.64], R153 ;  /* 0x0000009914005986 */ /* 0x0003e2000c10191a */
[----:B------:R-:W-:Y:S01]  /*258d0*/  ISETP.LT.AND P5, PT, R8, UR4, !P0 ;  /* 0x0000000408007c0c */ /* 0x000fe2000c7a1270 */
[----:B------:R-:W-:Y:S01]  /*258e0*/  ULDC UR4, c[0x0][0x22c] ;  /* 0x00008b0000047ab9 */ /* 0x000fe20000000800 */
[----:B----4-:R-:W-:Y:S01]  /*258f0*/  IMAD R8, R13, 0x2, R3 ;  /* 0x000000020d087824 */ /* 0x010fe200078e0203 */
[----:B------:R4:W-:Y:S01]  /*25900*/  @P3 STG.E desc[UR26][R4.64], R154 ;  /* 0x0000009a04003986 */ /* 0x0009e2000c10191a */
[----:B------:R-:W2:Y:S03]  /*25910*/  LDC R13, c[0x0][0x248] ;  /* 0x00009200ff0d7b82 */ /* 0x000ea60000000800 */
[----:B---3--:R-:W-:-:S05]  /*25920*/  LEA R14, P6, R8, R2, 0x2 ;  /* 0x00000002080e7211 */ /* 0x008fca00078c10ff */
[----:B-1----:R-:W1:Y:S01]  /*25930*/  LDC R20, c[0x0][0x248] ;  /* 0x00009200ff147b82 */ /* 0x002e620000000800 */
[----:B----4-:R-:W-:-:S04]  /*25940*/  LEA R4, P3, R3, R2, 0x2 ;  /* 0x0000000203047211 */ /* 0x010fc800078610ff */
[-C--:B------:R-:W-:Y:S01]  /*25950*/  LEA.HI.X.SX32 R5, R3, R0.reuse, 0x2, P3 ;  /* 0x0000000003057211 */ /* 0x080fe200018f16ff */
[----:B--2---:R-:W-:Y:S01]  /*25960*/  IMAD R3, R23, 0x2, R8 ;  /* 0x0000000217037824 */ /* 0x004fe200078e0208 */
[----:B------:R-:W-:Y:S01]  /*25970*/  LEA.HI.X.SX32 R15, R8, R0, 0x2, P6 ;  /* 0x00000000080f7211 */ /* 0x000fe200030f16ff */
[----:B------:R-:W2:Y:S02]  /*25980*/  LDC R22, c[0x0][0x248] ;  /* 0x00009200ff167b82 */ /* 0x000ea40000000800 */
[----:B------:R3:W-:Y:S01]  /*25990*/  @P2 STG.E desc[UR26][R4.64], R155 ;  /* 0x0000009b04002986 */ /* 0x0007e2000c10191a */
[----:B------:R-:W-:Y:S01]  /*259a0*/  ISETP.LT.AND P3, PT, R6, UR4, !P0 ;  /* 0x0000000406007c0c */ /* 0x000fe2000c761270 */
[----:B------:R-:W-:Y:S01]  /*259b0*/  ULDC UR4, c[0x0][0x22c] ;  /* 0x00008b0000047ab9 */ /* 0x000fe20000000800 */
[----:B---3--:R-:W-:-:S04]  /*259c0*/  LEA R4, P6, R3, R2, 0x2 ;  /* 0x0000000203047211 */ /* 0x008fc800078c10ff */
[----:B------:R-:W-:Y:S01]  /*259d0*/  LEA.HI.X.SX32 R5, R3, R0, 0x2, P6 ;  /* 0x0000000003057211 */ /* 0x000fe200030f16ff */
[----:B------:R-:W-:Y:S02]  /*259e0*/  IMAD R3, R10, 0x2, R3 ;  /* 0x000000020a037824 */ /* 0x000fe400078e0203 */
[----:B------:R-:W3:Y:S01]  /*259f0*/  LDC R10, c[0x0][0x248] ;  /* 0x00009200ff0a7b82 */ /* 0x000ee20000000800 */
[----:B------:R-:W-:Y:S01]  /*25a00*/  @P4 STG.E desc[UR26][R14.64], R156 ;  /* 0x0000009c0e004986 */ /* 0x000fe2000c10191a */
[----:B------:R-:W-:-:S03]  /*25a10*/  IMAD R6, R16, 0x2, R3 ;  /* 0x0000000210067824 */ /* 0x000fc600078e0203 */
[----:B------:R4:W-:Y:S01]  /*25a20*/  @P5 STG.E desc[UR26][R4.64], R157 ;  /* 0x0000009d04005986 */ /* 0x0009e2000c10191a */
[----:B------:R-:W-:Y:S01]  /*25a30*/  ISETP.LT.AND P2, PT, R241, UR4, !P0 ;  /* 0x00000004f1007c0c */ /* 0x000fe2000c741270 */
[----:B------:R-:W-:Y:S01]  /*25a40*/  ULDC UR4, c[0x0][0x22c] ;  /* 0x00008b0000047ab9 */ /* 0x000fe20000000800 */
[-C--:B------:R-:W-:Y:S01]  /*25a50*/  LEA R8, P6, R6, R2.reuse, 0x2 ;  /* 0x0000000206087211 */ /* 0x080fe200078c10ff */
[----:B------:R-:W2:Y:S01]  /*25a60*/  LDC R16, c[0x0][0x248] ;  /* 0x00009200ff107b82 */ /* 0x000ea20000000800 */
[----:B------:R-:W-:Y:S01]  /*25a70*/  ISETP.LT.AND P4, PT, R9, UR4, !P0 ;  /* 0x0000000409007c0c */ /* 0x000fe2000c781270 */
[----:B------:R-:W-:Y:S01]  /*25a80*/  ULDC UR4, c[0x0][0x22c] ;  /* 0x00008b0000047ab9 */ /* 0x000fe20000000800 */
[----:B----4-:R-:W-:-:S05]  /*25a90*/  LEA R4, P5, R3, R2, 0x2 ;  /* 0x0000000203047211 */ /* 0x010fca00078a10ff */
[----:B------:R-:W4:Y:S01]  /*25aa0*/  LDC R14, c[0x0][0x248] ;  /* 0x00009200ff0e7b82 */ /* 0x000f220000000800 */
[-C--:B------:R-:W-:Y:S01]  /*25ab0*/  LEA.HI.X.SX32 R5, R3, R0.reuse, 0x2, P5 ;  /* 0x0000000003057211 */ /* 0x080fe200028f16ff */
[----:B-1----:R-:W-:Y:S01]  /*25ac0*/  IMAD R3, R20, 0x2, R6 ;  /* 0x0000000214037824 */ /* 0x002fe200078e0206 */
[----:B------:R-:W-:Y:S02]  /*25ad0*/  LEA.HI.X.SX32 R9, R6, R0, 0x2, P6 ;  /* 0x0000000006097211 */ /* 0x000fe400030f16ff */
[----:B------:R-:W-:Y:S01]  /*25ae0*/  ISETP.LT.AND P5, PT, R11, UR4, !P0 ;  /* 0x000000040b007c0c */ /* 0x000fe2000c7a1270 */
[----:B------:R1:W-:Y:S02]  /*25af0*/  @P3 STG.E desc[UR26][R4.64], R158 ;  /* 0x0000009e04003986 */ /* 0x0003e4000c10191a */
[----:B------:R-:W2:Y:S01]  /*25b00*/  LDC R11, c[0x0][0x248] ;  /* 0x00009200ff0b7b82 */ /* 0x000ea20000000800 */
[----:B------:R-:W-:Y:S01]  /*25b10*/  ULDC UR4, c[0x0][0x22c] ;  /* 0x00008b0000047ab9 */ /* 0x000fe20000000800 */
[----:B------:R3:W-:Y:S06]  /*25b20*/  @P2 STG.E desc[UR26][R8.64], R159 ;  /* 0x0000009f08002986 */ /* 0x0007ec000c10191a */
[----:B------:R-:W2:Y:S01]  /*25b30*/  LDC R20, c[0x0][0x248] ;  /* 0x00009200ff147b82 */ /* 0x000ea20000000800 */
[----:B-1----:R-:W-:-:S04]  /*25b40*/  LEA R4, P6, R3, R2, 0x2 ;  /* 0x0000000203047211 */ /* 0x002fc800078c10ff */
[----:B------:R-:W-:Y:S01]  /*25b50*/  LEA.HI.X.SX32 R5, R3, R0, 0x2, P6 ;  /* 0x0000000003057211 */ /* 0x000fe200030f16ff */
[----:B---3--:R-:W-:Y:S02]  /*25b60*/  IMAD R3, R10, 0x2, R3 ;  /* 0x000000020a037824 */ /* 0x008fe400078e0203 */
[----:B------:R-:W1:Y:S02]  /*25b70*/  LDC R10, c[0x0][0x248] ;  /* 0x00009200ff0a7b82 */ /* 0x000e640000000800 */
[----:B------:R3:W-:Y:S01]  /*25b80*/  @P4 STG.E desc[UR26][R4.64], R160 ;  /* 0x000000a004004986 */ /* 0x0007e2000c10191a */
[----:B------:R-:W-:Y:S01]  /*25b90*/  IMAD R6, R13, 0x2, R3 ;  /* 0x000000020d067824 */ /* 0x000fe200078e0203 */
[----:B------:R-:W-:Y:S01]  /*25ba0*/  ISETP.LT.AND P3, PT, R18, UR4, !P0 ;  /* 0x0000000412007c0c */ /* 0x000fe2000c761270 */
[----:B------:R-:W-:-:S03]  /*25bb0*/  ULDC UR4, c[0x0][0x22c] ;  /* 0x00008b0000047ab9 */ /* 0x000fc60000000800 */
[-C--:B------:R-:W-:Y:S01]  /*25bc0*/  LEA R8, P6, R6, R2.reuse, 0x2 ;  /* 0x0000000206087211 */ /* 0x080fe200078c10ff */
[----:B------:R-:W1:Y:S01]  /*25bd0*/  LDC R13, c[0x0][0x248] ;  /* 0x00009200ff0d7b82 */ /* 0x000e620000000800 */
[----:B---3--:R-:W-:-:S07]  /*25be0*/  LEA R4, P4, R3, R2, 0x2 ;  /* 0x0000000203047211 */ /* 0x008fce00078810ff */
[----:B------:R-:W3:Y:S01]  /*25bf0*/  LDC R18, c[0x0][0x248] ;  /* 0x00009200ff127b82 */ /* 0x000ee20000000800 */
[-C--:B------:R-:W-:Y:S01]  /*25c00*/  LEA.HI.X.SX32 R5, R3, R0.reuse, 0x2, P4 ;  /* 0x0000000003057211 */ /* 0x080fe200020f16ff */
[----:B----4-:R-:W-:Y:S01]  /*25c10*/  IMAD R3, R14, 0x2, R6 ;  /* 0x000000020e037824 */ /* 0x010fe200078e0206 */
[----:B------:R-:W-:-:S03]  /*25c20*/  LEA.HI.X.SX32 R9, R6, R0, 0x2, P6 ;  /* 0x0000000006097211 */ /* 0x000fc600030f16ff */
[----:B------:R4:W-:Y:S01]  /*25c30*/  @P5 STG.E desc[UR26][R4.64], R161 ;  /* 0x000000a104005986 */ /* 0x0009e2000c10191a */
[----:B------:R-:W-:Y:S01]  /*25c40*/  ISETP.LT.AND P2, PT, R12, UR4, !P0 ;  /* 0x000000040c007c0c */ /* 0x000fe2000c741270 */
[----:B------:R-:W-:Y:S01]  /*25c50*/  ULDC UR4, c[0x0][0x22c] ;  /* 0x00008b0000047ab9 */ /* 0x000fe20000000800 */
[----:B------:R-:W3:Y:S08]  /*25c60*/  LDC R12, c[0x0][0x248] ;  /* 0x00009200ff0c7b82 */ /* 0x000ef00000000800 */
[----:B------:R-:W3:Y:S01]  /*25c70*/  LDC R14, c[0x0][0x248] ;  /* 0x00009200ff0e7b82 */ /* 0x000ee20000000800 */
[----:B----4-:R-:W-:-:S04]  /*25c80*/  LEA R4, P6, R3, R2, 0x2 ;  /* 0x0000000203047211 */ /* 0x010fc800078c10ff */
[----:B------:R-:W-:Y:S01]  /*25c90*/  LEA.HI.X.SX32 R5, R3, R0, 0x2, P6 ;  /* 0x0000000003057211 */ /* 0x000fe200030f16ff */
[----:B--2---:R-:W-:Y:S02]  /*25ca0*/  IMAD R3, R11, 0x2, R3 ;  /* 0x000000020b037824 */ /* 0x004fe400078e0203 */
[----:B------:R-:W2:Y:S01]  /*25cb0*/  LDC R11, c[0x0][0x248] ;  /* 0x00009200ff0b7b82 */ /* 0x000ea20000000800 */
[----:B------:R-:W-:Y:S01]  /*25cc0*/  ISETP.LT.AND P4, PT, R19, UR4, !P0 ;  /* 0x0000000413007c0c */ /* 0x000fe2000c781270 */
[----:B------:R-:W-:Y:S01]  /*25cd0*/  @P3 STG.E desc[UR26][R8.64], R162 ;  /* 0x000000a208003986 */ /* 0x000fe2000c10191a */
[----:B-1----:R-:W-:Y:S01]  /*25ce0*/  IMAD R6, R10, 0x2, R3 ;  /* 0x000000020a067824 */ /* 0x002fe200078e0203 */
[----:B------:R-:W-:Y:S02]  /*25cf0*/  ULDC UR4, c[0x0][0x22c] ;  /* 0x00008b0000047ab9 */ /* 0x000fe40000000800 */
[----:B------:R1:W-:Y:S01]  /*25d00*/  @P2 STG.E desc[UR26][R4.64], R163 ;  /* 0x000000a304002986 */ /* 0x0003e2000c10191a */
[----:B------:R-:W-:Y:S01]  /*25d10*/  ISETP.LT.AND P5, PT, R242, UR4, !P0 ;  /* 0x00000004f2007c0c */ /* 0x000fe2000c7a1270 */
[----:B------:R-:W-:Y:S01]  /*25d20*/  ULDC UR4, c[0x0][0x22c] ;  /* 0x00008b0000047ab9 */ /* 0x000fe20000000800 */
[----:B------:R-:W4:Y:S01]  /*25d30*/  LDC R10, c[0x0][0x248] ;  /* 0x00009200ff0a7b82 */ /* 0x000f220000000800 */
[----:B------:R-:W-:Y:S01]  /*25d40*/  ISETP.LT.AND P3, PT, R240, UR4, !P0 ;  /* 0x00000004f0007c0c */ /* 0x000fe2000c761270 */
[----:B------:R-:W-:Y:S01]  /*25d50*/  ULDC UR4, c[0x0][0x22c] ;  /* 0x00008b0000047ab9 */ /* 0x000fe20000000800 */
[----:B-1----:R-:W-:-:S02]  /*25d60*/  LEA R4, P2, R3, R2, 0x2 ;  /* 0x0000000203047211 */ /* 0x002fc400078410ff */
[C---:B------:R-:W-:Y:S02]  /*25d70*/  LEA R8, P6, R6.reuse, R2, 0x2 ;  /* 0x0000000206087211 */ /* 0x040fe400078c10ff */
[-C--:B------:R-:W-:Y:S01]  /*25d80*/  LEA.HI.X.SX32 R5, R3, R0.reuse, 0x2, P2 ;  /* 0x0000000003057211 */ /* 0x080fe200010f16ff */
[----:B------:R-:W-:Y:S01]  /*25d90*/  IMAD R3, R13, 0x2, R6 ;  /* 0x000000020d037824 */ /* 0x000fe200078e0206 */
[----:B------:R-:W-:Y:S01]  /*25da0*/  LEA.HI.X.SX32 R9, R6, R0, 0x2, P6 ;  /* 0x0000000006097211 */ /* 0x000fe200030f16ff */
[----:B------:R-:W1:Y:S02]  /*25db0*/  LDC R13, c[0x0][0x248] ;  /* 0x00009200ff0d7b82 */ /* 0x000e640000000800 */
[----:B------:R3:W-:Y:S01]  /*25dc0*/  @P4 STG.E desc[UR26][R4.64], R164 ;  /* 0x000000a404004986 */ /* 0x0007e2000c10191a */
[----:B------:R-:W-:Y:S01]  /*25dd0*/  ISETP.LT.AND P2, PT, R243, UR4, !P0 ;  /* 0x00000004f3007c0c */ /* 0x000fe2000c741270 */
[----:B------:R-:W-:Y:S01]  /*25de0*/  ULDC UR4, c[0x0][0x22c] ;  /* 0x00008b0000047ab9 */ /* 0x000fe20000000800 */
[----:B---3--:R-:W-:-:S04]  /*25df0*/  LEA R4, P6, R3, R2, 0x2 ;  /* 0x0000000203047211 */ /* 0x008fc800078c10ff */
[----:B------:R-:W-:Y:S01]  /*25e00*/  LEA.HI.X.SX32 R5, R3, R0, 0x2, P6 ;  /* 0x0000000003057211 */ /* 0x000fe200030f16ff */
[----:B--2---:R-:W-:Y:S01]  /*25e10*/  IMAD R3, R11, 0x2, R3 ;  /* 0x000000020b037824 */ /* 0x004fe200078e0203 */
[----:B------:R2:W-:Y:S01]  /*25e20*/  @P5 STG.E desc[UR26][R8.64], R165 ;  /* 0x000000a508005986 */ /* 0x0005e2000c10191a */
[----:B------:R-:W-:Y:S01]  /*25e30*/  ISETP.LT.AND P4, PT, R244, UR4, !P0 ;  /* 0x00000004f4007c0c */ /* 0x000fe2000c781270 */
[----:B------:R-:W-:Y:S01]  /*25e40*/  ULDC UR4, c[0x0][0x22c] ;  /* 0x00008b0000047ab9 */ /* 0x000fe20000000800 */
[----:B------:R-:W-:Y:S01]  /*25e50*/  IMAD R6, R12, 0x2, R3 ;  /* 0x000000020c067824 */ /* 0x000fe200078e0203 */
[----:B------:R3:W-:Y:S01]  /*25e60*/  @P3 STG.E desc[UR26][R4.64], R166 ;  /* 0x000000a604003986 */ /* 0x0007e2000c10191a */
[----:B------:R-:W-:Y:S01]  /*25e70*/  ISETP.LT.AND P5, PT, R248, UR4, !P0 ;  /* 0x00000004f8007c0c */ /* 0x000fe2000c7a1270 */
[----:B------:R-:W-:Y:S01]  /*25e80*/  ULDC UR4, c[0x0][0x22c] ;  /* 0x00008b0000047ab9 */ /* 0x000fe20000000800 */
[----:B------:R-:W1:Y:S01]  /*25e90*/  LDC R11, c[0x0][0x248] ;  /* 0x00009200ff0b7b82 */ /* 0x000e620000000800 */
[----:B--2---:R-:W-:-:S07]  /*25ea0*/  LEA R8, P6, R6, R2, 0x2 ;  /* 0x0000000206087211 */ /* 0x004fce00078c10ff */
[----:B------:R-:W2:Y:S01]  /*25eb0*/  LDC R12, c[0x0][0x248] ;  /* 0x00009200ff0c7b82 */ /* 0x000ea20000000800 */
[----:B---3--:R-:W-:-:S04]  /*25ec0*/  LEA R4, P3, R3, R2, 0x2 ;  /* 0x0000000203047211 */ /* 0x008fc800078610ff */
[-C--:B------:R-:W-:Y:S02]  /*25ed0*/  LEA.HI.X.SX32 R5, R3, R0.reuse, 0x2, P3 ;  /* 0x0000000003057211 */ /* 0x080fe400018f16ff */
[----:B------:R-:W-:Y:S01]  /*25ee0*/  ISETP.LT.AND P3, PT, R252, UR4, !P0 ;  /* 0x00000004fc007c0c */ /* 0x000fe2000c761270 */
[----:B------:R-:W-:Y:S01]  /*25ef0*/  ULDC UR4, c[0x0][0x22c] ;  /* 0x00008b0000047ab9 */ /* 0x000fe20000000800 */
[----:B------:R-:W-:Y:S01]  /*25f00*/  LEA.HI.X.SX32 R9, R6, R0, 0x2, P6 ;  /* 0x0000000006097211 */ /* 0x000fe200030f16ff */
[----:B------:R3:W-:Y:S01]  /*25f10*/  @P2 STG.E desc[UR26][R4.64], R167 ;  /* 0x000000a704002986 */ /* 0x0007e2000c10191a */
[----:B------:R-:W-:Y:S01]  /*25f20*/  ISETP.LT.AND P2, PT, R170, UR4, !P0 ;  /* 0x00000004aa007c0c */ /* 0x000fe2000c741270 */
[----:B------:R-:W-:Y:S02]  /*25f30*/  ULDC UR4, c[0x0][0x22c] ;  /* 0x00008b0000047ab9 */ /* 0x000fe40000000800 */
[----:B------:R-:W2:Y:S04]  /*25f40*/  LDL.LU R170, [R1+0x9bc] ;  /* 0x0009bc0001aa7983 */ /* 0x000ea80000300800 */
[----:B------:R-:W-:Y:S01]  /*25f50*/  @P4 STG.E desc[UR26][R8.64], R168 ;  /* 0x000000a808004986 */ /* 0x000fe2000c10191a */
[----:B------:R-:W-:Y:S01]  /*25f60*/  ISETP.LT.AND P4, PT, R171, UR4, !P0 ;  /* 0x00000004ab007c0c */ /* 0x000fe2000c781270 */
[----:B------:R-:W-:Y:S01]  /*25f70*/  IMAD R3, R14, 0x2, R6 ;  /* 0x000000020e037824 */ /* 0x000fe200078e0206 */
[----:B------:R-:W-:Y:S01]  /*25f80*/  ULDC UR4, c[0x0][0x22c] ;  /* 0x00008b0000047ab9 */ /* 0x000fe20000000800 */
[----:B------:R-:W2:Y:S01]  /*25f90*/  LDL.LU R171, [R1+0x9b8] ;  /* 0x0009b80001ab7983 */ /* 0x000ea20000300800 */
[----:B------:R-:W2:Y:S02]  /*25fa0*/  LDC R14, c[0x0][0x248] ;  /* 0x00009200ff0e7b82 */ /* 0x000ea40000000800 */
[----:B---3--:R-:W-:-:S04]  /*25fb0*/  LEA R4, P6, R3, R2, 0x2 ;  /* 0x0000000203047211 */ /* 0x008fc800078c10ff */
[----:B------:R-:W-:Y:S01]  /*25fc0*/  LEA.HI.X.SX32 R5, R3, R0, 0x2, P6 ;  /* 0x0000000003057211 */ /* 0x000fe200030f16ff */
[----:B----4-:R-:W-:Y:S02]  /*25fd0*/  IMAD R3, R10, 0x2, R3 ;  /* 0x000000020a037824 */ /* 0x010fe400078e0203 */
[----:B------:R-:W3:Y:S02]  /*25fe0*/  LDC R10, c[0x0][0x248] ;  /* 0x00009200ff0a7b82 */ /* 0x000ee40000000800 */
[----:B------:R4:W-:Y:S02]  /*25ff0*/  @P5 STG.E desc[UR26][R4.64], R169 ;  /* 0x000000a904005986 */ /* 0x0009e4000c10191a */
[----:B----4-:R-:W-:-:S04]  /*26000*/  LEA R4, P5, R3, R2, 0x2 ;  /* 0x0000000203047211 */ /* 0x010fc800078a10ff */
[----:B------:R-:W-:Y:S02]  /*26010*/  LEA.HI.X.SX32 R5, R3, R0, 0x2, P5 ;  /* 0x0000000003057211 */ /* 0x000fe400028f16ff */
[----:B------:R-:W-:Y:S01]  /*26020*/  ISETP.LT.AND P5, PT, R172, UR4, !P0 ;  /* 0x00000004ac007c0c */ /* 0x000fe2000c7a1270 */
[----:B-1----:R-:W-:Y:S01]  /*26030*/  IMAD R6, R11, 0x2, R3 ;  /* 0x000000020b067824 */ /* 0x002fe200078e0203 */
[----:B------:R-:W4:Y:S01]  /*26040*/  LDL.LU R172, [R1+0x9b4] ;  /* 0x0009b40001ac7983 */ /* 0x000f220000300800 */
[----:B------:R-:W-:Y:S01]  /*26050*/  ULDC UR4, c[0x0][0x22c] ;  /* 0x00008b0000047ab9 */ /* 0x000fe20000000800 */
[----:B------:R-:W1:Y:S02]  /*26060*/  LDC R11, c[0x0][0x248] ;  /* 0x00009200ff0b7b82 */ /* 0x000e640000000800 */
[----:B------:R-:W-:-:S04]  /*26070*/  LEA R8, P6, R6, R2, 0x2 ;  /* 0x0000000206087211 */ /* 0x000fc800078c10ff */
[----:B------:R-:W-:Y:S01]  /*26080*/  LEA.HI.X.SX32 R9, R6, R0, 0x2, P6 ;  /* 0x0000000006097211 */ /* 0x000fe200030f16ff */
[----:B------:R-:W-:Y:S02]  /*26090*/  IMAD R3, R13, 0x2, R6 ;  /* 0x000000020d037824 */ /* 0x000fe400078e0206 */
[----:B------:R-:W1:Y:S01]  /*260a0*/  LDC R13, c[0x0][0x248] ;  /* 0x00009200ff0d7b82 */ /* 0x000e620000000800 */
[----:B--2---:R2:W-:Y:S01]  /*260b0*/  @P3 STG.E desc[UR26][R4.64], R170 ;  /* 0x000000aa04003986 */ /* 0x0045e2000c10191a */
[----:B------:R-:W-:Y:S01]  /*260c0*/  ISETP.LT.AND P3, PT, R173, UR4, !P0 ;  /* 0x00000004ad007c0c */ /* 0x000fe2000c761270 */
[----:B------:R-:W-:Y:S02]  /*260d0*/  ULDC UR4, c[0x0][0x22c] ;  /* 0x00008b0000047ab9 */ /* 0x000fe40000000800 */
[----:B------:R-:W4:Y:S04]  /*260e0*/  LDL.LU R173, [R1+0x9b0] ;  /* 0x0009b00001ad7983 */ /* 0x000f280000300800 */
[----:B------:R-:W-:Y:S01]  /*260f0*/  @P2 STG.E desc[UR26][R8.64], R171 ;  /* 0x000000ab08002986 */ /* 0x000fe2000c10191a */
[----:B------:R-:W-:Y:S01]  /*26100*/  ISETP.LT.AND P2, PT, R174, UR4, !P0 ;  /* 0x00000004ae007c0c */ /* 0x000fe2000c741270 */
[----:B------:R-:W-:-:S02]  /*26110*/  ULDC UR4, c[0x0][0x22c] ;  /* 0x00008b0000047ab9 */ /* 0x000fc40000000800 */
[----:B------:R-:W4:Y:S01]  /*26120*/  LDL.LU R174, [R1+0x9ac] ;  /* 0x0009ac0001ae7983 */ /* 0x000f220000300800 */
[----:B--2---:R-:W-:-:S04]  /*26130*/  LEA R4, P6, R3, R2, 0x2 ;  /* 0x0000000203047211 */ /* 0x004fc800078c10ff */
[----:B------:R-:W-:Y:S01]  /*26140*/  LEA.HI.X.SX32 R5, R3, R0, 0x2, P6 ;  /* 0x0000000003057211 */ /* 0x000fe200030f16ff */
[----:B---3--:R-:W-:Y:S02]  /*26150*/  IMAD R3, R10, 0x2, R3 ;  /* 0x000000020a037824 */ /* 0x008fe400078e0203 */
[----:B------:R-:W2:Y:S02]  /*26160*/  LDC R10, c[0x0][0x248] ;  /* 0x00009200ff0a7b82 */ /* 0x000ea40000000800 */
[----:B----4-:R3:W-:Y:S02]  /*26170*/  @P4 STG.E desc[UR26][R4.64], R172 ;  /* 0x000000ac04004986 */ /* 0x0107e4000c10191a */
[----:B---3--:R-:W-:-:S04]  /*26180*/  LEA R4, P4, R3, R2, 0x2 ;  /* 0x0000000203047211 */ /* 0x008fc800078810ff */
[----:B------:R-:W-:Y:S02]  /*26190*/  LEA.HI.X.SX32 R5, R3, R0, 0x2, P4 ;  /* 0x0000000003057211 */ /* 0x000fe400020f16ff */
[----:B------:R-:W-:Y:S01]  /*261a0*/  ISETP.LT.AND P4, PT, R175, UR4, !P0 ;  /* 0x00000004af007c0c */ /* 0x000fe2000c781270 */
[----:B------:R-:W-:Y:S01]  /*261b0*/  IMAD R6, R12, 0x2, R3 ;  /* 0x000000020c067824 */ /* 0x000fe200078e0203 */
[----:B------:R-:W3:Y:S01]  /*261c0*/  LDL.LU R175, [R1+0x9a8] ;  /* 0x0009a80001af7983 */ /* 0x000ee20000300800 */
[----:B------:R-:W-:Y:S01]  /*261d0*/  ULDC UR4, c[0x0][0x22c] ;  /* 0x00008b0000047ab9 */ /* 0x000fe20000000800 */
[----:B------:R-:W4:Y:S02]  /*261e0*/  LDC R12, c[0x0][0x248] ;  /* 0x00009200ff0c7b82 */ /* 0x000f240000000800 */
[----:B------:R-:W-:-:S04]  /*261f0*/  LEA R8, P6, R6, R2, 0x2 ;  /* 0x0000000206087211 */ /* 0x000fc800078c10ff */
[----:B------:R-:W-:Y:S01]  /*26200*/  LEA.HI.X.SX32 R9, R6, R0, 0x2, P6 ;  /* 0x0000000006097211 */ /* 0x000fe200030f16ff */
[----:B------:R-:W-:Y:S02]  /*26210*/  IMAD R3, R14, 0x2, R6 ;  /* 0x000000020e037824 */ /* 0x000fe400078e0206 */
[----:B------:R-:W4:Y:S01]  /*26220*/  LDC R14, c[0x0][0x248] ;  /* 0x00009200ff0e7b82 */ /* 0x000f220000000800 */
[----:B------:R1:W-:Y:S01]  /*26230*/  @P5 STG.E desc[UR26][R4.64], R173 ;  /* 0x000000ad04005986 */ /* 0x0003e2000c10191a */
[----:B------:R-:W-:Y:S01]  /*26240*/  ISETP.LT.AND P5, PT, R176, UR4, !P0 ;  /* 0x00000004b0007c0c */ /* 0x000fe2000c7a1270 */
[----:B------:R-:W-:Y:S02]  /*26250*/  ULDC UR4, c[0x0][0x22c] ;  /* 0x00008b0000047ab9 */ /* 0x000fe40000000800 */
[----:B------:R-:W4:Y:S04]  /*26260*/  LDL.LU R176, [R1+0x9a4] ;  /* 0x0009a40001b07983 */ /* 0x000f280000300800 */
[----:B------:R-:W-:Y:S01]  /*26270*/  @P3 STG.E desc[UR26][R8.64], R174 ;  /* 0x000000ae08003986 */ /* 0x000fe2000c10191a */
[----:B------:R-:W-:Y:S01]  /*26280*/  ISETP.LT.AND P3, PT, R177, UR4, !P0 ;  /* 0x00000004b1007c0c */ /* 0x000fe2000c761270 */
[----:B------:R-:W-:-:S02]  /*26290*/  ULDC UR4, c[0x0][0x22c] ;  /* 0x00008b0000047ab9 */ /* 0x000fc40000000800 */
[----:B------:R-:W4:Y:S01]  /*262a0*/  LDL.LU R177, [R1+0x9a0] ;  /* 0x0009a00001b17983 */ /* 0x000f220000300800 */
[----:B-1----:R-:W-:-:S04]  /*262b0*/  LEA R4, P6, R3, R2, 0x2 ;  /* 0x0000000203047211 */ /* 0x002fc800078c10ff */
[----:B------:R-:W-:Y:S01]  /*262c0*/  LEA.HI.X.SX32 R5, R3, R0, 0x2, P6 ;  /* 0x0000000003057211 */ /* 0x000fe200030f16ff */
[----:B------:R-:W-:Y:S02]  /*262d0*/  IMAD R3, R11, 0x2, R3 ;  /* 0x000000020b037824 */ /* 0x000fe400078e0203 */
[----:B------:R-:W1:Y:S02]  /*262e0*/  LDC R11, c[0x0][0x248] ;  /* 0x00009200ff0b7b82 */ /* 0x000e640000000800 */
[----:B---3--:R3:W-:Y:S02]  /*262f0*/  @P2 STG.E desc[UR26][R4.64], R175 ;  /* 0x000000af04002986 */ /* 0x0087e4000c10191a */
[----:B---3--:R-:W-:-:S04]  /*26300*/  LEA R4, P2, R3, R2, 0x2 ;  /* 0x0000000203047211 */ /* 0x008fc800078410ff */
[----:B------:R-:W-:Y:S02]  /*26310*/  LEA.HI.X.SX32 R5, R3, R0, 0x2, P2 ;  /* 0x0000000003057211 */ /* 0x000fe400010f16ff */
[----:B------:R-:W-:Y:S01]  /*26320*/  ISETP.LT.AND P2, PT, R178, UR4, !P0 ;  /* 0x00000004b2007c0c */ /* 0x000fe2000c741270 */
[----:B--2---:R-:W-:Y:S01]  /*26330*/  IMAD R6, R10, 0x2, R3 ;  /* 0x000000020a067824 */ /* 0x004fe200078e0203 */
[----:B------:R-:W2:Y:S01]  /*26340*/  LDL.LU R178, [R1+0x99c] ;  /* 0x00099c0001b27983 */ /* 0x000ea20000300800 */
[----:B------:R-:W-:Y:S01]  /*26350*/  ULDC UR4, c[0x0][0x22c] ;  /* 0x00008b0000047ab9 */ /* 0x000fe20000000800 */
[----:B------:R-:W3:Y:S02]  /*26360*/  LDC R10, c[0x0][0x248] ;  /* 0x00009200ff0a7b82 */ /* 0x000ee40000000800 */
[----:B------:R-:W-:-:S04]  /*26370*/  LEA R8, P6, R6, R2, 0x2 ;  /* 0x0000000206087211 */ /* 0x000fc800078c10ff */
[----:B------:R-:W-:Y:S01]  /*26380*/  LEA.HI.X.SX32 R9, R6, R0, 0x2, P6 ;  /* 0x0000000006097211 */ /* 0x000fe200030f16ff */
[----:B------:R-:W-:Y:S02]  /*26390*/  IMAD R3, R13, 0x2, R6 ;  /* 0x000000020d037824 */ /* 0x000fe400078e0206 */
[----:B------:R-:W3:Y:S01]  /*263a0*/  LDC R13, c[0x0][0x248] ;  /* 0x00009200ff0d7b82 */ /* 0x000ee20000000800 */
[----:B----4-:R4:W-:Y:S01]  /*263b0*/  @P4 STG.E desc[UR26][R4.64], R176 ;  /* 0x000000b004004986 */ /* 0x0109e2000c10191a */
[----:B------:R-:W-:Y:S01]  /*263c0*/  ISETP.LT.AND P4, PT, R180, UR4, !P0 ;  /* 0x00000004b4007c0c */ /* 0x000fe2000c781270 */
[----:B------:R-:W-:Y:S02]  /*263d0*/  ULDC UR4, c[0x0][0x22c] ;  /* 0x00008b0000047ab9 */ /* 0x000fe40000000800 */
[----:B------:R-:W3:Y:S04]  /*263e0*/  LDL.LU R180, [R1+0x998] ;  /* 0x0009980001b47983 */ /* 0x000ee80000300800 */
[----:B------:R-:W-:Y:S01]  /*263f0*/  @P5 STG.E desc[UR26][R8.64], R177 ;  /* 0x000000b108005986 */ /* 0x000fe2000c10191a */
[----:B------:R-:W-:Y:S01]  /*26400*/  ISETP.LT.AND P5, PT, R179, UR4, !P0 ;  /* 0x00000004b3007c0c */ /* 0x000fe2000c7a1270 */
[----:B------:R-:W-:-:S02]  /*26410*/  ULDC UR4, c[0x0][0x22c] ;  /* 0x00008b0000047ab9 */ /* 0x000fc40000000800 */
[----:B------:R-:W3:Y:S01]  /*26420*/  LDL.LU R179, [R1+0x994] ;  /* 0x0009940001b37983 */ /* 0x000ee20000300800 */
[----:B----4-:R-:W-:-:S04]  /*26430*/  LEA R4, P6, R3, R2, 0x2 ;  /* 0x0000000203047211 */ /* 0x010fc800078c10ff */
[----:B------:R-:W-:Y:S01]  /*26440*/  LEA.HI.X.SX32 R5, R3, R0, 0x2, P6 ;  /* 0x0000000003057211 */ /* 0x000fe200030f16ff */
[----:B-1----:R-:W-:Y:S02]  /*26450*/  IMAD R3, R11, 0x2, R3 ;  /* 0x000000020b037824 */ /* 0x002fe400078e0203 */
[----:B------:R-:W1:Y:S02]  /*26460*/  LDC R11, c[0x0][0x248] ;  /* 0x00009200ff0b7b82 */ /* 0x000e640000000800 */
[----:B--2---:R2:W-:Y:S02]  /*26470*/  @P3 STG.E desc[UR26][R4.64], R178 ;  /* 0x000000b204003986 */ /* 0x0045e4000c10191a */
[----:B--2---:R-:W-:-:S04]  /*26480*/  LEA R4, P3, R3, R2, 0x2 ;  /* 0x0000000203047211 */ /* 0x004fc800078610ff */
[----:B------:R-:W-:Y:S02]  /*26490*/  LEA.HI.X.SX32 R5, R3, R0, 0x2, P3 ;  /* 0x0000000003057211 */ /* 0x000fe400018f16ff */
[----:B------:R-:W-:Y:S01]  /*264a0*/  ISETP.LT.AND P3, PT, R181, UR4, !P0 ;  /* 0x00000004b5007c0c */ /* 0x000fe2000c761270 */
[----:B------:R-:W-:Y:S01]  /*264b0*/  IMAD R6, R12, 0x2, R3 ;  /* 0x000000020c067824 */ /* 0x000fe200078e0203 */
[----:B------:R-:W2:Y:S01]  /*264c0*/  LDL.LU R181, [R1+0x990] ;  /* 0x0009900001b57983 */ /* 0x000ea20000300800 */
[----:B------:R-:W-:Y:S01]  /*264d0*/  ULDC UR4, c[0x0][0x22c] ;  /* 0x00008b0000047ab9 */ /* 0x000fe20000000800 */
[----:B------:R-:W4:Y:S02]  /*264e0*/  LDC R12, c[0x0][0x248] ;  /* 0x00009200ff0c7b82 */ /* 0x000f240000000800 */
[----:B------:R-:W-:-:S04]  /*264f0*/  LEA R8, P6, R6, R2, 0x2 ;  /* 0x0000000206087211 */ /* 0x000fc800078c10ff */
[----:B------:R-:W-:Y:S01]  /*26500*/  LEA.HI.X.SX32 R9, R6, R0, 0x2, P6 ;  /* 0x0000000006097211 */ /* 0x000fe200030f16ff */
[----:B------:R-:W-:Y:S02]  /*26510*/  IMAD R3, R14, 0x2, R6 ;  /* 0x000000020e037824 */ /* 0x000fe400078e0206 */
[----:B------:R-:W4:Y:S01]  /*26520*/  LDC R14, c[0x0][0x248] ;  /* 0x00009200ff0e7b82 */ /* 0x000f220000000800 */
[----:B---3--:R3:W-:Y:S01]  /*26530*/  @P2 STG.E desc[UR26][R4.64], R179 ;  /* 0x000000b304002986 */ /* 0x0087e2000c10191a */
[----:B------:R-:W-:Y:S01]  /*26540*/  ISETP.LT.AND P2, PT, R182, UR4, !P0 ;  /* 0x00000004b6007c0c */ /* 0x000fe2000c741270 */
[----:B------:R-:W-:Y:S02]  /*26550*/  ULDC UR4, c[0x0][0x22c] ;  /* 0x00008b0000047ab9 */ /* 0x000fe40000000800 */
[----:B------:R-:W4:Y:S04]  /*26560*/  LDL.LU R182, [R1+0x98c] ;  /* 0x00098c0001b67983 */ /* 0x000f280000300800 */
[----:B------:R-:W-:Y:S01]  /*26570*/  @P4 STG.E desc[UR26][R8.64], R180 ;  /* 0x000000b408004986 */ /* 0x000fe2000c10191a */
[----:B------:R-:W-:Y:S01]  /*26580*/  ISETP.LT.AND P4, PT, R183, UR4, !P0 ;  /* 0x00000004b7007c0c */ /* 0x000fe2000c781270 */
[----:B------:R-:W-:-:S02]  /*26590*/  ULDC UR4, c[0x0][0x22c] ;  /* 0x00008b0000047ab9 */ /* 0x000fc40000000800 */
[----:B------:R-:W4:Y:S01]  /*265a0*/  LDL.LU R183, [R1+0x988] ;  /* 0x0009880001b77983 */ /* 0x000f220000300800 */
[----:B---3--:R-:W-:-:S04]  /*265b0*/  LEA R4, P6, R3, R2, 0x2 ;  /* 0x0000000203047211 */ /* 0x008fc800078c10ff */
[----:B------:R-:W-:Y:S01]  /*265c0*/  LEA.HI.X.SX32 R5, R3, R0, 0x2, P6 ;  /* 0x0000000003057211 */ /* 0x000fe200030f16ff */
[----:B------:R-:W-:Y:S02]  /*265d0*/  IMAD R3, R10, 0x2, R3 ;  /* 0x000000020a037824 */ /* 0x000fe400078e0203 */
[----:B------:R-:W3:Y:S02]  /*265e0*/  LDC R10, c[0x0][0x248] ;  /* 0x00009200ff0a7b82 */ /* 0x000ee40000000800 */
[----:B--2---:R2:W-:Y:S02]  /*265f0*/  @P5 STG.E desc[UR26][R4.64], R181 ;  /* 0x000000b504005986 */ /* 0x0045e4000c10191a */
[----:B--2---:R-:W-:-:S04]  /*26600*/  LEA R4, P5, R3, R2, 0x2 ;  /* 0x0000000203047211 */ /* 0x004fc800078a10ff */
[----:B------:R-:W-:Y:S02]  /*26610*/  LEA.HI.X.SX32 R5, R3, R0, 0x2, P5 ;  /* 0x0000000003057211 */ /* 0x000fe400028f16ff */
[----:B------:R-:W-:Y:S01]  /*26620*/  ISETP.LT.AND P5, PT, R184, UR4, !P0 ;  /* 0x00000004b8007c0c */ /* 0x000fe2000c7a1270 */
[----:B-1----:R-:W-:Y:S01]  /*26630*/  IMAD R6, R11, 0x2, R3 ;  /* 0x000000020b067824 */ /* 0x002fe200078e0203 */
[----:B------:R-:W2:Y:S01]  /*26640*/  LDL.LU R184, [R1+0x984] ;  /* 0x0009840001b87983 */ /* 0x000ea20000300800 */
[----:B------:R-:W-:Y:S01]  /*26650*/  ULDC UR4, c[0x0][0x22c] ;  /* 0x00008b0000047ab9 */ /* 0x000fe20000000800 */
[----:B------:R-:W1:Y:S02]  /*26660*/  LDC R11, c[0x0][0x248] ;  /* 0x00009200ff0b7b82 */ /* 0x000e640000000800 */
[----:B------:R-:W-:-:S04]  /*26670*/  LEA R8, P6, R6, R2, 0x2 ;  /* 0x0000000206087211 */ /* 0x000fc800078c10ff */
[----:B------:R-:W-:Y:S01]  /*26680*/  LEA.HI.X.SX32 R9, R6, R0, 0x2, P6 ;  /* 0x0000000006097211 */ /* 0x000fe200030f16ff */
[----:B------:R-:W-:Y:S02]  /*26690*/  IMAD R3, R13, 0x2, R6 ;  /* 0x000000020d037824 */ /* 0x000fe400078e0206 */
[----:B------:R-:W1:Y:S01]  /*266a0*/  LDC R13, c[0x0][0x248] ;  /* 0x00009200ff0d7b82 */ /* 0x000e620000000800 */
[----:B----4-:R4:W-:Y:S01]  /*266b0*/  @P3 STG.E desc[UR26][R4.64], R182 ;  /* 0x000000b604003986 */ /* 0x0109e2000c10191a */
[----:B------:R-:W-:Y:S01]  /*266c0*/  ISETP.LT.AND P3, PT, R185, UR4, !P0 ;  /* 0x00000004b9007c0c */ /* 0x000fe2000c761270 */
[----:B------:R-:W-:Y:S02]  /*266d0*/  ULDC UR4, c[0x0][0x22c] ;  /* 0x00008b0000047ab9 */ /* 0x000fe40000000800 */
[----:B------:R-:W2:Y:S04]  /*266e0*/  LDL.LU R185, [R1+0x980] ;  /* 0x0009800001b97983 */ /* 0x000ea80000300800 */
[----:B------:R-:W-:Y:S01]  /*266f0*/  @P2 STG.E desc[UR26][R8.64], R183 ;  /* 0x000000b708002986 */ /* 0x000fe2000c10191a */
[----:B------:R-:W-:Y:S01]  /*26700*/  ISETP.LT.AND P2, PT, R186, UR4, !P0 ;  /* 0x00000004ba007c0c */ /* 0x000fe2000c741270 */
[----:B------:R-:W-:-:S02]  /*26710*/  ULDC UR4, c[0x0][0x22c] ;  /* 0x00008b0000047ab9 */ /* 0x000fc40000000800 */
[----:B------:R-:W2:Y:S01]  /*26720*/  LDL.LU R186, [R1+0x97c] ;  /* 0x00097c0001ba7983 */ /* 0x000ea20000300800 */
[----:B----4-:R-:W-:-:S04]  /*26730*/  LEA R4, P6, R3, R2, 0x2 ;  /* 0x0000000203047211 */ /* 0x010fc800078c10ff */
[----:B------:R-:W-:Y:S01]  /*26740*/  LEA.HI.X.SX32 R5, R3, R0, 0x2, P6 ;  /* 0x0000000003057211 */ /* 0x000fe200030f16ff */
[----:B---3--:R-:W-:Y:S02]  /*26750*/  IMAD R3, R10, 0x2, R3 ;  /* 0x000000020a037824 */ /* 0x008fe400078e0203 */
[----:B------:R-:W3:Y:S02]  /*26760*/  LDC R10, c[0x0][0x248] ;  /* 0x00009200ff0a7b82 */ /* 0x000ee40000000800 */
        /* <DEDUP_REMOVED lines=24> */
[----:B--2---:R2:W-:Y:S02]  /*268f0*/  @P2 STG.E desc[UR26][R4.64], R187 ;  /* 0x000000bb04002986 */ /* 0x0045e4000c10191a */
[----:B--2---:R-:W-:-:S04]  /*26900*/  LEA R4, P2, R3, R2, 0x2 ;  /* 0x0000000203047211 */ /* 0x004fc800078410ff */
[----:B------:R-:W-:Y:S02]  /*26910*/  LEA.HI.X.SX32 R5, R3, R0, 0x2, P2 ;  /* 0x0000000003057211 */ /* 0x000fe400010f16ff */
[----:B------:R-:W-:Y:S01]  /*26920*/  ISETP.LT.AND P2, PT, R190, UR4, !P0 ;  /* 0x00000004be007c0c */ /* 0x000fe2000c741270 */
[----:B---3--:R-:W-:Y:S01]  /*26930*/  IMAD R6, R10, 0x2, R3 ;  /* 0x000000020a067824 */ /* 0x008fe200078e0203 */
        /* <DEDUP_REMOVED lines=149> */
[----:B----4-:R4:W-:Y:S01]  /*27290*/  @P3 STG.E desc[UR26][R4.64], R206 ;  /* 0x000000ce04003986 */ /* 0x0109e2000c10191a */
        /* <DEDUP_REMOVED lines=8> */
[----:B------:R-:W1:Y:S02]  /*27320*/  LDC R13, c[0x0][0x248] ;  /* 0x00009200ff0d7b82 */ /* 0x000e640000000800 */
[----:B----4-:R-:W-:-:S04]  /*27330*/  LEA R4, P6, R3, R2, 0x2 ;  /* 0x0000000203047211 */ /* 0x010fc800078c10ff */
[----:B------:R-:W-:Y:S01]  /*27340*/  LEA.HI.X.SX32 R5, R3, R0, 0x2, P6 ;  /* 0x0000000003057211 */ /* 0x000fe200030f16ff */
[----:B---3--:R-:W-:Y:S02]  /*27350*/  IMAD R3, R10, 0x2, R3 ;  /* 0x000000020a037824 */ /* 0x008fe400078e0203 */
[----:B------:R-:W3:Y:S02]  /*27360*/  LDC R10, c[0x0][0x248] ;  /* 0x00009200ff0a7b82 */ /* 0x000ee40000000800 */
[----:B------:R-:W-:Y:S01]  /*27370*/  IMAD R6, R12, 0x2, R3 ;  /* 0x000000020c067824 */ /* 0x000fe200078e0203 */
[----:B--2---:R2:W-:Y:S05]  /*27380*/  @P4 STG.E desc[UR26][R4.64], R208 ;  /* 0x000000d004004986 */ /* 0x0045ea000c10191a */
[----:B------:R-:W4:Y:S01]  /*27390*/  LDC R12, c[0x0][0x248] ;  /* 0x00009200ff0c7b82 */ /* 0x000f220000000800 */
[----:B--2---:R-:W-:-:S04]  /*273a0*/  LEA R4, P4, R3, R2, 0x2 ;  /* 0x0000000203047211 */ /* 0x004fc800078810ff */
[----:B------:R-:W-:Y:S02]  /*273b0*/  LEA.HI.X.SX32 R5, R3, R0, 0x2, P4 ;  /* 0x0000000003057211 */ /* 0x000fe400020f16ff */
[----:B------:R-:W-:Y:S01]  /*273c0*/  ISETP.LT.AND P4, PT, R211, UR4, !P0 ;  /* 0x00000004d3007c0c */ /* 0x000fe2000c781270 */
[----:B------:R-:W-:Y:S01]  /*273d0*/  ULDC UR4, c[0x0][0x22c] ;  /* 0x00008b0000047ab9 */ /* 0x000fe20000000800 */
[----:B------:R-:W2:Y:S01]  /*273e0*/  LDL.LU R211, [R1+0x918] ;  /* 0x0009180001d37983 */ /* 0x000ea20000300800 */
[----:B------:R-:W-:-:S04]  /*273f0*/  LEA R8, P6, R6, R2, 0x2 ;  /* 0x0000000206087211 */ /* 0x000fc800078c10ff */
[----:B------:R-:W-:Y:S01]  /*27400*/  LEA.HI.X.SX32 R9, R6, R0, 0x2, P6 ;  /* 0x0000000006097211 */ /* 0x000fe200030f16ff */
[----:B------:R1:W-:Y:S01]  /*27410*/  @P5 STG.E desc[UR26][R4.64], R209 ;  /* 0x000000d104005986 */ /* 0x0003e2000c10191a */
[----:B------:R-:W-:Y:S01]  /*27420*/  ISETP.LT.AND P5, PT, R212, UR4, !P0 ;  /* 0x00000004d4007c0c */ /* 0x000fe2000c7a1270 */
[----:B------:R-:W-:Y:S02]  /*27430*/  ULDC UR4, c[0x0][0x22c] ;  /* 0x00008b0000047ab9 */ /* 0x000fe40000000800 */
[----:B------:R-:W4:Y:S04]  /*27440*/  LDL.LU R212, [R1+0x914] ;  /* 0x0009140001d47983 */ /* 0x000f280000300800 */
[----:B------:R3:W-:Y:S01]  /*27450*/  @P3 STG.E desc[UR26][R8.64], R210 ;  /* 0x000000d208003986 */ /* 0x0007e2000c10191a */
[----:B------:R-:W-:Y:S01]  /*27460*/  ISETP.LT.AND P3, PT, R213, UR4, !P0 ;  /* 0x00000004d5007c0c */ /* 0x000fe2000c761270 */
[----:B------:R-:W-:Y:S01]  /*27470*/  IMAD R3, R14, 0x2, R6 ;  /* 0x000000020e037824 */ /* 0x000fe200078e0206 */
[----:B------:R-:W-:Y:S01]  /*27480*/  ULDC UR4, c[0x0][0x22c] ;  /* 0x00008b0000047ab9 */ /* 0x000fe20000000800 */
[----:B------:R-:W4:Y:S01]  /*27490*/  LDL.LU R213, [R1+0x910] ;  /* 0x0009100001d57983 */ /* 0x000f220000300800 */
[----:B------:R-:W4:Y:S02]  /*274a0*/  LDC R14, c[0x0][0x248] ;  /* 0x00009200ff0e7b82 */ /* 0x000f240000000800 */
[----:B-1----:R-:W-:-:S04]  /*274b0*/  LEA R4, P6, R3, R2, 0x2 ;  /* 0x0000000203047211 */ /* 0x002fc800078c10ff */
[----:B------:R-:W-:Y:S01]  /*274c0*/  LEA.HI.X.SX32 R5, R3, R0, 0x2, P6 ;  /* 0x0000000003057211 */ /* 0x000fe200030f16ff */
[----:B------:R-:W-:Y:S02]  /*274d0*/  IMAD R3, R11, 0x2, R3 ;  /* 0x000000020b037824 */ /* 0x000fe400078e0203 */
[----:B------:R-:W1:Y:S02]  /*274e0*/  LDC R11, c[0x0][0x248] ;  /* 0x00009200ff0b7b82 */ /* 0x000e640000000800 */
[----:B---3--:R-:W-:-:S05]  /*274f0*/  IMAD R6, R10, 0x2, R3 ;  /* 0x000000020a067824 */ /* 0x008fca00078e0203 */
[C---:B------:R-:W-:Y:S01]  /*27500*/  LEA R8, P6, R6.reuse, R2, 0x2 ;  /* 0x0000000206087211 */ /* 0x040fe200078c10ff */
[----:B------:R-:W3:Y:S03]  /*27510*/  LDC R10, c[0x0][0x248] ;  /* 0x00009200ff0a7b82 */ /* 0x000ee60000000800 */
[----:B------:R-:W-:Y:S01]  /*27520*/  LEA.HI.X.SX32 R9, R6, R0, 0x2, P6 ;  /* 0x0000000006097211 */ /* 0x000fe200030f16ff */
[----:B--2---:R2:W-:Y:S02]  /*27530*/  @P2 STG.E desc[UR26][R4.64], R211 ;  /* 0x000000d304002986 */ /* 0x0045e4000c10191a */
[----:B--2---:R-:W-:-:S04]  /*27540*/  LEA R4, P2, R3, R2, 0x2 ;  /* 0x0000000203047211 */ /* 0x004fc800078410ff */
[----:B------:R-:W-:Y:S02]  /*27550*/  LEA.HI.X.SX32 R5, R3, R0, 0x2, P2 ;  /* 0x0000000003057211 */ /* 0x000fe400010f16ff */
[----:B------:R-:W-:Y:S01]  /*27560*/  ISETP.LT.AND P2, PT, R214, UR4, !P0 ;  /* 0x00000004d6007c0c */ /* 0x000fe2000c741270 */
[----:B------:R-:W-:Y:S01]  /*27570*/  ULDC UR4, c[0x0][0x22c] ;  /* 0x00008b0000047ab9 */ /* 0x000fe20000000800 */
[----:B------:R-:W2:Y:S04]  /*27580*/  LDL.LU R214, [R1+0x90c] ;  /* 0x00090c0001d67983 */ /* 0x000ea80000300800 */
[----:B----4-:R4:W-:Y:S01]  /*27590*/  @P4 STG.E desc[UR26][R4.64], R212 ;  /* 0x000000d404004986 */ /* 0x0109e2000c10191a */
[----:B------:R-:W-:Y:S01]  /*275a0*/  ISETP.LT.AND P4, PT, R216, UR4, !P0 ;  /* 0x00000004d8007c0c */ /* 0x000fe2000c781270 */
[----:B------:R-:W-:-:S02]  /*275b0*/  ULDC UR4, c[0x0][0x22c] ;  /* 0x00008b0000047ab9 */ /* 0x000fc40000000800 */
[----:B------:R-:W3:Y:S04]  /*275c0*/  LDL.LU R216, [R1+0x908] ;  /* 0x0009080001d87983 */ /* 0x000ee80000300800 */
[----:B------:R1:W-:Y:S01]  /*275d0*/  @P5 STG.E desc[UR26][R8.64], R213 ;  /* 0x000000d508005986 */ /* 0x0003e2000c10191a */
[----:B------:R-:W-:Y:S01]  /*275e0*/  ISETP.LT.AND P5, PT, R215, UR4, !P0 ;  /* 0x00000004d7007c0c */ /* 0x000fe2000c7a1270 */
[----:B------:R-:W-:Y:S01]  /*275f0*/  IMAD R3, R13, 0x2, R6 ;  /* 0x000000020d037824 */ /* 0x000fe200078e0206 */
[----:B------:R-:W-:Y:S01]  /*27600*/  ULDC UR4, c[0x0][0x22c] ;  /* 0x00008b0000047ab9 */ /* 0x000fe20000000800 */
[----:B------:R-:W3:Y:S01]  /*27610*/  LDL.LU R215, [R1+0x904] ;  /* 0x0009040001d77983 */ /* 0x000ee20000300800 */
[----:B------:R-:W3:Y:S02]  /*27620*/  LDC R13, c[0x0][0x248] ;  /* 0x00009200ff0d7b82 */ /* 0x000ee40000000800 */
[----:B----4-:R-:W-:-:S04]  /*27630*/  LEA R4, P6, R3, R2, 0x2 ;  /* 0x0000000203047211 */ /* 0x010fc800078c10ff */
[----:B------:R-:W-:Y:S01]  /*27640*/  LEA.HI.X.SX32 R5, R3, R0, 0x2, P6 ;  /* 0x0000000003057211 */ /* 0x000fe200030f16ff */
[----:B-1----:R-:W-:Y:S02]  /*27650*/  IMAD R3, R11, 0x2, R3 ;  /* 0x000000020b037824 */ /* 0x002fe400078e0203 */
[----:B------:R-:W1:Y:S02]  /*27660*/  LDC R11, c[0x0][0x248] ;  /* 0x00009200ff0b7b82 */ /* 0x000e640000000800 */
[----:B------:R-:W-:-:S05]  /*27670*/  IMAD R6, R12, 0x2, R3 ;  /* 0x000000020c067824 */ /* 0x000fca00078e0203 */
[C---:B------:R-:W-:Y:S01]  /*27680*/  LEA R8, P6, R6.reuse, R2, 0x2 ;  /* 0x0000000206087211 */ /* 0x040fe200078c10ff */
[----:B------:R-:W4:Y:S03]  /*27690*/  LDC R12, c[0x0][0x248] ;  /* 0x00009200ff0c7b82 */ /* 0x000f260000000800 */
[----:B------:R-:W-:Y:S01]  /*276a0*/  LEA.HI.X.SX32 R9, R6, R0, 0x2, P6 ;  /* 0x0000000006097211 */ /* 0x000fe200030f16ff */
[----:B--2---:R2:W-:Y:S02]  /*276b0*/  @P3 STG.E desc[UR26][R4.64], R214 ;  /* 0x000000d604003986 */ /* 0x0045e4000c10191a */
[----:B--2---:R-:W-:-:S04]  /*276c0*/  LEA R4, P3, R3, R2, 0x2 ;  /* 0x0000000203047211 */ /* 0x004fc800078610ff */
[----:B------:R-:W-:Y:S02]  /*276d0*/  LEA.HI.X.SX32 R5, R3, R0, 0x2, P3 ;  /* 0x0000000003057211 */ /* 0x000fe400018f16ff */
[----:B------:R-:W-:Y:S01]  /*276e0*/  ISETP.LT.AND P3, PT, R217, UR4, !P0 ;  /* 0x00000004d9007c0c */ /* 0x000fe2000c761270 */
[----:B------:R-:W-:Y:S01]  /*276f0*/  ULDC UR4, c[0x0][0x22c] ;  /* 0x00008b0000047ab9 */ /* 0x000fe20000000800 */
[----:B------:R-:W2:Y:S04]  /*27700*/  LDL.LU R217, [R1+0x900] ;  /* 0x0009000001d97983 */ /* 0x000ea80000300800 */
[----:B---3--:R3:W-:Y:S01]  /*27710*/  @P2 STG.E desc[UR26][R4.64], R215 ;  /* 0x000000d704002986 */ /* 0x0087e2000c10191a */
[----:B------:R-:W-:Y:S01]  /*27720*/  ISETP.LT.AND P2, PT, R218, UR4, !P0 ;  /* 0x00000004da007c0c */ /* 0x000fe2000c741270 */
[----:B------:R-:W-:-:S02]  /*27730*/  ULDC UR4, c[0x0][0x22c] ;  /* 0x00008b0000047ab9 */ /* 0x000fc40000000800 */
[----:B------:R-:W4:Y:S04]  /*27740*/  LDL.LU R218, [R1+0x8fc] ;  /* 0x0008fc0001da7983 */ /* 0x000f280000300800 */
[----:B------:R1:W-:Y:S01]  /*27750*/  @P4 STG.E desc[UR26][R8.64], R216 ;  /* 0x000000d808004986 */ /* 0x0003e2000c10191a */
[----:B------:R-:W-:Y:S01]  /*27760*/  ISETP.LT.AND P4, PT, R219, UR4, !P0 ;  /* 0x00000004db007c0c */ /* 0x000fe2000c781270 */
[----:B------:R-:W-:Y:S01]  /*27770*/  IMAD R3, R14, 0x2, R6 ;  /* 0x000000020e037824 */ /* 0x000fe200078e0206 */
[----:B------:R-:W-:Y:S01]  /*27780*/  ULDC UR4, c[0x0][0x22c] ;  /* 0x00008b0000047ab9 */ /* 0x000fe20000000800 */
[----:B------:R-:W4:Y:S01]  /*27790*/  LDL.LU R219, [R1+0x8f8] ;  /* 0x0008f80001db7983 */ /* 0x000f220000300800 */
[----:B------:R-:W4:Y:S02]  /*277a0*/  LDC R14, c[0x0][0x248] ;  /* 0x00009200ff0e7b82 */ /* 0x000f240000000800 */
[----:B---3--:R-:W-:-:S04]  /*277b0*/  LEA R4, P6, R3, R2, 0x2 ;  /* 0x0000000203047211 */ /* 0x008fc800078c10ff */
[----:B------:R-:W-:Y:S01]  /*277c0*/  LEA.HI.X.SX32 R5, R3, R0, 0x2, P6 ;  /* 0x0000000003057211 */ /* 0x000fe200030f16ff */
[----:B------:R-:W-:Y:S02]  /*277d0*/  IMAD R3, R10, 0x2, R3 ;  /* 0x000000020a037824 */ /* 0x000fe400078e0203 */
[----:B------:R-:W3:Y:S02]  /*277e0*/  LDC R10, c[0x0][0x248] ;  /* 0x00009200ff0a7b82 */ /* 0x000ee40000000800 */
[----:B-1----:R-:W-:-:S05]  /*277f0*/  IMAD R6, R11, 0x2, R3 ;  /* 0x000000020b067824 */ /* 0x002fca00078e0203 */
[C---:B------:R-:W-:Y:S01]  /*27800*/  LEA R8, P6, R6.reuse, R2, 0x2 ;  /* 0x0000000206087211 */ /* 0x040fe200078c10ff */
[----:B------:R-:W1:Y:S03]  /*27810*/  LDC R11, c[0x0][0x248] ;  /* 0x00009200ff0b7b82 */ /* 0x000e660000000800 */
        /* <DEDUP_REMOVED lines=10> */
[----:B------:R-:W2:Y:S04]  /*278c0*/  LDL.LU R221, [R1+0x8f0] ;  /* 0x0008f00001dd7983 */ /* 0x000ea80000300800 */
[----:B------:R1:W-:Y:S01]  /*278d0*/  @P2 STG.E desc[UR26][R8.64], R219 ;  /* 0x000000db08002986 */ /* 0x0003e2000c10191a */
[----:B------:R-:W-:Y:S01]  /*278e0*/  ISETP.LT.AND P2, PT, R222, UR4, !P0 ;  /* 0x00000004de007c0c */ /* 0x000fe2000c741270 */
[----:B------:R-:W-:Y:S01]  /*278f0*/  IMAD R3, R13, 0x2, R6 ;  /* 0x000000020d037824 */ /* 0x000fe200078e0206 */
[----:B------:R-:W-:Y:S01]  /*27900*/  ULDC UR4, c[0x0][0x22c] ;  /* 0x00008b0000047ab9 */ /* 0x000fe20000000800 */
[----:B------:R-:W2:Y:S01]  /*27910*/  LDL.LU R222, [R1+0x8ec] ;  /* 0x0008ec0001de7983 */ /* 0x000ea20000300800 */
[----:B------:R-:W2:Y:S02]  /*27920*/  LDC R13, c[0x0][0x248] ;  /* 0x00009200ff0d7b82 */ /* 0x000ea40000000800 */
[----:B----4-:R-:W-:-:S04]  /*27930*/  LEA R4, P6, R3, R2, 0x2 ;  /* 0x0000000203047211 */ /* 0x010fc800078c10ff */
[----:B------:R-:W-:Y:S01]  /*27940*/  LEA.HI.X.SX32 R5, R3, R0, 0x2, P6 ;  /* 0x0000000003057211 */ /* 0x000fe200030f16ff */
[----:B---3--:R-:W-:Y:S02]  /*27950*/  IMAD R3, R10, 0x2, R3 ;  /* 0x000000020a037824 */ /* 0x008fe400078e0203 */
[----:B------:R-:W3:Y:S02]  /*27960*/  LDC R10, c[0x0][0x248] ;  /* 0x00009200ff0a7b82 */ /* 0x000ee40000000800 */
[----:B------:R-:W-:-:S05]  /*27970*/  IMAD R6, R12, 0x2, R3 ;  /* 0x000000020c067824 */ /* 0x000fca00078e0203 */
[C---:B-1----:R-:W-:Y:S01]  /*27980*/  LEA R8, P6, R6.reuse, R2, 0x2 ;  /* 0x0000000206087211 */ /* 0x042fe200078c10ff */
        /* <DEDUP_REMOVED lines=8> */
[----:B------:R4:W-:Y:S01]  /*27a10*/  @P5 STG.E desc[UR26][R4.64], R221 ;  /* 0x000000dd04005986 */ /* 0x0009e2000c10191a */
        /* <DEDUP_REMOVED lines=11> */
[----:B------:R-:W-:Y:S02]  /*27ad0*/  IMAD R3, R11, 0x2, R3 ;  /* 0x000000020b037824 */ /* 0x000fe400078e0203 */
[----:B------:R-:W4:Y:S02]  /*27ae0*/  LDC R11, c[0x0][0x248] ;  /* 0x00009200ff0b7b82 */ /* 0x000f240000000800 */
[----:B---3--:R-:W-:-:S05]  /*27af0*/  IMAD R6, R10, 0x2, R3 ;  /* 0x000000020a067824 */ /* 0x008fca00078e0203 */
        /* <DEDUP_REMOVED lines=108> */
[----:B------:R1:W-:Y:S01]  /*281c0*/  @P5 STG.E desc[UR26][R8.64], R237 ;  /* 0x000000ed08005986 */ /* 0x0003e2000c10191a */
[----:B------:R-:W-:Y:S01]  /*281d0*/  ISETP.LT.AND P5, PT, R239, UR4, !P0 ;  /* 0x00000004ef007c0c */ /* 0x000fe2000c7a1270 */
[----:B------:R-:W-:Y:S01]  /*281e0*/  IMAD R3, R13, 0x2, R6 ;  /* 0x000000020d037824 */ /* 0x000fe200078e0206 */
[----:B------:R-:W-:Y:S01]  /*281f0*/  ULDC UR4, c[0x0][0x22c] ;  /* 0x00008b0000047ab9 */ /* 0x000fe20000000800 */
[----:B------:R-:W2:Y:S01]  /*28200*/  LDL.LU R24, [R1+0x8a8] ;  /* 0x0008a80001187983 */ /* 0x000ea20000300800 */
[----:B------:R-:W2:Y:S03]  /*28210*/  LDC R13, c[0x0][0x248] ;  /* 0x00009200ff0d7b82 */ /* 0x000ea60000000800 */
[----:B------:R-:W2:Y:S01]  /*28220*/  LDL.LU R239, [R1+0x8a4] ;  /* 0x0008a40001ef7983 */ /* 0x000ea20000300800 */
[----:B---3--:R-:W-:-:S04]  /*28230*/  LEA R4, P6, R3, R2, 0x2 ;  /* 0x0000000203047211 */ /* 0x008fc800078c10ff */
[----:B------:R-:W-:Y:S01]  /*28240*/  LEA.HI.X.SX32 R5, R3, R0, 0x2, P6 ;  /* 0x0000000003057211 */ /* 0x000fe200030f16ff */
[----:B------:R-:W-:Y:S02]  /*28250*/  IMAD R3, R12, 0x2, R3 ;  /* 0x000000020c037824 */ /* 0x000fe400078e0203 */
[----:B------:R-:W3:Y:S02]  /*28260*/  LDC R12, c[0x0][0x248] ;  /* 0x00009200ff0c7b82 */ /* 0x000ee40000000800 */
[----:B----4-:R-:W-:-:S05]  /*28270*/  IMAD R6, R11, 0x2, R3 ;  /* 0x000000020b067824 */ /* 0x010fca00078e0203 */
        /* <DEDUP_REMOVED lines=18> */
[----:B------:R-:W1:Y:S02]  /*283a0*/  LDC R14, c[0x0][0x248] ;  /* 0x00009200ff0e7b82 */ /* 0x000e640000000800 */
[----:B----4-:R-:W-:-:S04]  /*283b0*/  LEA R4, P6, R3, R2, 0x2 ;  /* 0x0000000203047211 */ /* 0x010fc800078c10ff */
[----:B------:R-:W-:Y:S01]  /*283c0*/  LEA.HI.X.SX32 R5, R3, R0, 0x2, P6 ;  /* 0x0000000003057211 */ /* 0x000fe200030f16ff */
[----:B------:R-:W-:Y:S01]  /*283d0*/  IMAD R3, R10, 0x2, R3 ;  /* 0x000000020a037824 */ /* 0x000fe200078e0203 */
[----:B---3--:R-:W3:Y:S03]  /*283e0*/  LDC R24, c[0x0][0x248] ;  /* 0x00009200ff187b82 */ /* 0x008ee60000000800 */
[----:B------:R-:W-:-:S05]  /*283f0*/  IMAD R6, R12, 0x2, R3 ;  /* 0x000000020c067824 */ /* 0x000fca00078e0203 */
[C---:B------:R-:W-:Y:S01]  /*28400*/  LEA R8, P6, R6.reuse, R2, 0x2 ;  /* 0x0000000206087211 */ /* 0x040fe200078c10ff */
[----:B------:R-:W4:Y:S03]  /*28410*/  LDC R10, c[0x0][0x248] ;  /* 0x00009200ff0a7b82 */ /* 0x000f260000000800 */
[----:B------:R-:W-:-:S05]  /*28420*/  LEA.HI.X.SX32 R9, R6, R0, 0x2, P6 ;  /* 0x0000000006097211 */ /* 0x000fca00030f16ff */
[----:B------:R-:W3:Y:S01]  /*28430*/  LDC R12, c[0x0][0x248] ;  /* 0x00009200ff0c7b82 */ /* 0x000ee20000000800 */
        /* <DEDUP_REMOVED lines=16> */
[----:B-1----:R-:W-:-:S04]  /*28540*/  LEA R4, P6, R3, R2, 0x2 ;  /* 0x0000000203047211 */ /* 0x002fc800078c10ff */
[----:B------:R-:W-:Y:S01]  /*28550*/  LEA.HI.X.SX32 R5, R3, R0, 0x2, P6 ;  /* 0x0000000003057211 */ /* 0x000fe200030f16ff */
[----:B----4-:R-:W-:Y:S01]  /*28560*/  IMAD R3, R10, 0x2, R3 ;  /* 0x000000020a037824 */ /* 0x010fe200078e0203 */
[----:B------:R-:W1:Y:S03]  /*28570*/  LDC R26, c[0x0][0x248] ;  /* 0x00009200ff1a7b82 */ /* 0x000e660000000800 */
        /* <DEDUP_REMOVED lines=9> */
[----:B------:R-:W2:Y:S01]  /*28610*/  LDL.LU R31, [R1+0x888] ;  /* 0x00088800011f7983 */ /* 0x000ea20000300800 */
[----:B---3--:R-:W-:Y:S01]  /*28620*/  IMAD R13, R12, 0x2, R11 ;  /* 0x000000020c0d7824 */ /* 0x008fe200078e020b */
[----:B------:R-:W3:Y:S02]  /*28630*/  LDC R3, c[0x0][0x248] ;  /* 0x00009200ff037b82 */ /* 0x000ee40000000800 */
[----:B------:R1:W-:Y:S01]  /*28640*/  @P5 STG.E desc[UR26][R4.64], R29 ;  /* 0x0000001d04005986 */ /* 0x0003e2000c10191a */
[----:B------:R-:W-:Y:S01]  /*28650*/  ISETP.LT.AND P5, PT, R32, UR4, !P0 ;  /* 0x0000000420007c0c */ /* 0x000fe2000c7a1270 */
[----:B------:R-:W-:-:S02]  /*28660*/  ULDC UR4, c[0x0][0x22c] ;  /* 0x00008b0000047ab9 */ /* 0x000fc40000000800 */
[----:B------:R-:W3:Y:S02]  /*28670*/  LDL.LU R32, [R1+0x884] ;  /* 0x0008840001207983 */ /* 0x000ee40000300800 */
[----:B------:R-:W3:Y:S02]  /*28680*/  LDC R11, c[0x0][0x248] ;  /* 0x00009200ff0b7b82 */ /* 0x000ee40000000800 */
[----:B------:R4:W-:Y:S01]  /*28690*/  @P3 STG.E desc[UR26][R8.64], R30 ;  /* 0x0000001e08003986 */ /* 0x0009e2000c10191a */
[----:B------:R-:W-:Y:S01]  /*286a0*/  ISETP.LT.AND P3, PT, R33, UR4, !P0 ;  /* 0x0000000421007c0c */ /* 0x000fe2000c761270 */
[----:B------:R-:W-:Y:S02]  /*286b0*/  ULDC UR4, c[0x0][0x22c] ;  /* 0x00008b0000047ab9 */ /* 0x000fe40000000800 */
[----:B------:R-:W3:Y:S01]  /*286c0*/  LDL.LU R33, [R1+0x880] ;  /* 0x0008800001217983 */ /* 0x000ee20000300800 */
[C---:B-1----:R-:W-:Y:S01]  /*286d0*/  LEA R4, P6, R13.reuse, R2, 0x2 ;  /* 0x000000020d047211 */ /* 0x042fe200078c10ff */
[----:B------:R-:W1:Y:S03]  /*286e0*/  LDC R12, c[0x0][0x248] ;  /* 0x00009200ff0c7b82 */ /* 0x000e660000000800 */
[----:B------:R-:W-:Y:S01]  /*286f0*/  LEA.HI.X.SX32 R5, R13, R0, 0x2, P6 ;  /* 0x000000000d057211 */ /* 0x000fe200030f16ff */
[----:B------:R-:W-:-:S04]  /*28700*/  IMAD R13, R6, 0x2, R13 ;  /* 0x00000002060d7824 */ /* 0x000fc800078e020d */
[----:B----4-:R-:W-:Y:S01]  /*28710*/  IMAD R15, R10, 0x2, R13 ;  /* 0x000000020a0f7824 */ /* 0x010fe200078e020d */
[----:B------:R-:W4:Y:S04]  /*28720*/  LDC R6, c[0x0][0x248] ;  /* 0x00009200ff067b82 */ /* 0x000f280000000800 */
[----:B------:R-:W-:-:S04]  /*28730*/  LEA R8, P6, R15, R2, 0x2 ;  /* 0x000000020f087211 */ /* 0x000fc800078c10ff */
[----:B------:R-:W-:Y:S01]  /*28740*/  LEA.HI.X.SX32 R9, R15, R0, 0x2, P6 ;  /* 0x000000000f097211 */ /* 0x000fe200030f16ff */
[----:B--2---:R2:W-:Y:S01]  /*28750*/  @P2 STG.E desc[UR26][R4.64], R31 ;  /* 0x0000001f04002986 */ /* 0x0045e2000c10191a */
[----:B------:R-:W1:Y:S01]  /*28760*/  LDC R10, c[0x0][0x248] ;  /* 0x00009200ff0a7b82 */ /* 0x000e620000000800 */
        /* <DEDUP_REMOVED lines=8> */
[----:B------:R1:W-:Y:S01]  /*287f0*/  @P5 STG.E desc[UR26][R8.64], R33 ;  /* 0x0000002108005986 */ /* 0x0003e2000c10191a */
[----:B------:R-:W-:Y:S01]  /*28800*/  ISETP.LT.AND P5, PT, R35, UR4, !P0 ;  /* 0x0000000423007c0c */ /* 0x000fe2000c7a1270 */
[----:B------:R-:W-:Y:S01]  /*28810*/  IMAD R3, R3, 0x2, R15 ;  /* 0x0000000203037824 */ /* 0x000fe200078e020f */
[----:B------:R-:W-:Y:S01]  /*28820*/  ULDC UR4, c[0x0][0x22c] ;  /* 0x00008b0000047ab9 */ /* 0x000fe20000000800 */
[----:B------:R-:W2:Y:S04]  /*28830*/  LDL.LU R36, [R1+0x878] ;  /* 0x0008780001247983 */ /* 0x000ea80000300800 */
[----:B------:R-:W2:Y:S01]  /*28840*/  LDL.LU R35, [R1+0x874] ;  /* 0x0008740001237983 */ /* 0x000ea20000300800 */
[----:B---3--:R-:W-:-:S04]  /*28850*/  LEA R4, P6, R3, R2, 0x2 ;  /* 0x0000000203047211 */ /* 0x008fc800078c10ff */
[----:B------:R-:W-:Y:S01]  /*28860*/  LEA.HI.X.SX32 R5, R3, R0, 0x2, P6 ;  /* 0x0000000003057211 */ /* 0x000fe200030f16ff */
[----:B----4-:R-:W-:Y:S02]  /*28870*/  IMAD R3, R6, 0x2, R3 ;  /* 0x0000000206037824 */ /* 0x010fe400078e0203 */
[----:B------:R-:W3:Y:S02]  /*28880*/  LDC R6, c[0x0][0x248] ;  /* 0x00009200ff067b82 */ /* 0x000ee40000000800 */
[----:B------:R-:W-:-:S05]  /*28890*/  IMAD R11, R11, 0x2, R3 ;  /* 0x000000020b0b7824 */ /* 0x000fca00078e0203 */
[----:B-1----:R-:W-:-:S04]  /*288a0*/  LEA R8, P6, R11, R2, 0x2 ;  /* 0x000000020b087211 */ /* 0x002fc800078c10ff */
[----:B------:R-:W-:Y:S01]  /*288b0*/  LEA.HI.X.SX32 R9, R11, R0, 0x2, P6 ;  /* 0x000000000b097211 */ /* 0x000fe200030f16ff */
[----:B--2---:R1:W-:Y:S02]  /*288c0*/  @P3 STG.E desc[UR26][R4.64], R34 ;  /* 0x0000002204003986 */ /* 0x0043e4000c10191a */
[----:B-1----:R-:W-:-:S04]  /*288d0*/  LEA R4, P3, R3, R2, 0x2 ;  /* 0x0000000203047211 */ /* 0x002fc800078610ff */
[----:B------:R-:W-:Y:S02]  /*288e0*/  LEA.HI.X.SX32 R5, R3, R0, 0x2, P3 ;  /* 0x0000000003057211 */ /* 0x000fe400018f16ff */
[----:B------:R-:W-:Y:S01]  /*288f0*/  ISETP.LT.AND P3, PT, R37, UR4, !P0 ;  /* 0x0000000425007c0c */ /* 0x000fe2000c761270 */
[----:B------:R-:W-:Y:S01]  /*28900*/  ULDC UR4, c[0x0][0x22c] ;  /* 0x00008b0000047ab9 */ /* 0x000fe20000000800 */
[----:B------:R-:W2:Y:S04]  /*28910*/  LDL.LU R37, [R1+0x870] ;  /* 0x0008700001257983 */ /* 0x000ea80000300800 */
[----:B------:R1:W-:Y:S01]  /*28920*/  @P2 STG.E desc[UR26][R4.64], R35 ;  /* 0x0000002304002986 */ /* 0x0003e2000c10191a */
        /* <DEDUP_REMOVED lines=35> */
[----:B------:R-:W-:Y:S02]  /*28b60*/  IMAD R3, R10, 0x2, R3 ;  /* 0x000000020a037824 */ /* 0x000fe400078e0203 */
[----:B------:R-:W4:Y:S02]  /*28b70*/  LDC R10, c[0x0][0x248] ;  /* 0x00009200ff0a7b82 */ /* 0x000f240000000800 */
        /* <DEDUP_REMOVED lines=190> */
[----:B------:R-:W-:-:S04]  /*29760*/  IMAD R3, R10, 0x2, R3 ;  /* 0x000000020a037824 */ /* 0x000fc800078e0203 */
[----:B---3--:R-:W-:Y:S02]  /*29770*/  IMAD R11, R12, 0x2, R3 ;  /* 0x000000020c0b7824 */ /* 0x008fe400078e0203 */
[----:B------:R-:W3:Y:S03]  /*29780*/  LDC R12, c[0x0][0x248] ;  /* 0x00009200ff0c7b82 */ /* 0x000ee60000000800 */
        /* <DEDUP_REMOVED lines=22> */
[----:B------:R-:W-:-:S05]  /*298f0*/  IMAD R13, R16, 0x2, R3 ;  /* 0x00000002100d7824 */ /* 0x000fca00078e0203 */
[C---:B---3--:R-:W-:Y:S01]  /*29900*/  LEA R8, P6, R13.reuse, R2, 0x2 ;  /* 0x000000020d087211 */ /* 0x048fe200078c10ff */
[----:B------:R-:W3:Y:S03]  /*29910*/  LDC R16, c[0x0][0x248] ;  /* 0x00009200ff107b82 */ /* 0x000ee60000000800 */
[----:B------:R-:W-:Y:S01]  /*29920*/  LEA.HI.X.SX32 R9, R13, R0, 0x2, P6 ;  /* 0x000000000d097211 */ /* 0x000fe200030f16ff */
[----:B--2---:R2:W-:Y:S01]  /*29930*/  @P2 STG.E desc[UR26][R4.64], R67 ;  /* 0x0000004304002986 */ /* 0x0045e2000c10191a */
[----:B------:R-:W-:-:S04]  /*29940*/  LEA R10, P2, R3, R2, 0x2 ;  /* 0x00000002030a7211 */ /* 0x000fc800078410ff */
[----:B------:R-:W-:Y:S02]  /*29950*/  LEA.HI.X.SX32 R11, R3, R0, 0x2, P2 ;  /* 0x00000000030b7211 */ /* 0x000fe400010f16ff */
[----:B------:R-:W-:Y:S01]  /*29960*/  ISETP.LT.AND P2, PT, R70, UR4, !P0 ;  /* 0x0000000446007c0c */ /* 0x000fe2000c741270 */
[----:B------:R-:W-:Y:S01]  /*29970*/  ULDC UR4, c[0x0][0x22c] ;  /* 0x00008b0000047ab9 */ /* 0x000fe20000000800 */
[----:B------:R-:W3:Y:S04]  /*29980*/  LDL.LU R70, [R1+0x7ec] ;  /* 0x0007ec0001467983 */ /* 0x000ee80000300800 */
[----:B----4-:R-:W-:Y:S01]  /*29990*/  @P4 STG.E desc[UR26][R10.64], R68 ;  /* 0x000000440a004986 */ /* 0x010fe2000c10191a */
[----:B------:R-:W-:Y:S01]  /*299a0*/  ISETP.LT.AND P4, PT, R72, UR4, !P0 ;  /* 0x0000000448007c0c */ /* 0x000fe2000c781270 */
[----:B------:R-:W-:-:S02]  /*299b0*/  ULDC UR4, c[0x0][0x22c] ;  /* 0x00008b0000047ab9 */ /* 0x000fc40000000800 */
[----:B------:R4:W-:Y:S01]  /*299c0*/  @P5 STG.E desc[UR26][R8.64], R69 ;  /* 0x0000004508005986 */ /* 0x0009e2000c10191a */
[----:B------:R-:W-:Y:S01]  /*299d0*/  ISETP.LT.AND P5, PT, R71, UR4, !P0 ;  /* 0x0000000447007c0c */ /* 0x000fe2000c7a1270 */
[----:B------:R-:W-:Y:S01]  /*299e0*/  IMAD R3, R12, 0x2, R13 ;  /* 0x000000020c037824 */ /* 0x000fe200078e020d */
[----:B------:R-:W-:Y:S01]  /*299f0*/  ULDC UR4, c[0x0][0x22c] ;  /* 0x00008b0000047ab9 */ /* 0x000fe20000000800 */
[----:B------:R-:W3:Y:S01]  /*29a00*/  LDL.LU R72, [R1+0x7e8] ;  /* 0x0007e80001487983 */ /* 0x000ee20000300800 */
[----:B------:R-:W3:Y:S03]  /*29a10*/  LDC R12, c[0x0][0x248] ;  /* 0x00009200ff0c7b82 */ /* 0x000ee60000000800 */
[----:B------:R-:W3:Y:S01]  /*29a20*/  LDL.LU R71, [R1+0x7e4] ;  /* 0x0007e40001477983 */ /* 0x000ee20000300800 */
[----:B--2---:R-:W-:-:S04]  /*29a30*/  LEA R4, P6, R3, R2, 0x2 ;  /* 0x0000000203047211 */ /* 0x004fc800078c10ff */
[----:B------:R-:W-:Y:S01]  /*29a40*/  LEA.HI.X.SX32 R5, R3, R0, 0x2, P6 ;  /* 0x0000000003057211 */ /* 0x000fe200030f16ff */
[----:B------:R-:W-:Y:S02]  /*29a50*/  IMAD R3, R6, 0x2, R3 ;  /* 0x0000000206037824 */ /* 0x000fe400078e0203 */
[----:B------:R-:W2:Y:S02]  /*29a60*/  LDC R6, c[0x0][0x248] ;  /* 0x00009200ff067b82 */ /* 0x000ea40000000800 */
[----:B-1----:R-:W-:-:S05]  /*29a70*/  IMAD R13, R14, 0x2, R3 ;  /* 0x000000020e0d7824 */ /* 0x002fca00078e0203 */
[C---:B----4-:R-:W-:Y:S01]  /*29a80*/  LEA R8, P6, R13.reuse, R2, 0x2 ;  /* 0x000000020d087211 */ /* 0x050fe200078c10ff */
[----:B------:R-:W1:Y:S03]  /*29a90*/  LDC R14, c[0x0][0x248] ;  /* 0x00009200ff0e7b82 */ /* 0x000e660000000800 */
[----:B------:R-:W-:Y:S01]  /*29aa0*/  LEA.HI.X.SX32 R9, R13, R0, 0x2, P6 ;  /* 0x000000000d097211 */ /* 0x000fe200030f16ff */
[----:B---3--:R3:W-:Y:S01]  /*29ab0*/  @P3 STG.E desc[UR26][R4.64], R70 ;  /* 0x0000004604003986 */ /* 0x0087e2000c10191a */
[----:B------:R-:W-:-:S04]  /*29ac0*/  LEA R10, P3, R3, R2, 0x2 ;  /* 0x00000002030a7211 */ /* 0x000fc800078610ff */
[----:B------:R-:W-:Y:S02]  /*29ad0*/  LEA.HI.X.SX32 R11, R3, R0, 0x2, P3 ;  /* 0x00000000030b7211 */ /* 0x000fe400018f16ff */
[----:B------:R-:W-:Y:S01]  /*29ae0*/  ISETP.LT.AND P3, PT, R73, UR4, !P0 ;  /* 0x0000000449007c0c */ /* 0x000fe2000c761270 */
[----:B------:R-:W-:Y:S01]  /*29af0*/  ULDC UR4, c[0x0][0x22c] ;  /* 0x00008b0000047ab9 */ /* 0x000fe20000000800 */
[----:B------:R-:W4:Y:S04]  /*29b00*/  LDL.LU R73, [R1+0x7e0] ;  /* 0x0007e00001497983 */ /* 0x000f280000300800 */
[----:B------:R-:W-:Y:S01]  /*29b10*/  @P2 STG.E desc[UR26][R10.64], R71 ;  /* 0x000000470a002986 */ /* 0x000fe2000c10191a */
        /* <DEDUP_REMOVED lines=13> */
[----:B--2---:R-:W-:-:S05]  /*29bf0*/  IMAD R13, R6, 0x2, R3 ;  /* 0x00000002060d7824 */ /* 0x004fca00078e0203 */
[C---:B-1----:R-:W-:Y:S01]  /*29c00*/  LEA R8, P6, R13.reuse, R2, 0x2 ;  /* 0x000000020d087211 */ /* 0x042fe200078c10ff */
[----:B------:R-:W1:Y:S03]  /*29c10*/  LDC R6, c[0x0][0x248] ;  /* 0x00009200ff067b82 */ /* 0x000e660000000800 */
[----:B------:R-:W-:Y:S01]  /*29c20*/  LEA.HI.X.SX32 R9, R13, R0, 0x2, P6 ;  /* 0x000000000d097211 */ /* 0x000fe200030f16ff */
[----:B----4-:R2:W-:Y:S01]  /*29c30*/  @P5 STG.E desc[UR26][R4.64], R73 ;  /* 0x0000004904005986 */ /* 0x0105e2000c10191a */
        /* <DEDUP_REMOVED lines=15> */
[----:B--2---:R-:W-:-:S04]  /*29d30*/  LEA R4, P6, R3, R2, 0x2 ;  /* 0x0000000203047211 */ /* 0x004fc800078c10ff */
[----:B------:R-:W-:Y:S01]  /*29d40*/  LEA.HI.X.SX32 R5, R3, R0, 0x2, P6 ;  /* 0x0000000003057211 */ /* 0x000fe200030f16ff */
[----:B---3--:R-:W-:Y:S02]  /*29d50*/  IMAD R3, R12, 0x2, R3 ;  /* 0x000000020c037824 */ /* 0x008fe400078e0203 */
[----:B------:R-:W2:Y:S02]  /*29d60*/  LDC R12, c[0x0][0x248] ;  /* 0x00009200ff0c7b82 */ /* 0x000ea40000000800 */
[----:B------:R-:W-:-:S05]  /*29d70*/  IMAD R13, R16, 0x2, R3 ;  /* 0x00000002100d7824 */ /* 0x000fca00078e0203 */
        /* <DEDUP_REMOVED lines=36> */
[----:B------:R1:W-:Y:S01]  /*29fc0*/  @P5 STG.E desc[UR26][R8.64], R81 ;  /* 0x0000005108005986 */ /* 0x0003e2000c10191a */
[----:B------:R-:W-:Y:S01]  /*29fd0*/  ISETP.LT.AND P5, PT, R83, UR4, !P0 ;  /* 0x0000000453007c0c */ /* 0x000fe2000c7a1270 */
[----:B------:R-:W-:Y:S01]  /*29fe0*/  IMAD R3, R16, 0x2, R13 ;  /* 0x0000000210037824 */ /* 0x000fe200078e020d */
[----:B------:R-:W-:Y:S01]  /*29ff0*/  ULDC UR4, c[0x0][0x22c] ;  /* 0x00008b0000047ab9 */ /* 0x000fe20000000800 */
[----:B------:R-:W4:Y:S01]  /*2a000*/  LDL.LU R84, [R1+0x7b8] ;  /* 0x0007b80001547983 */ /* 0x000f220000300800 */
[----:B------:R-:W4:Y:S03]  /*2a010*/  LDC R16, c[0x0][0x248] ;  /* 0x00009200ff107b82 */ /* 0x000f260000000800 */
[----:B------:R-:W4:Y:S01]  /*2a020*/  LDL.LU R83, [R1+0x7b4] ;  /* 0x0007b40001537983 */ /* 0x000f220000300800 */
[----:B--2---:R-:W-:-:S04]  /*2a030*/  LEA R4, P6, R3, R2, 0x2 ;  /* 0x0000000203047211 */ /* 0x004fc800078c10ff */
[----:B------:R-:W-:Y:S01]  /*2a040*/  LEA.HI.X.SX32 R5, R3, R0, 0x2, P6 ;  /* 0x0000000003057211 */ /* 0x000fe200030f16ff */
[----:B------:R-:W-:Y:S02]  /*2a050*/  IMAD R3, R6, 0x2, R3 ;  /* 0x0000000206037824 */ /* 0x000fe400078e0203 */
[----:B------:R-:W2:Y:S02]  /*2a060*/  LDC R6, c[0x0][0x248] ;  /* 0x00009200ff067b82 */ /* 0x000ea40000000800 */
[----:B---3--:R-:W-:-:S05]  /*2a070*/  IMAD R13, R14, 0x2, R3 ;  /* 0x000000020e0d7824 */ /* 0x008fca00078e0203 */
        /* <DEDUP_REMOVED lines=305> */
[----:B------:R-:W1:Y:S03]  /*2b390*/  LDC R12, c[0x0][0x248] ;  /* 0x00009200ff0c7b82 */ /* 0x000e660000000800 */
[----:B------:R-:W2:Y:S01]  /*2b3a0*/  LDL.LU R122, [R1+0x718] ;  /* 0x00071800017a7983 */ /* 0x000ea20000300800 */
[----:B---3--:R-:W-:-:S04]  /*2b3b0*/  LEA R4, P6, R3, R2, 0x2 ;  /* 0x0000000203047211 */ /* 0x008fc800078c10ff */
[----:B------:R-:W-:Y:S01]  /*2b3c0*/  LEA.HI.X.SX32 R5, R3, R0, 0x2, P6 ;  /* 0x0000000003057211 */ /* 0x000fe200030f16ff */
[----:B------:R-:W-:Y:S02]  /*2b3d0*/  IMAD R3, R16, 0x2, R3 ;  /* 0x0000000210037824 */ /* 0x000fe400078e0203 */
[----:B------:R-:W3:Y:S02]  /*2b3e0*/  LDC R16, c[0x0][0x248] ;  /* 0x00009200ff107b82 */ /* 0x000ee40000000800 */
[----:B----4-:R4:W-:Y:S01]  /*2b3f0*/  @P5 STG.E desc[UR26][R4.64], R121 ;  /* 0x0000007904005986 */ /* 0x0109e2000c10191a */
[----:B--2---:R-:W-:-:S04]  /*2b400*/  LEA R10, P5, R3, R2, 0x2 ;  /* 0x00000002030a7211 */ /* 0x004fc800078a10ff */
[----:B------:R-:W-:Y:S02]  /*2b410*/  LEA.HI.X.SX32 R11, R3, R0, 0x2, P5 ;  /* 0x00000000030b7211 */ /* 0x000fe400028f16ff */
[----:B------:R-:W-:Y:S01]  /*2b420*/  ISETP.LT.AND P5, PT, R123, UR4, !P0 ;  /* 0x000000047b007c0c */ /* 0x000fe2000c7a1270 */
[----:B------:R-:W-:Y:S01]  /*2b430*/  ULDC UR4, c[0x0][0x22c] ;  /* 0x00008b0000047ab9 */ /* 0x000fe20000000800 */
[----:B------:R-:W2:Y:S04]  /*2b440*/  LDL.LU R123, [R1+0x714] ;  /* 0x00071400017b7983 */ /* 0x000ea80000300800 */
[----:B------:R3:W-:Y:S01]  /*2b450*/  @P3 STG.E desc[UR26][R10.64], R122 ;  /* 0x0000007a0a003986 */ /* 0x0007e2000c10191a */
[----:B------:R-:W-:Y:S01]  /*2b460*/  ISETP.LT.AND P3, PT, R125, UR4, !P0 ;  /* 0x000000047d007c0c */ /* 0x000fe2000c761270 */
[----:B------:R-:W-:Y:S01]  /*2b470*/  IMAD R13, R6, 0x2, R3 ;  /* 0x00000002060d7824 */ /* 0x000fe200078e0203 */
[----:B------:R-:W-:Y:S01]  /*2b480*/  ULDC UR4, c[0x0][0x22c] ;  /* 0x00008b0000047ab9 */ /* 0x000fe20000000800 */
[----:B------:R-:W3:Y:S01]  /*2b490*/  LDL.LU R125, [R1+0x710] ;  /* 0x00071000017d7983 */ /* 0x000ee20000300800 */
[----:B------:R-:W3:Y:S01]  /*2b4a0*/  LDC R6, c[0x0][0x248] ;  /* 0x00009200ff067b82 */ /* 0x000ee20000000800 */
[----:B-1----:R-:W-:Y:S01]  /*2b4b0*/  IMAD R3, R14, 0x2, R13 ;  /* 0x000000020e037824 */ /* 0x002fe200078e020d */
[----:B------:R-:W-:-:S04]  /*2b4c0*/  LEA R8, P6, R13, R2, 0x2 ;  /* 0x000000020d087211 */ /* 0x000fc800078c10ff */
[----:B------:R-:W-:Y:S02]  /*2b4d0*/  LEA.HI.X.SX32 R9, R13, R0, 0x2, P6 ;  /* 0x000000000d097211 */ /* 0x000fe400030f16ff */
[C---:B----4-:R-:W-:Y:S01]  /*2b4e0*/  LEA R4, P6, R3.reuse, R2, 0x2 ;  /* 0x0000000203047211 */ /* 0x050fe200078c10ff */
[----:B------:R-:W1:Y:S03]  /*2b4f0*/  LDC R14, c[0x0][0x248] ;  /* 0x00009200ff0e7b82 */ /* 0x000e660000000800 */
[----:B------:R-:W-:Y:S01]  /*2b500*/  LEA.HI.X.SX32 R5, R3, R0, 0x2, P6 ;  /* 0x0000000003057211 */ /* 0x000fe200030f16ff */
[----:B------:R-:W-:-:S04]  /*2b510*/  IMAD R3, R12, 0x2, R3 ;  /* 0x000000020c037824 */ /* 0x000fc800078e0203 */
[----:B------:R-:W4:Y:S01]  /*2b520*/  LDC R12, c[0x0][0x248] ;  /* 0x00009200ff0c7b82 */ /* 0x000f220000000800 */
[----:B--2---:R2:W-:Y:S04]  /*2b530*/  @P2 STG.E desc[UR26][R8.64], R123 ;  /* 0x0000007b08002986 */ /* 0x0045e8000c10191a */
[----:B------:R1:W-:Y:S01]  /*2b540*/  @P4 STG.E desc[UR26][R4.64], R124 ;  /* 0x0000007c04004986 */ /* 0x0003e2000c10191a */
[C---:B---3--:R-:W-:Y:S02]  /*2b550*/  LEA R10, P4, R3.reuse, R2, 0x2 ;  /* 0x00000002030a7211 */ /* 0x048fe400078810ff */
[----:B------:R-:W-:Y:S01]  /*2b560*/  ISETP.LT.AND P2, PT, R126, UR4, !P0 ;  /* 0x000000047e007c0c */ /* 0x000fe2000c741270 */
[----:B------:R-:W-:Y:S01]  /*2b570*/  ULDC UR4, c[0x0][0x22c] ;  /* 0x00008b0000047ab9 */ /* 0x000fe20000000800 */
[----:B------:R-:W-:Y:S01]  /*2b580*/  LEA.HI.X.SX32 R11, R3, R0, 0x2, P4 ;  /* 0x00000000030b7211 */ /* 0x000fe200020f16ff */
[----:B------:R-:W3:Y:S01]  /*2b590*/  LDL.LU R126, [R1+0x70c] ;  /* 0x00070c00017e7983 */ /* 0x000ee20000300800 */
        /* <DEDUP_REMOVED lines=8> */
[----:B------:R-:W3:Y:S01]  /*2b620*/  LDC R16, c[0x0][0x248] ;  /* 0x00009200ff107b82 */ /* 0x000ee20000000800 */
[----:B------:R-:W-:Y:S01]  /*2b630*/  IMAD R3, R6, 0x2, R13 ;  /* 0x0000000206037824 */ /* 0x000fe200078e020d */
[----:B--2---:R-:W-:-:S04]  /*2b640*/  LEA R8, P6, R13, R2, 0x2 ;  /* 0x000000020d087211 */ /* 0x004fc800078c10ff */
[----:B------:R-:W-:Y:S02]  /*2b650*/  LEA.HI.X.SX32 R9, R13, R0, 0x2, P6 ;  /* 0x000000000d097211 */ /* 0x000fe400030f16ff */
[C---:B-1----:R-:W-:Y:S01]  /*2b660*/  LEA R4, P6, R3.reuse, R2, 0x2 ;  /* 0x0000000203047211 */ /* 0x042fe200078c10ff */
[----:B------:R-:W1:Y:S03]  /*2b670*/  LDC R6, c[0x0][0x248] ;  /* 0x00009200ff067b82 */ /* 0x000e660000000800 */
[----:B------:R-:W-:Y:S01]  /*2b680*/  LEA.HI.X.SX32 R5, R3, R0, 0x2, P6 ;  /* 0x0000000003057211 */ /* 0x000fe200030f16ff */
[----:B----4-:R-:W-:-:S05]  /*2b690*/  IMAD R3, R12, 0x2, R3 ;  /* 0x000000020c037824 */ /* 0x010fca00078e0203 */
[----:B------:R-:W-:-:S04]  /*2b6a0*/  LEA R10, P6, R3, R2, 0x2 ;  /* 0x00000002030a7211 */ /* 0x000fc800078c10ff */
[----:B------:R-:W-:Y:S01]  /*2b6b0*/  LEA.HI.X.SX32 R11, R3, R0, 0x2, P6 ;  /* 0x00000000030b7211 */ /* 0x000fe200030f16ff */
[----:B---3--:R-:W-:Y:S01]  /*2b6c0*/  @P3 STG.E desc[UR26][R8.64], R126 ;  /* 0x0000007e08003986 */ /* 0x008fe2000c10191a */
[----:B------:R-:W-:Y:S01]  /*2b6d0*/  ISETP.LT.AND P3, PT, R129, UR4, !P0 ;  /* 0x0000000481007c0c */ /* 0x000fe2000c761270 */
[----:B------:R-:W-:Y:S02]  /*2b6e0*/  ULDC UR4, c[0x0][0x22c] ;  /* 0x00008b0000047ab9 */ /* 0x000fe40000000800 */
[----:B------:R2:W-:Y:S01]  /*2b6f0*/  @P2 STG.E desc[UR26][R4.64], R127 ;  /* 0x0000007f04002986 */ /* 0x0005e2000c10191a */
[----:B------:R-:W-:Y:S01]  /*2b700*/  ISETP.LT.AND P2, PT, R130, UR4, !P0 ;  /* 0x0000000482007c0c */ /* 0x000fe2000c741270 */
[----:B------:R-:W-:Y:S02]  /*2b710*/  ULDC UR4, c[0x0][0x22c] ;  /* 0x00008b0000047ab9 */ /* 0x000fe40000000800 */
[----:B------:R-:W3:Y:S04]  /*2b720*/  LDL.LU R129, [R1+0x700] ;  /* 0x0007000001817983 */ /* 0x000ee80000300800 */
[----:B------:R4:W-:Y:S01]  /*2b730*/  @P4 STG.E desc[UR26][R10.64], R128 ;  /* 0x000000800a004986 */ /* 0x0009e2000c10191a */
[----:B------:R-:W-:Y:S01]  /*2b740*/  ISETP.LT.AND P4, PT, R131, UR4, !P0 ;  /* 0x0000000483007c0c */ /* 0x000fe2000c781270 */
[----:B------:R-:W-:Y:S01]  /*2b750*/  IMAD R13, R14, 0x2, R3 ;  /* 0x000000020e0d7824 */ /* 0x000fe200078e0203 */
[----:B------:R-:W-:Y:S01]  /*2b760*/  ULDC UR4, c[0x0][0x22c] ;  /* 0x00008b0000047ab9 */ /* 0x000fe20000000800 */
[----:B------:R-:W4:Y:S01]  /*2b770*/  LDL.LU R130, [R1+0x6fc] ;  /* 0x0006fc0001827983 */ /* 0x000f220000300800 */
[----:B------:R-:W2:Y:S03]  /*2b780*/  LDC R14, c[0x0][0x248] ;  /* 0x00009200ff0e7b82 */ /* 0x000ea60000000800 */
[----:B------:R-:W4:Y:S01]  /*2b790*/  LDL.LU R131, [R1+0x6f8] ;  /* 0x0006f80001837983 */ /* 0x000f220000300800 */
[----:B------:R-:W-:Y:S01]  /*2b7a0*/  LEA R12, P6, R13, R2, 0x2 ;  /* 0x000000020d0c7211 */ /* 0x000fe200078c10ff */
[----:B------:R-:W-:-:S03]  /*2b7b0*/  IMAD R3, R16, 0x2, R13 ;  /* 0x0000000210037824 */ /* 0x000fc600078e020d */
[----:B------:R-:W-:Y:S01]  /*2b7c0*/  LEA.HI.X.SX32 R13, R13, R0, 0x2, P6 ;  /* 0x000000000d0d7211 */ /* 0x000fe200030f16ff */
[----:B-1----:R-:W-:Y:S01]  /*2b7d0*/  IMAD R15, R6, 0x2, R3 ;  /* 0x00000002060f7824 */ /* 0x002fe200078e0203 */
[C---:B--2---:R-:W-:Y:S01]  /*2b7e0*/  LEA R4, P6, R3.reuse, R2, 0x2 ;  /* 0x0000000203047211 */ /* 0x044fe200078c10ff */
[----:B------:R-:W1:Y:S03]  /*2b7f0*/  LDC R6, c[0x0][0x248] ;  /* 0x00009200ff067b82 */ /* 0x000e660000000800 */
[----:B------:R-:W-:Y:S02]  /*2b800*/  LEA.HI.X.SX32 R5, R3, R0, 0x2, P6 ;  /* 0x0000000003057211 */ /* 0x000fe400030f16ff */
[----:B------:R-:W-:-:S03]  /*2b810*/  LEA R8, P6, R15, R2, 0x2 ;  /* 0x000000020f087211 */ /* 0x000fc600078c10ff */
[----:B------:R-:W2:Y:S01]  /*2b820*/  LDC R16, c[0x0][0x248] ;  /* 0x00009200ff107b82 */ /* 0x000ea20000000800 */
[----:B------:R-:W-:Y:S01]  /*2b830*/  LEA.HI.X.SX32 R9, R15, R0, 0x2, P6 ;  /* 0x000000000f097211 */ /* 0x000fe200030f16ff */
[----:B------:R-:W-:-:S06]  /*2b840*/  IMAD R15, R14, 0x2, R15 ;  /* 0x000000020e0f7824 */ /* 0x000fcc00078e020f */
[----:B------:R-:W2:Y:S01]  /*2b850*/  LDC R14, c[0x0][0x248] ;  /* 0x00009200ff0e7b82 */ /* 0x000ea20000000800 */
[----:B---3--:R3:W-:Y:S01]  /*2b860*/  @P5 STG.E desc[UR26][R12.64], R129 ;  /* 0x000000810c005986 */ /* 0x0087e2000c10191a */
[----:B------:R-:W-:Y:S01]  /*2b870*/  ISETP.LT.AND P5, PT, R137, UR4, !P0 ;  /* 0x0000000489007c0c */ /* 0x000fe2000c7a1270 */
[----:B------:R-:W-:Y:S02]  /*2b880*/  ULDC UR4, c[0x0][0x22c] ;  /* 0x00008b0000047ab9 */ /* 0x000fe40000000800 */
[----:B------:R-:W2:Y:S04]  /*2b890*/  LDL.LU R137, [R1+0x6f4] ;  /* 0x0006f40001897983 */ /* 0x000ea80000300800 */
[----:B----4-:R4:W-:Y:S01]  /*2b8a0*/  @P3 STG.E desc[UR26][R4.64], R130 ;  /* 0x0000008204003986 */ /* 0x0109e2000c10191a */
[----:B------:R-:W-:Y:S01]  /*2b8b0*/  ISETP.LT.AND P3, PT, R132, UR4, !P0 ;  /* 0x0000000484007c0c */ /* 0x000fe2000c761270 */
[----:B------:R-:W-:-:S02]  /*2b8c0*/  ULDC UR4, c[0x0][0x22c] ;  /* 0x00008b0000047ab9 */ /* 0x000fc40000000800 */
[----:B------:R1:W-:Y:S01]  /*2b8d0*/  @P2 STG.E desc[UR26][R8.64], R131 ;  /* 0x0000008308002986 */ /* 0x0003e2000c10191a */
[C---:B------:R-:W-:Y:S01]  /*2b8e0*/  LEA R10, P2, R15.reuse, R2, 0x2 ;  /* 0x000000020f0a7211 */ /* 0x040fe200078410ff */
[----:B------:R-:W-:Y:S01]  /*2b8f0*/  IMAD R3, R18, 0x2, R15 ;  /* 0x0000000212037824 */ /* 0x000fe200078e020f */
[----:B---3--:R-:W3:Y:S01]  /*2b900*/  LDC R12, c[0x0][0x248] ;  /* 0x00009200ff0c7b82 */ /* 0x008ee20000000800 */
[----:B------:R-:W3:Y:S01]  /*2b910*/  LDL.LU R132, [R1+0x6f0] ;  /* 0x0006f00001847983 */ /* 0x000ee20000300800 */
[----:B------:R-:W-:Y:S02]  /*2b920*/  LEA.HI.X.SX32 R11, R15, R0, 0x2, P2 ;  /* 0x000000000f0b7211 */ /* 0x000fe400010f16ff */
[----:B------:R-:W-:Y:S01]  /*2b930*/  ISETP.LT.AND P2, PT, R133, UR4, !P0 ;  /* 0x0000000485007c0c */ /* 0x000fe2000c741270 */
[----:B------:R-:W-:Y:S01]  /*2b940*/  ULDC UR4, c[0x0][0x22c] ;  /* 0x00008b0000047ab9 */ /* 0x000fe20000000800 */
[----:B------:R-:W2:Y:S01]  /*2b950*/  LDL.LU R133, [R1+0x6ec] ;  /* 0x0006ec0001857983 */ /* 0x000ea20000300800 */
[C---:B----4-:R-:W-:Y:S01]  /*2b960*/  LEA R4, P6, R3.reuse, R2, 0x2 ;  /* 0x0000000203047211 */ /* 0x050fe200078c10ff */
[----:B------:R-:W4:Y:S03]  /*2b970*/  LDC R18, c[0x0][0x248] ;  /* 0x00009200ff127b82 */ /* 0x000f260000000800 */
[----:B------:R-:W-:Y:S01]  /*2b980*/  LEA.HI.X.SX32 R5, R3, R0, 0x2, P6 ;  /* 0x0000000003057211 */ /* 0x000fe200030f16ff */
[----:B-1----:R-:W-:Y:S01]  /*2b990*/  IMAD R9, R6, 0x2, R3 ;  /* 0x0000000206097824 */ /* 0x002fe200078e0203 */
[----:B---3--:R1:W-:Y:S01]  /*2b9a0*/  @P4 STG.E desc[UR26][R10.64], R132 ;  /* 0x000000840a004986 */ /* 0x0083e2000c10191a */
[----:B------:R-:W-:Y:S01]  /*2b9b0*/  ISETP.LT.AND P4, PT, R134, UR4, !P0 ;  /* 0x0000000486007c0c */ /* 0x000fe2000c781270 */
[----:B------:R-:W-:Y:S01]  /*2b9c0*/  ULDC UR4, c[0x0][0x22c] ;  /* 0x00008b0000047ab9 */ /* 0x000fe20000000800 */
[----:B------:R-:W3:Y:S01]  /*2b9d0*/  LDC R6, c[0x0][0x248] ;  /* 0x00009200ff067b82 */ /* 0x000ee20000000800 */
[----:B------:R-:W4:Y:S04]  /*2b9e0*/  LDL.LU R134, [R1+0x6e8] ;  /* 0x0006e80001867983 */ /* 0x000f280000300800 */
[----:B--2---:R2:W-:Y:S01]  /*2b9f0*/  @P5 STG.E desc[UR26][R4.64], R133 ;  /* 0x0000008504005986 */ /* 0x0045e2000c10191a */
[----:B------:R-:W-:Y:S01]  /*2ba00*/  ISETP.LT.AND P5, PT, R135, UR4, !P0 ;  /* 0x0000000487007c0c */ /* 0x000fe2000c7a1270 */
[----:B------:R-:W-:Y:S01]  /*2ba10*/  IMAD R3, R16, 0x2, R9 ;  /* 0x0000000210037824 */ /* 0x000fe200078e0209 */
[C---:B------:R-:W-:Y:S01]  /*2ba20*/  LEA R8, P6, R9.reuse, R2, 0x2 ;  /* 0x0000000209087211 */ /* 0x040fe200078c10ff */
[----:B------:R-:W2:Y:S01]  /*2ba30*/  LDL.LU R135, [R1+0x6e4] ;  /* 0x0006e40001877983 */ /* 0x000ea20000300800 */
[----:B------:R-:W-:Y:S01]  /*2ba40*/  ULDC UR4, c[0x0][0x22c] ;  /* 0x00008b0000047ab9 */ /* 0x000fe20000000800 */
[----:B------:R-:W3:Y:S01]  /*2ba50*/  LDC R16, c[0x0][0x248] ;  /* 0x00009200ff107b82 */ /* 0x000ee20000000800 */
[----:B------:R-:W-:-:S02]  /*2ba60*/  LEA.HI.X.SX32 R9, R9, R0, 0x2, P6 ;  /* 0x0000000009097211 */ /* 0x000fc400030f16ff */
[----:B-1----:R-:W-:Y:S01]  /*2ba70*/  LEA R10, P6, R3, R2, 0x2 ;  /* 0x00000002030a7211 */ /* 0x002fe200078c10ff */
[----:B------:R-:W-:-:S03]  /*2ba80*/  IMAD R13, R12, 0x2, R3 ;  /* 0x000000020c0d7824 */ /* 0x000fc600078e0203 */
[----:B------:R-:W-:Y:S01]  /*2ba90*/  LEA.HI.X.SX32 R11, R3, R0, 0x2, P6 ;  /* 0x00000000030b7211 */ /* 0x000fe200030f16ff */
[----:B------:R-:W-:Y:S02]  /*2baa0*/  IMAD R3, R14, 0x2, R13 ;  /* 0x000000020e037824 */ /* 0x000fe400078e020d */
[----:B------:R-:W1:Y:S03]  /*2bab0*/  LDC R14, c[0x0][0x248] ;  /* 0x00009200ff0e7b82 */ /* 0x000e660000000800 */
[-C--:B------:R-:W-:Y:S01]  /*2bac0*/  LEA R12, P6, R3, R2.reuse, 0x2 ;  /* 0x00000002030c7211 */ /* 0x080fe200078c10ff */
[----:B----4-:R4:W-:Y:S01]  /*2bad0*/  @P3 STG.E desc[UR26][R8.64], R134 ;  /* 0x0000008608003986 */ /* 0x0109e2000c10191a */
[----:B------:R-:W-:Y:S01]  /*2bae0*/  ISETP.LT.AND P3, PT, R138, UR4, !P0 ;  /* 0x000000048a007c0c */ /* 0x000fe2000c761270 */
[----:B------:R-:W-:Y:S02]  /*2baf0*/  ULDC UR4, c[0x0][0x22c] ;  /* 0x00008b0000047ab9 */ /* 0x000fe40000000800 */
[----:B------:R-:W4:Y:S04]  /*2bb00*/  LDL.LU R138, [R1+0x6e0] ;  /* 0x0006e000018a7983 */ /* 0x000f280000300800 */
[----:B--2---:R2:W-:Y:S01]  /*2bb10*/  @P2 STG.E desc[UR26][R10.64], R135 ;  /* 0x000000870a002986 */ /* 0x0045e2000c10191a */
[----:B------:R-:W-:-:S04]  /*2bb20*/  LEA R4, P2, R13, R2, 0x2 ;  /* 0x000000020d047211 */ /* 0x000fc800078410ff */
[-C--:B------:R-:W-:Y:S02]  /*2bb30*/  LEA.HI.X.SX32 R5, R13, R0.reuse, 0x2, P2 ;  /* 0x000000000d057211 */ /* 0x080fe400010f16ff */
[----:B------:R-:W-:Y:S01]  /*2bb40*/  ISETP.LT.AND P2, PT, R139, UR4, !P0 ;  /* 0x000000048b007c0c */ /* 0x000fe2000c741270 */
[----:B------:R-:W-:Y:S01]  /*2bb50*/  ULDC UR4, c[0x0][0x22c] ;  /* 0x00008b0000047ab9 */ /* 0x000fe20000000800 */
[----:B------:R-:W2:Y:S01]  /*2bb60*/  LDL.LU R139, [R1+0x6dc] ;  /* 0x0006dc00018b7983 */ /* 0x000ea20000300800 */
[----:B------:R-:W-:-:S03]  /*2bb70*/  LEA.HI.X.SX32 R13, R3, R0, 0x2, P6 ;  /* 0x00000000030d7211 */ /* 0x000fc600030f16ff */
[----:B------:R1:W-:Y:S04]  /*2bb80*/  @P4 STG.E desc[UR26][R4.64], R136 ;  /* 0x0000008804004986 */ /* 0x0003e8000c10191a */
[----:B------:R1:W-:Y:S01]  /*2bb90*/  @P5 STG.E desc[UR26][R12.64], R137 ;  /* 0x000000890c005986 */ /* 0x0003e2000c10191a */
[----:B------:R-:W-:Y:S01]  /*2bba0*/  ISETP.LT.AND P5, PT, R140, UR4, !P0 ;  /* 0x000000048c007c0c */ /* 0x000fe2000c7a1270 */
[----:B---3--:R-:W-:Y:S01]  /*2bbb0*/  IMAD R3, R6, 0x2, R3 ;  /* 0x0000000206037824 */ /* 0x008fe200078e0203 */
[----:B------:R-:W-:Y:S01]  /*2bbc0*/  ULDC UR4, c[0x0][0x22c] ;  /* 0x00008b0000047ab9 */ /* 0x000fe20000000800 */
[----:B------:R-:W3:Y:S01]  /*2bbd0*/  LDL.LU R140, [R1+0x6d8] ;  /* 0x0006d800018c7983 */ /* 0x000ee20000300800 */
[----:B------:R-:W3:Y:S01]  /*2bbe0*/  LDC R6, c[0x0][0x248] ;  /* 0x00009200ff067b82 */ /* 0x000ee20000000800 */
[----:B------:R-:W-:Y:S01]  /*2bbf0*/  IMAD R15, R16, 0x2, R3 ;  /* 0x00000002100f7824 */ /* 0x000fe200078e0203 */
[----:B----4-:R-:W-:-:S04]  /*2bc00*/  LEA R8, P4, R3, R2, 0x2 ;  /* 0x0000000203087211 */ /* 0x010fc800078810ff */
[----:B--2---:R-:W-:Y:S02]  /*2bc10*/  LEA R10, P6, R15, R2, 0x2 ;  /* 0x000000020f0a7211 */ /* 0x004fe400078c10ff */
[-C--:B------:R-:W-:Y:S01]  /*2bc20*/  LEA.HI.X.SX32 R9, R3, R0.reuse, 0x2, P4 ;  /* 0x0000000003097211 */ /* 0x080fe200020f16ff */
[----:B------:R-:W2:Y:S01]  /*2bc30*/  LDC R16, c[0x0][0x248] ;  /* 0x00009200ff107b82 */ /* 0x000ea20000000800 */
[----:B------:R-:W-:Y:S01]  /*2bc40*/  LEA.HI.X.SX32 R11, R15, R0, 0x2, P6 ;  /* 0x000000000f0b7211 */ /* 0x000fe200030f16ff */
[----:B-1----:R-:W-:Y:S01]  /*2bc50*/  IMAD R15, R14, 0x2, R15 ;  /* 0x000000020e0f7824 */ /* 0x002fe200078e020f */
[----:B------:R-:W-:Y:S01]  /*2bc60*/  ISETP.LT.AND P4, PT, R141, UR5, !P0 ;  /* 0x000000058d007c0c */ /* 0x000fe2000c781270 */
[----:B------:R-:W-:Y:S01]  /*2bc70*/  ULDC UR5, c[0x0][0x22c] ;  /* 0x00008b0000057ab9 */ /* 0x000fe20000000800 */
[----:B------:R-:W4:Y:S04]  /*2bc80*/  LDL.LU R141, [R1+0x6d4] ;  /* 0x0006d400018d7983 */ /* 0x000f280000300800 */
[----:B------:R1:W-:Y:S01]  /*2bc90*/  @P3 STG.E desc[UR26][R8.64], R138 ;  /* 0x0000008a08003986 */ /* 0x0003e2000c10191a */
[----:B------:R-:W-:Y:S01]  /*2bca0*/  ISETP.LT.AND P3, PT, R144, UR4, !P0 ;  /* 0x0000000490007c0c */ /* 0x000fe2000c761270 */
[----:B------:R-:W-:Y:S01]  /*2bcb0*/  ULDC UR4, c[0x0][0x22c] ;  /* 0x00008b0000047ab9 */ /* 0x000fe20000000800 */
[----:B------:R-:W2:Y:S01]  /*2bcc0*/  LDC R14, c[0x0][0x248] ;  /* 0x00009200ff0e7b82 */ /* 0x000ea20000000800 */
[----:B------:R-:W2:Y:S04]  /*2bcd0*/  LDL.LU R144, [R1+0x6d0] ;  /* 0x0006d00001907983 */ /* 0x000ea80000300800 */
[----:B------:R2:W-:Y:S01]  /*2bce0*/  @P2 STG.E desc[UR26][R10.64], R139 ;  /* 0x0000008b0a002986 */ /* 0x0005e2000c10191a */
[----:B------:R-:W-:-:S04]  /*2bcf0*/  LEA R4, P2, R15, R2, 0x2 ;  /* 0x000000020f047211 */ /* 0x000fc800078410ff */
[----:B------:R-:W-:Y:S02]  /*2bd00*/  LEA.HI.X.SX32 R5, R15, R0, 0x2, P2 ;  /* 0x000000000f057211 */ /* 0x000fe400010f16ff */
[----:B------:R-:W-:Y:S02]  /*2bd10*/  ISETP.LT.AND P2, PT, R17, UR5, !P0 ;  /* 0x0000000511007c0c */ /* 0x000fe4000c741270 */
[----:B------:R-:W2:Y:S04]  /*2bd20*/  LDL.LU R17, [R1+0x6cc] ;  /* 0x0006cc0001117983 */ /* 0x000ea80000300800 */
[----:B---3--:R-:W-:Y:S01]  /*2bd30*/  @P5 STG.E desc[UR26][R4.64], R140 ;  /* 0x0000008c04005986 */ /* 0x008fe2000c10191a */
[----:B------:R-:W-:Y:S01]  /*2bd40*/  ISETP.LT.AND P5, PT, R142, UR4, !P0 ;  /* 0x000000048e007c0c */ /* 0x000fe2000c7a1270 */
[----:B------:R-:W-:Y:S01]  /*2bd50*/  IMAD R3, R18, 0x2, R15 ;  /* 0x0000000212037824 */ /* 0x000fe200078e020f */
[----:B------:R-:W-:Y:S01]  /*2bd60*/  ULDC UR4, c[0x0][0x22c] ;  /* 0x00008b0000047ab9 */ /* 0x000fe20000000800 */
[----:B------:R-:W3:Y:S03]  /*2bd70*/  LDL.LU R142, [R1+0x6c8] ;  /* 0x0006c800018e7983 */ /* 0x000ee60000300800 */
[C---:B------:R-:W-:Y:S01]  /*2bd80*/  LEA R12, P6, R3.reuse, R2, 0x2 ;  /* 0x00000002030c7211 */ /* 0x040fe200078c10ff */
[----:B------:R-:W3:Y:S03]  /*2bd90*/  LDL.LU R246, [R1+0x304] ;  /* 0x0003040001f67983 */ /* 0x000ee60000300800 */
[----:B------:R-:W-:Y:S01]  /*2bda0*/  LEA.HI.X.SX32 R13, R3, R0, 0x2, P6 ;  /* 0x00000000030d7211 */ /* 0x000fe200030f16ff */
[----:B------:R-:W-:-:S02]  /*2bdb0*/  IMAD R3, R6, 0x2, R3 ;  /* 0x0000000206037824 */ /* 0x000fc400078e0203 */
[----:B------:R-:W3:Y:S02]  /*2bdc0*/  LDC R6, c[0x0][0x248] ;  /* 0x00009200ff067b82 */ /* 0x000ee40000000800 */
[----:B----4-:R4:W-:Y:S01]  /*2bdd0*/  @P4 STG.E desc[UR26][R12.64], R141 ;  /* 0x0000008d0c004986 */ /* 0x0109e2000c10191a */
[----:B------:R-:W-:Y:S01]  /*2bde0*/  ISETP.LT.AND P4, PT, R143, UR4, !P0 ;  /* 0x000000048f007c0c */ /* 0x000fe2000c781270 */
[----:B------:R-:W-:Y:S01]  /*2bdf0*/  ULDC UR4, c[0x0][0x22c] ;  /* 0x00008b0000047ab9 */ /* 0x000fe20000000800 */
[C---:B-1----:R-:W-:Y:S01]  /*2be00*/  LEA R8, P6, R3.reuse, R2, 0x2 ;  /* 0x0000000203087211 */ /* 0x042fe200078c10ff */
[----:B------:R-:W3:Y:S03]  /*2be10*/  LDL.LU R143, [R1+0x6c4] ;  /* 0x0006c400018f7983 */ /* 0x000ee60000300800 */
[----:B------:R-:W-:Y:S01]  /*2be20*/  LEA.HI.X.SX32 R9, R3, R0, 0x2, P6 ;  /* 0x0000000003097211 */ /* 0x000fe200030f16ff */
[----:B--2---:R-:W-:Y:S01]  /*2be30*/  IMAD R11, R16, 0x2, R3 ;  /* 0x00000002100b7824 */ /* 0x004fe200078e0203 */
[----:B----4-:R-:W1:Y:S03]  /*2be40*/  LDC R12, c[0x0][0x248] ;  /* 0x00009200ff0c7b82 */ /* 0x010e660000000800 */
[----:B---3--:R2:W-:Y:S01]  /*2be50*/  @P3 STG.E desc[UR26][R8.64], R142 ;  /* 0x0000008e08003986 */ /* 0x0085e2000c10191a */
[----:B------:R-:W-:Y:S01]  /*2be60*/  ISETP.LT.AND P3, PT, R145, UR4, !P0 ;  /* 0x0000000491007c0c */ /* 0x000fe2000c761270 */
[----:B------:R-:W-:Y:S01]  /*2be70*/  IMAD R3, R14, 0x2, R11 ;  /* 0x000000020e037824 */ /* 0x000fe200078e020b */
[C---:B------:R-:W-:Y:S01]  /*2be80*/  LEA R4, P6, R11.reuse, R2, 0x2 ;  /* 0x000000020b047211 */ /* 0x040fe200078c10ff */
[----:B------:R-:W3:Y:S01]  /*2be90*/  LDL.LU R145, [R1+0x6c0] ;  /* 0x0006c00001917983 */ /* 0x000ee20000300800 */
[----:B------:R-:W-:Y:S01]  /*2bea0*/  ULDC UR4, c[0x0][0x22c] ;  /* 0x00008b0000047ab9 */ /* 0x000fe20000000800 */
[----:B------:R-:W4:Y:S01]  /*2beb0*/  LDC R14, c[0x0][0x248] ;  /* 0x00009200ff0e7b82 */ /* 0x000f220000000800 */
[----:B------:R-:W-:Y:S01]  /*2bec0*/  LEA.HI.X.SX32 R5, R11, R0, 0x2, P6 ;  /* 0x000000000b057211 */ /* 0x000fe200030f16ff */
[----:B------:R-:W4:Y:S01]  /*2bed0*/  LDS.128 R16, [R17] ;  /* 0x0000000011107984 */ /* 0x000f220000000c00 */
[----:B------:R-:W-:-:S04]  /*2bee0*/  LEA R10, P6, R3, R2, 0x2 ;  /* 0x00000002030a7211 */ /* 0x000fc800078c10ff */
[----:B------:R-:W-:Y:S01]  /*2bef0*/  LEA.HI.X.SX32 R11, R3, R0, 0x2, P6 ;  /* 0x00000000030b7211 */ /* 0x000fe200030f16ff */
[----:B------:R-:W-:Y:S01]  /*2bf00*/  IMAD R3, R6, 0x2, R3 ;  /* 0x0000000206037824 */ /* 0x000fe200078e0203 */
[----:B------:R1:W-:Y:S04]  /*2bf10*/  @P2 STG.E desc[UR26][R4.64], R143 ;  /* 0x0000008f04002986 */ /* 0x0003e8000c10191a */
[----:B------:R1:W-:Y:S01]  /*2bf20*/  @P5 STG.E desc[UR26][R10.64], R144 ;  /* 0x000000900a005986 */ /* 0x0003e2000c10191a */
[C---:B--2---:R-:W-:Y:S02]  /*2bf30*/  LEA R8, P5, R3.reuse, R2, 0x2 ;  /* 0x0000000203087211 */ /* 0x044fe400078a10ff */
[----:B------:R-:W-:Y:S01]  /*2bf40*/  ISETP.LT.AND P2, PT, R146, UR4, !P0 ;  /* 0x0000000492007c0c */ /* 0x000fe2000c741270 */
[----:B------:R-:W-:Y:S01]  /*2bf50*/  ULDC UR4, c[0x0][0x22c] ;  /* 0x00008b0000047ab9 */ /* 0x000fe20000000800 */
[----:B------:R-:W-:Y:S01]  /*2bf60*/  LEA.HI.X.SX32 R9, R3, R0, 0x2, P5 ;  /* 0x0000000003097211 */ /* 0x000fe200028f16ff */
[----:B------:R-:W2:Y:S01]  /*2bf70*/  LDL.LU R146, [R1+0x6bc] ;  /* 0x0006bc0001927983 */ /* 0x000ea20000300800 */
[----:B------:R-:W-:Y:S01]  /*2bf80*/  ISETP.LT.AND P5, PT, R246, UR4, !P0 ;  /* 0x00000004f6007c0c */ /* 0x000fe2000c7a1270 */
[----:B------:R-:W-:-:S02]  /*2bf90*/  ULDC UR4, c[0x0][0x22c] ;  /* 0x00008b0000047ab9 */ /* 0x000fc40000000800 */
[----:B---3--:R3:W-:Y:S01]  /*2bfa0*/  @P4 STG.E desc[UR26][R8.64], R145 ;  /* 0x0000009108004986 */ /* 0x0087e2000c10191a */
[----:B------:R-:W-:Y:S01]  /*2bfb0*/  ISETP.LT.AND P4, PT, R147, UR4, !P0 ;  /* 0x0000000493007c0c */ /* 0x000fe2000c781270 */
[----:B-1----:R-:W-:Y:S01]  /*2bfc0*/  IMAD R5, R20, 0x2, R3 ;  /* 0x0000000214057824 */ /* 0x002fe200078e0203 */
[----:B------:R-:W-:Y:S01]  /*2bfd0*/  ULDC UR4, c[0x0][0x22c] ;  /* 0x00008b0000047ab9 */ /* 0x000fe20000000800 */
[----:B------:R-:W3:Y:S02]  /*2bfe0*/  LDL.LU R147, [R1+0x6b8] ;  /* 0x0006b80001937983 */ /* 0x000ee40000300800 */
[----:B------:R-:W-:Y:S01]  /*2bff0*/  IMAD R3, R22, 0x2, R5 ;  /* 0x0000000216037824 */ /* 0x000fe200078e0205 */
[----:B------:R-:W-:-:S04]  /*2c000*/  LEA R4, P6, R5, R2, 0x2 ;  /* 0x0000000205047211 */ /* 0x000fc800078c10ff */
[----:B------:R-:W-:Y:S01]  /*2c010*/  LEA.HI.X.SX32 R5, R5, R0, 0x2, P6 ;  /* 0x0000000005057211 */ /* 0x000fe200030f16ff */
[----:B------:R-:W-:Y:S01]  /*2c020*/  IMAD R13, R12, 0x2, R3 ;  /* 0x000000020c0d7824 */ /* 0x000fe200078e0203 */
[----:B------:R-:W-:-:S04]  /*2c030*/  LEA R10, P6, R3, R2, 0x2 ;  /* 0x00000002030a7211 */ /* 0x000fc800078c10ff */
[----:B------:R-:W-:Y:S01]  /*2c040*/  LEA.HI.X.SX32 R11, R3, R0, 0x2, P6 ;  /* 0x00000000030b7211 */ /* 0x000fe200030f16ff */
[----:B----4-:R-:W-:Y:S01]  /*2c050*/  IMAD R3, R14, 0x2, R13 ;  /* 0x000000020e037824 */ /* 0x010fe200078e020d */
[----:B------:R-:W-:Y:S01]  /*2c060*/  ISETP.LT.AND P0, PT, R7, UR4, !P0 ;  /* 0x0000000407007c0c */ /* 0x000fe2000c701270 */
[----:B--2---:R1:W-:Y:S01]  /*2c070*/  @P3 STG.E desc[UR26][R4.64], R146 ;  /* 0x0000009204003986 */ /* 0x0043e2000c10191a */
[----:B------:R-:W-:Y:S01]  /*2c080*/  LEA R6, P3, R13, R2, 0x2 ;  /* 0x000000020d067211 */ /* 0x000fe200078610ff */
[----:B------:R-:W-:-:S03]  /*2c090*/  IMAD R15, R24, 0x2, R3 ;  /* 0x00000002180f7824 */ /* 0x000fc600078e0203 */
[----:B------:R-:W-:Y:S02]  /*2c0a0*/  LEA.HI.X.SX32 R7, R13, R0, 0x2, P3 ;  /* 0x000000000d077211 */ /* 0x000fe400018f16ff */
[----:B---3--:R-:W-:-:S04]  /*2c0b0*/  LEA R8, P3, R3, R2, 0x2 ;  /* 0x0000000203087211 */ /* 0x008fc800078610ff */
[----:B------:R-:W-:Y:S01]  /*2c0c0*/  LEA.HI.X.SX32 R9, R3, R0, 0x2, P3 ;  /* 0x0000000003097211 */ /* 0x000fe200018f16ff */
[----:B-1----:R-:W-:Y:S01]  /*2c0d0*/  IMAD R5, R26, 0x2, R15 ;  /* 0x000000021a057824 */ /* 0x002fe200078e020f */
[----:B------:R1:W-:Y:S01]  /*2c0e0*/  @P2 STG.E desc[UR26][R10.64], R147 ;  /* 0x000000930a002986 */ /* 0x0003e2000c10191a */
[----:B------:R-:W-:-:S04]  /*2c0f0*/  LEA R12, P2, R15, R2, 0x2 ;  /* 0x000000020f0c7211 */ /* 0x000fc800078410ff */
[----:B------:R-:W-:Y:S01]  /*2c100*/  LEA.HI.X.SX32 R13, R15, R0, 0x2, P2 ;  /* 0x000000000f0d7211 */ /* 0x000fe200010f16ff */
[----:B------:R1:W-:Y:S01]  /*2c110*/  @P5 STG.E desc[UR26][R6.64], R16 ;  /* 0x0000001006005986 */ /* 0x0003e2000c10191a */
[----:B------:R-:W-:-:S03]  /*2c120*/  LEA R2, P2, R5, R2, 0x2 ;  /* 0x0000000205027211 */ /* 0x000fc600078410ff */
[----:B------:R1:W-:Y:S01]  /*2c130*/  @P4 STG.E desc[UR26][R8.64], R17 ;  /* 0x0000001108004986 */ /* 0x0003e2000c10191a */
[----:B------:R-:W-:-:S03]  /*2c140*/  LEA.HI.X.SX32 R3, R5, R0, 0x2, P2 ;  /* 0x0000000005037211 */ /* 0x000fc600010f16ff */
[----:B------:R1:W-:Y:S01]  /*2c150*/  @P0 STG.E desc[UR26][R12.64], R18 ;  /* 0x000000120c000986 */ /* 0x0003e2000c10191a */
[----:B------:R-:W-:Y:S05]  /*2c160*/  @!P1 EXIT ;  /* 0x000000000000994d */ /* 0x000fea0003800000 */
[----:B------:R-:W-:Y:S01]  /*2c170*/  STG.E desc[UR26][R2.64], R19 ;  /* 0x0000001302007986 */ /* 0x000fe2000c10191a */
[----:B------:R-:W-:Y:S05]  /*2c180*/  EXIT ;  /* 0x000000000000794d */ /* 0x000fea0003800000 */
.L_x_2:
[----:B------:R-:W-:-:S00]  /*2c190*/  BRA `(.L_x_2) ;  /* 0xfffffffc00fc7947 */ /* 0x000fc0000383ffff */
[----:B------:R-:W-:-:S00]  /*2c1a0*/  NOP ;  /* 0x0000000000007918 */ /* 0x000fc00000000000 */
        /* <DEDUP_REMOVED lines=13> */
.L_x_3:


//--------------------- .nv.shared.matmul_kernel  --------------------------
	.section	.nv.shared.matmul_kernel,"aw",@nobits
	.sectionflags	@""
	.align	16
	.zero		1024


//--------------------- .nv.shared.reserved.0     --------------------------
	.section	.nv.shared.reserved.0,"aw",@nobits
	.weak		__nv_reservedSMEM_offset_0_alias
	.size		__nv_reservedSMEM_offset_0_alias, 0, 0
	.other		__nv_reservedSMEM_offset_0_alias,@"STO_CUDA_RESERVED_SHARED STV_DEFAULT"
__nv_reservedSMEM_offset_0_alias:
	.zero		0


//--------------------- .nv.constant0.matmul_kernel --------------------------
	.section	.nv.constant0.matmul_kernel,"a",@progbits
	.sectionflags	@""
	.align	4
.nv.constant0.matmul_kernel:
	.zero		608


//--------------------- SYMBOLS --------------------------

	.type		.nv.reservedSmem.offset0,@object
	.size		.nv.reservedSmem.offset0,0x4
